def matmul_kernel(
    a_ptr,
    b_ptr,
    c_ptr,
    M,
    N,
    K,
    stride_am,
    stride_ak,
    stride_bk,
    stride_bn,
    stride_cm,
    stride_cn,
    BLOCK_M: tl.constexpr,
    BLOCK_N: tl.constexpr,
    BLOCK_K: tl.constexpr,
    GROUP_M: tl.constexpr,
):
    pid = tl.program_id(axis=0)
    num_pid_m = tl.cdiv(M, BLOCK_M)
    num_pid_n = tl.cdiv(N, BLOCK_N)
    num_pid_in_group = GROUP_M * num_pid_n
    group_id = pid // num_pid_in_group
    first_pid_m = group_id * GROUP_M
    group_size_m = min(num_pid_m - first_pid_m, GROUP_M)
    pid_m = first_pid_m + ((pid % num_pid_in_group) % group_size_m)
    pid_n = (pid % num_pid_in_group) // group_size_m

    offs_am = (pid_m * BLOCK_M + tl.arange(0, BLOCK_M)) % M
    offs_bn = (pid_n * BLOCK_N + tl.arange(0, BLOCK_N)) % N
    offs_k = tl.arange(0, BLOCK_K)
    a_ptrs = a_ptr + offs_am[:, None] * stride_am + offs_k[None, :] * stride_ak
    b_ptrs = b_ptr + offs_k[:, None] * stride_bk + offs_bn[None, :] * stride_bn

    acc = tl.zeros((BLOCK_M, BLOCK_N), dtype=tl.float32)
    for kk in range(0, tl.cdiv(K, BLOCK_K)):
        a = tl.load(a_ptrs, mask=offs_k[None, :] < K - kk * BLOCK_K, other=0.0)
        b = tl.load(b_ptrs, mask=offs_k[:, None] < K - kk * BLOCK_K, other=0.0)
        acc = tl.dot(a, b, acc)
        a_ptrs += BLOCK_K * stride_ak
        b_ptrs += BLOCK_K * stride_bk

    c = acc.to(c_ptr.dtype.element_ty)
    offs_cm = pid_m * BLOCK_M + tl.arange(0, BLOCK_M)
    offs_cn = pid_n * BLOCK_N + tl.arange(0, BLOCK_N)
    c_ptrs = c_ptr + offs_cm[:, None] * stride_cm + offs_cn[None, :] * stride_cn
    mask = (offs_cm[:, None] < M) & (offs_cn[None, :] < N)
    tl.store(c_ptrs, c, mask=mask)

# config = {"BLOCK_K": 128, "BLOCK_M": 256, "BLOCK_N": 256, "GROUP_M": 8, "arch": "sm_100", "dtype": "fp32", "num_ctas": 1, "num_stages": 3, "num_warps": 2}
# arch = sm_100


// ===== COMPILED SASS (sm_100a) =====

	.target	sm_100a

	.elftype	@"ET_EXEC"


//--------------------- .note.nv.tkinfo           --------------------------
	.section	.note.nv.tkinfo,"",@"SHT_NOTE"
	.sectionflags	@"SHF_NOTE_NV_TKINFO"
	.tkinfo
        /*0018*/ 	.word	0x00000081
        /*0030*/ 	.string	""
        /*0030*/ 	.string	"ptxas-blackwell"
        /*0030*/ 	.string	"Cuda compilation tools, release 12.9, V12.9.86"
        /*0030*/ 	.string	"Build cuda_12.9.r12.9/compiler.36037853_0"
        /*0030*/ 	.string	"-v  -suppress-debug-info  -lineinfo  -arch sm_100a "



//--------------------- .note.nv.cuver            --------------------------
	.section	.note.nv.cuver,"",@"SHT_NOTE"
	.sectionflags	@"SHF_NOTE_NV_CUVER"
        /*0018*/ 	.short	0x0001
        /*001a*/ 	.short	0x0064
        /*001c*/ 	.short	0x0001
        /*001e*/ 	.short	0x0000
        /*0020*/ 	.short	0x0001
        /*0022*/ 	.short	0x0000


//--------------------- .nv.info                  --------------------------
	.section	.nv.info,"",@"SHT_CUDA_INFO"
	.align	4


	//----- nvinfo : EIATTR_REGCOUNT
	.align		4
        /*0000*/ 	.byte	0x04, 0x2f
        /*0002*/ 	.short	(.L_1 - .L_0)
	.align		4
.L_0:
        /*0004*/ 	.word	index@(matmul_kernel)
        /*0008*/ 	.word	0x000000ff


	//----- nvinfo : EIATTR_FRAME_SIZE
	.align		4
.L_1:
        /*000c*/ 	.byte	0x04, 0x11
        /*000e*/ 	.short	(.L_3 - .L_2)
	.align		4
.L_2:
        /*0010*/ 	.word	index@(matmul_kernel)
        /*0014*/ 	.word	0x00005ac8


	//----- nvinfo : EIATTR_MIN_STACK_SIZE
	.align		4
.L_3:
        /*0018*/ 	.byte	0x04, 0x12
        /*001a*/ 	.short	(.L_5 - .L_4)
	.align		4
.L_4:
        /*001c*/ 	.word	index@(matmul_kernel)
        /*0020*/ 	.word	0x00005ac8
.L_5:


//--------------------- .nv.info.matmul_kernel    --------------------------
	.section	.nv.info.matmul_kernel,"",@"SHT_CUDA_INFO"
	.sectionflags	@""
	.align	4


	//----- nvinfo : EIATTR_CUDA_API_VERSION
	.align		4
        /*0000*/ 	.byte	0x04, 0x37
        /*0002*/ 	.short	(.L_7 - .L_6)
.L_6:
        /*0004*/ 	.word	0x00000081


	//----- nvinfo : EIATTR_KPARAM_INFO
	.align		4
.L_7:
        /*0008*/ 	.byte	0x04, 0x17
        /*000a*/ 	.short	(.L_9 - .L_8)
.L_8:
        /*000c*/ 	.word	0x00000000
        /*0010*/ 	.short	0x000d
        /*0012*/ 	.short	0x0048
        /*0014*/ 	.byte	0x00, 0xf4, 0x21, 0x00


	//----- nvinfo : EIATTR_KPARAM_INFO
	.align		4
.L_9:
        /*0018*/ 	.byte	0x04, 0x17
        /*001a*/ 	.short	(.L_11 - .L_10)
.L_10:
        /*001c*/ 	.word	0x00000000
        /*0020*/ 	.short	0x000c
        /*0022*/ 	.short	0x0040
        /*0024*/ 	.byte	0x00, 0xf4, 0x21, 0x00


	//----- nvinfo : EIATTR_KPARAM_INFO
	.align		4
.L_11:
        /*0028*/ 	.byte	0x04, 0x17
        /*002a*/ 	.short	(.L_13 - .L_12)
.L_12:
        /*002c*/ 	.word	0x00000000
        /*0030*/ 	.short	0x000b
        /*0032*/ 	.short	0x0038
        /*0034*/ 	.byte	0x00, 0xf0, 0x11, 0x00


	//----- nvinfo : EIATTR_KPARAM_INFO
	.align		4
.L_13:
        /*0038*/ 	.byte	0x04, 0x17
        /*003a*/ 	.short	(.L_15 - .L_14)
.L_14:
        /*003c*/ 	.word	0x00000000
        /*0040*/ 	.short	0x000a
        /*0042*/ 	.short	0x0034
        /*0044*/ 	.byte	0x00, 0xf0, 0x11, 0x00


	//----- nvinfo : EIATTR_KPARAM_INFO
	.align		4
.L_15:
        /*0048*/ 	.byte	0x04, 0x17
        /*004a*/ 	.short	(.L_17 - .L_16)
.L_16:
        /*004c*/ 	.word	0x00000000
        /*0050*/ 	.short	0x0009
        /*0052*/ 	.short	0x0030
        /*0054*/ 	.byte	0x00, 0xf0, 0x11, 0x00


	//----- nvinfo : EIATTR_KPARAM_INFO
	.align		4
.L_17:
        /*0058*/ 	.byte	0x04, 0x17
        /*005a*/ 	.short	(.L_19 - .L_18)
.L_18:
        /*005c*/ 	.word	0x00000000
        /*0060*/ 	.short	0x0008
        /*0062*/ 	.short	0x002c
        /*0064*/ 	.byte	0x00, 0xf0, 0x11, 0x00


	//----- nvinfo : EIATTR_KPARAM_INFO
	.align		4
.L_19:
        /*0068*/ 	.byte	0x04, 0x17
        /*006a*/ 	.short	(.L_21 - .L_20)
.L_20:
        /*006c*/ 	.word	0x00000000
        /*0070*/ 	.short	0x0007
        /*0072*/ 	.short	0x0028
        /*0074*/ 	.byte	0x00, 0xf0, 0x11, 0x00


	//----- nvinfo : EIATTR_KPARAM_INFO
	.align		4
.L_21:
        /*0078*/ 	.byte	0x04, 0x17
        /*007a*/ 	.short	(.L_23 - .L_22)
.L_22:
        /*007c*/ 	.word	0x00000000
        /*0080*/ 	.short	0x0006
        /*0082*/ 	.short	0x0024
        /*0084*/ 	.byte	0x00, 0xf0, 0x11, 0x00


	//----- nvinfo : EIATTR_KPARAM_INFO
	.align		4
.L_23:
        /*0088*/ 	.byte	0x04, 0x17
        /*008a*/ 	.short	(.L_25 - .L_24)
.L_24:
        /*008c*/ 	.word	0x00000000
        /*0090*/ 	.short	0x0005
        /*0092*/ 	.short	0x0020
        /*0094*/ 	.byte	0x00, 0xf0, 0x11, 0x00


	//----- nvinfo : EIATTR_KPARAM_INFO
	.align		4
.L_25:
        /*0098*/ 	.byte	0x04, 0x17
        /*009a*/ 	.short	(.L_27 - .L_26)
.L_26:
        /*009c*/ 	.word	0x00000000
        /*00a0*/ 	.short	0x0004
        /*00a2*/ 	.short	0x001c
        /*00a4*/ 	.byte	0x00, 0xf0, 0x11, 0x00


	//----- nvinfo : EIATTR_KPARAM_INFO
	.align		4
.L_27:
        /*00a8*/ 	.byte	0x04, 0x17
        /*00aa*/ 	.short	(.L_29 - .L_28)
.L_28:
        /*00ac*/ 	.word	0x00000000
        /*00b0*/ 	.short	0x0003
        /*00b2*/ 	.short	0x0018
        /*00b4*/ 	.byte	0x00, 0xf0, 0x11, 0x00


	//----- nvinfo : EIATTR_KPARAM_INFO
	.align		4
.L_29:
        /*00b8*/ 	.byte	0x04, 0x17
        /*00ba*/ 	.short	(.L_31 - .L_30)
.L_30:
        /*00bc*/ 	.word	0x00000000
        /*00c0*/ 	.short	0x0002
        /*00c2*/ 	.short	0x0010
        /*00c4*/ 	.byte	0x00, 0xf4, 0x21, 0x00


	//----- nvinfo : EIATTR_KPARAM_INFO
	.align		4
.L_31:
        /*00c8*/ 	.byte	0x04, 0x17
        /*00ca*/ 	.short	(.L_33 - .L_32)
.L_32:
        /*00cc*/ 	.word	0x00000000
        /*00d0*/ 	.short	0x0001
        /*00d2*/ 	.short	0x0008
        /*00d4*/ 	.byte	0x00, 0xf4, 0x21, 0x00


	//----- nvinfo : EIATTR_KPARAM_INFO
	.align		4
.L_33:
        /*00d8*/ 	.byte	0x04, 0x17
        /*00da*/ 	.short	(.L_35 - .L_34)
.L_34:
        /*00dc*/ 	.word	0x00000000
        /*00e0*/ 	.short	0x0000
        /*00e2*/ 	.short	0x0000
        /*00e4*/ 	.byte	0x00, 0xf4, 0x21, 0x00


	//----- nvinfo : EIATTR_SPARSE_MMA_MASK
	.align		4
.L_35:
        /*00e8*/ 	.byte	0x03, 0x50
        /*00ea*/ 	.short	0x0000


	//----- nvinfo : EIATTR_MAXREG_COUNT
	.align		4
        /*00ec*/ 	.byte	0x03, 0x1b
        /*00ee*/ 	.short	0x00ff


	//----- nvinfo : EIATTR_NUM_BARRIERS
	.align		4
        /*00f0*/ 	.byte	0x02, 0x4c
        /*00f2*/ 	.byte	0x01
	.zero		1


	//----- nvinfo : EIATTR_ANNOTATIONS
	.align		4
        /*00f4*/ 	.byte	0x04, 0x55
        /*00f6*/ 	.short	(.L_37 - .L_36)


	//   ....[0]....
.L_36:
        /*00f8*/ 	.word	0x00000001
        /*00fc*/ 	.byte	0xe0, 0x00, 0x00, 0x00, 0x01, 0x00, 0x00, 0x00, 0xe0, 0x0a, 0x00, 0x00, 0x01, 0x00, 0x00, 0x00
        /* <DEDUP_REMOVED lines=387> */
        /*193c*/ 	.byte	0x40, 0x3c, 0x01, 0x00, 0x01, 0x00, 0x00, 0x00, 0x70, 0x3c, 0x01, 0x00


	//----- nvinfo : EIATTR_VRC_CTA_INIT_COUNT
	.align		4
.L_37:
        /*1948*/ 	.byte	0x02, 0x4a
	.zero		1
	.zero		1


	//----- nvinfo : EIATTR_EXIT_INSTR_OFFSETS
	.align		4
        /*194c*/ 	.byte	0x04, 0x1c
        /*194e*/ 	.short	(.L_39 - .L_38)


	//   ....[0]....
.L_38:
        /*1950*/ 	.word	0x000fbc90


	//   ....[1]....
        /*1954*/ 	.word	0x000fbcb0


	//----- nvinfo : EIATTR_REQNTID
	.align		4
.L_39:
        /*1958*/ 	.byte	0x04, 0x10
        /*195a*/ 	.short	(.L_41 - .L_40)
.L_40:
        /*195c*/ 	.word	0x00000040
        /*1960*/ 	.word	0x00000001
        /*1964*/ 	.word	0x00000001


	//----- nvinfo : EIATTR_CBANK_PARAM_SIZE
	.align		4
.L_41:
        /*1968*/ 	.byte	0x03, 0x19
        /*196a*/ 	.short	0x0050


	//----- nvinfo : EIATTR_PARAM_CBANK
	.align		4
        /*196c*/ 	.byte	0x04, 0x0a
        /*196e*/ 	.short	(.L_43 - .L_42)
	.align		4
.L_42:
        /*1970*/ 	.word	index@(.nv.constant0.matmul_kernel)
        /*1974*/ 	.short	0x0380
        /*1976*/ 	.short	0x0050


	//----- nvinfo : EIATTR_SW_WAR
	.align		4
.L_43:
        /*1978*/ 	.byte	0x04, 0x36
        /*197a*/ 	.short	(.L_45 - .L_44)
.L_44:
        /*197c*/ 	.word	0x00000008
.L_45:


//--------------------- .nv.compat                --------------------------
	.section	.nv.compat,"",@"SHT_CUDA_COMPAT_INFO"
	.align	4
        /*0000*/ 	.byte	0x02, 0x02, 0x01, 0x00, 0x02, 0x05, 0x05, 0x00, 0x02, 0x03, 0x00, 0x00, 0x02, 0x06, 0x01, 0x00


//--------------------- .nv.callgraph             --------------------------
	.section	.nv.callgraph,"",@"SHT_CUDA_CALLGRAPH"
	.align	4
	.sectionentsize	8
	.align		4
        /*0000*/ 	.word	0x00000000
	.align		4
        /*0004*/ 	.word	0xffffffff
	.align		4
        /*0008*/ 	.word	0x00000000
	.align		4
        /*000c*/ 	.word	0xfffffffe
	.align		4
        /*0010*/ 	.word	0x00000000
	.align		4
        /*0014*/ 	.word	0xfffffffd
	.align		4
        /*0018*/ 	.word	0x00000000
	.align		4
        /*001c*/ 	.word	0xfffffffc


//--------------------- .text.matmul_kernel       --------------------------
	.section	.text.matmul_kernel,"ax",@progbits
	.align	128
        .global         matmul_kernel
        .type           matmul_kernel,@function
        .size           matmul_kernel,(.L_x_3 - matmul_kernel)
        .other          matmul_kernel,@"STO_CUDA_ENTRY STV_DEFAULT"
matmul_kernel:
.text.matmul_kernel:
[----:B------:R-:W1:Y:S08]  /*0000*/  LDC R1, c[0x0][0x37c] ;  /* 0x0000df00ff017b82 */ /* 0x000e700000000800 */
[----:B------:R-:W2:Y:S01]  /*0010*/  LDC.64 R122, c[0x0][0x398] ;  /* 0x0000e600ff7a7b82 */ /* 0x000ea20000000a00 */
[----:B------:R-:W3:Y:S01]  /*0020*/  S2R R5, SR_CTAID.X ;  /* 0x0000000000057919 */ /* 0x000ee20000002500 */
[----:B------:R-:W4:Y:S01]  /*0030*/  LDCU UR4, c[0x0][0x3a0] ;  /* 0x00007400ff0477ac */ /* 0x000f220008000800 */
[----:B-1----:R-:W-:Y:S01]  /*0040*/  VIADD R1, R1, 0xffffa538 ;  /* 0xffffa53801017836 */ /* 0x002fe20000000000 */
[----:B------:R-:W1:Y:S01]  /*0050*/  LDCU UR6, c[0x0][0x3a0] ;  /* 0x00007400ff0677ac */ /* 0x000e620008000800 */
[----:B------:R-:W1:Y:S01]  /*0060*/  LDCU UR75, c[0x0][0x3ac] ;  /* 0x00007580ff4b77ac */ /* 0x000e620008000800 */
[----:B------:R-:W1:Y:S01]  /*0070*/  LDCU.64 UR42, c[0x0][0x388] ;  /* 0x00007100ff2a77ac */ /* 0x000e620008000a00 */
[----:B------:R-:W1:Y:S01]  /*0080*/  LDCU.64 UR40, c[0x0][0x388] ;  /* 0x00007100ff2877ac */ /* 0x000e620008000a00 */
[----:B----4-:R-:W-:Y:S01]  /*0090*/  UIADD3 UR4, UPT, UPT, UR4, 0x7f, URZ ;  /* 0x0000007f04047890 */ /* 0x010fe2000fffe0ff */
[----:B--2---:R-:W-:Y:S01]  /*00a0*/  VIADD R0, R123, 0xff ;  /* 0x000000ff7b007836 */ /* 0x004fe20000000000 */
[----:B------:R-:W-:-:S02]  /*00b0*/  IABS R125, R123 ;  /* 0x0000007b007d7213 */ /* 0x000fc40000000000 */
[----:B------:R-:W-:Y:S01]  /*00c0*/  UISETP.GT.AND UP0, UPT, UR4, 0x7f, UPT ;  /* 0x0000007f0400788c */ /* 0x000fe2000bf04270 */
[----:B------:R-:W-:Y:S01]  /*00d0*/  IABS R12, R122 ;  /* 0x0000007a000c7213 */ /* 0x000fe20000000000 */
[----:B------:R2:W-:Y:S01]  /*00e0*/  STL [R1+0x4680], R122 ;  /* 0x0046807a01007387 */ /* 0x0005e20000100800 */
[----:B------:R-:W-:Y:S01]  /*00f0*/  SHF.R.S32.HI R3, RZ, 0x1f, R0 ;  /* 0x0000001fff037819 */ /* 0x000fe20000011400 */
[----:B------:R-:W-:Y:S01]  /*0100*/  USEL UR5, URZ, 0x4, !UP0 ;  /* 0x00000004ff057887 */ /* 0x000fe2000c000000 */
[----:B------:R-:W4:Y:S02]  /*0110*/  LDCU UR76, c[0x0][0x3b0] ;  /* 0x00007600ff4c77ac */ /* 0x000f240008000800 */
[----:B------:R-:W-:Y:S02]  /*0120*/  LEA.HI R3, R3, R0, RZ, 0x8 ;  /* 0x0000000003037211 */ /* 0x000fe400078f40ff */
[----:B---3--:R-:W-:Y:S01]  /*0130*/  IABS R8, R5 ;  /* 0x0000000500087213 */ /* 0x008fe20000000000 */
[----:B------:R-:W3:Y:S01]  /*0140*/  LDCU UR74, c[0x0][0x3b0] ;  /* 0x00007600ff4a77ac */ /* 0x000ee20008000800 */
[----:B------:R-:W-:-:S02]  /*0150*/  SHF.R.S32.HI R3, RZ, 0x8, R3 ;  /* 0x00000008ff037819 */ /* 0x000fc40000011403 */
[----:B------:R-:W-:Y:S01]  /*0160*/  MOV R15, UR5 ;  /* 0x00000005000f7c02 */ /* 0x000fe20008000f00 */
[----:B------:R-:W1:Y:S02]  /*0170*/  LDCU UR73, c[0x0][0x3b0] ;  /* 0x00007600ff4977ac */ /* 0x000e640008000800 */
[----:B------:R-:W-:Y:S01]  /*0180*/  IMAD.SHL.U32 R4, R3, 0x8, RZ ;  /* 0x0000000803047824 */ /* 0x000fe200078e00ff */
[----:B------:R-:W1:Y:S04]  /*0190*/  LDCU UR44, c[0x0][0x3b0] ;  /* 0x00007600ff2c77ac */ /* 0x000e680008000800 */
[-C--:B------:R-:W-:Y:S01]  /*01a0*/  IABS R7, R4.reuse ;  /* 0x0000000400077213 */ /* 0x080fe20000000000 */
[----:B------:R-:W1:Y:S01]  /*01b0*/  LDCU UR45, c[0x0][0x3b0] ;  /* 0x00007600ff2d77ac */ /* 0x000e620008000800 */
[----:B------:R-:W-:-:S02]  /*01c0*/  IABS R10, R4 ;  /* 0x00000004000a7213 */ /* 0x000fc40000000000 */
[----:B------:R-:W1:Y:S01]  /*01d0*/  I2F.RP R0, R7 ;  /* 0x0000000700007306 */ /* 0x000e620000209400 */
[----:B------:R-:W2:Y:S01]  /*01e0*/  LDCU UR46, c[0x0][0x3b0] ;  /* 0x00007600ff2e77ac */ /* 0x000ea20008000800 */
[----:B------:R-:W2:Y:S01]  /*01f0*/  LDCU UR47, c[0x0][0x3b0] ;  /* 0x00007600ff2f77ac */ /* 0x000ea20008000800 */
[----:B------:R-:W2:Y:S01]  /*0200*/  LDCU UR48, c[0x0][0x3b0] ;  /* 0x00007600ff3077ac */ /* 0x000ea20008000800 */
[----:B------:R-:W2:Y:S04]  /*0210*/  LDCU UR49, c[0x0][0x3b0] ;  /* 0x00007600ff3177ac */ /* 0x000ea80008000800 */
[----:B-1----:R-:W1:Y:S01]  /*0220*/  MUFU.RCP R0, R0 ;  /* 0x0000000000007308 */ /* 0x002e620000001000 */
[----:B------:R-:W2:Y:S01]  /*0230*/  LDCU UR50, c[0x0][0x3b0] ;  /* 0x00007600ff3277ac */ /* 0x000ea20008000800 */
[----:B------:R-:W2:Y:S01]  /*0240*/  LDCU UR51, c[0x0][0x3b0] ;  /* 0x00007600ff3377ac */ /* 0x000ea20008000800 */
[----:B------:R-:W2:Y:S01]  /*0250*/  LDCU UR52, c[0x0][0x3b0] ;  /* 0x00007600ff3477ac */ /* 0x000ea20008000800 */
[----:B------:R-:W2:Y:S01]  /*0260*/  LDCU UR53, c[0x0][0x3b0] ;  /* 0x00007600ff3577ac */ /* 0x000ea20008000800 */
[----:B-1----:R-:W-:Y:S01]  /*0270*/  VIADD R2, R0, 0xffffffe ;  /* 0x0ffffffe00027836 */ /* 0x002fe20000000000 */
[----:B------:R-:W1:Y:S01]  /*0280*/  LDCU UR54, c[0x0][0x3b0] ;  /* 0x00007600ff3677ac */ /* 0x000e620008000800 */
[----:B------:R-:W-:-:S02]  /*0290*/  IMAD.MOV R0, RZ, RZ, -R10 ;  /* 0x000000ffff007224 */ /* 0x000fc400078e0a0a */
[----:B------:R2:W1:Y:S01]  /*02a0*/  F2I.FTZ.U32.TRUNC.NTZ R3, R2 ;  /* 0x0000000200037305 */ /* 0x000462000021f000 */
[----:B------:R-:W3:Y:S01]  /*02b0*/  LDCU UR55, c[0x0][0x3b0] ;  /* 0x00007600ff3777ac */ /* 0x000ee20008000800 */
[----:B------:R-:W3:Y:S01]  /*02c0*/  LDCU UR56, c[0x0][0x3b0] ;  /* 0x00007600ff3877ac */ /* 0x000ee20008000800 */
[----:B--2---:R-:W-:Y:S01]  /*02d0*/  IMAD.MOV.U32 R2, RZ, RZ, RZ ;  /* 0x000000ffff027224 */ /* 0x004fe200078e00ff */
[----:B------:R-:W2:Y:S01]  /*02e0*/  LDCU UR57, c[0x0][0x3b0] ;  /* 0x00007600ff3977ac */ /* 0x000ea20008000800 */
[----:B------:R-:W2:Y:S01]  /*02f0*/  LDCU UR58, c[0x0][0x3b0] ;  /* 0x00007600ff3a77ac */ /* 0x000ea20008000800 */
[--C-:B-1----:R-:W-:Y:S01]  /*0300*/  IMAD.MOV R6, RZ, RZ, -R3.reuse ;  /* 0x000000ffff067224 */ /* 0x102fe200078e0a03 */
[----:B------:R-:W1:Y:S03]  /*0310*/  LDCU UR59, c[0x0][0x3b0] ;  /* 0x00007600ff3b77ac */ /* 0x000e660008000800 */
[----:B------:R-:W-:Y:S01]  /*0320*/  IMAD R9, R6, R7, RZ ;  /* 0x0000000706097224 */ /* 0x000fe200078e02ff */
[----:B------:R-:W-:Y:S01]  /*0330*/  MOV R6, R8 ;  /* 0x0000000800067202 */ /* 0x000fe20000000f00 */
[----:B------:R-:W1:Y:S02]  /*0340*/  LDCU UR60, c[0x0][0x3b0] ;  /* 0x00007600ff3c77ac */ /* 0x000e640008000800 */
[----:B------:R-:W-:Y:S01]  /*0350*/  IMAD.HI.U32 R3, R3, R9, R2 ;  /* 0x0000000903037227 */ /* 0x000fe200078e0002 */
[----:B------:R-:W1:Y:S05]  /*0360*/  LDCU UR62, c[0x0][0x3b0] ;  /* 0x00007600ff3e77ac */ /* 0x000e6a0008000800 */
[----:B------:R-:W-:Y:S01]  /*0370*/  IMAD.HI.U32 R3, R3, R6, RZ ;  /* 0x0000000603037227 */ /* 0x000fe200078e00ff */
[----:B------:R-:W1:Y:S03]  /*0380*/  LDCU UR63, c[0x0][0x3b0] ;  /* 0x00007600ff3f77ac */ /* 0x000e660008000800 */
[----:B------:R-:W-:Y:S01]  /*0390*/  IMAD R0, R3, R0, R6 ;  /* 0x0000000003007224 */ /* 0x000fe200078e0206 */
[----:B------:R-:W1:Y:S01]  /*03a0*/  LDCU UR64, c[0x0][0x3b0] ;  /* 0x00007600ff4077ac */ /* 0x000e620008000800 */
[----:B------:R-:W2:Y:S03]  /*03b0*/  I2F.RP R6, R125 ;  /* 0x0000007d00067306 */ /* 0x000ea60000209400 */
[----:B------:R-:W-:Y:S01]  /*03c0*/  ISETP.GT.U32.AND P1, PT, R7, R0, PT ;  /* 0x000000000700720c */ /* 0x000fe20003f24070 */
[----:B------:R-:W1:Y:S01]  /*03d0*/  LDCU UR70, c[0x0][0x3b0] ;  /* 0x00007600ff4677ac */ /* 0x000e620008000800 */
[----:B------:R-:W1:Y:S01]  /*03e0*/  LDCU UR72, c[0x0][0x3b0] ;  /* 0x00007600ff4877ac */ /* 0x000e620008000800 */
[----:B------:R-:W1:Y:S02]  /*03f0*/  LDCU UR71, c[0x0][0x3b0] ;  /* 0x00007600ff4777ac */ /* 0x000e640008000800 */
[----:B--2---:R-:W-:Y:S08]  /*0400*/  MUFU.RCP R6, R6 ;  /* 0x0000000600067308 */ /* 0x004ff00000001000 */
[----:B------:R-:W-:Y:S01]  /*0410*/  @!P1 IMAD.IADD R0, R0, 0x1, -R7 ;  /* 0x0000000100009824 */ /* 0x000fe200078e0a07 */
[----:B------:R-:W2:Y:S01]  /*0420*/  LDCU UR7, c[0x0][0x3b0] ;  /* 0x00007600ff0777ac */ /* 0x000ea20008000800 */
[----:B------:R-:W-:Y:S01]  /*0430*/  @!P1 VIADD R3, R3, 0x1 ;  /* 0x0000000103039836 */ /* 0x000fe20000000000 */
[----:B------:R-:W-:-:S02]  /*0440*/  ISETP.NE.AND P1, PT, R4, RZ, PT ;  /* 0x000000ff0400720c */ /* 0x000fc40003f25270 */
[----:B------:R-:W-:Y:S01]  /*0450*/  ISETP.GE.U32.AND P0, PT, R0, R7, PT ;  /* 0x000000070000720c */ /* 0x000fe20003f06070 */
[----:B------:R-:W1:Y:S01]  /*0460*/  LDCU UR14, c[0x0][0x3b0] ;  /* 0x00007600ff0e77ac */ /* 0x000e620008000800 */
[-C--:B------:R-:W-:Y:S01]  /*0470*/  LOP3.LUT R0, R5, R4.reuse, RZ, 0x3c, !PT ;  /* 0x0000000405007212 */ /* 0x080fe200078e3cff */
[----:B------:R-:W1:Y:S03]  /*0480*/  LDCU UR65, c[0x0][0x3b0] ;  /* 0x00007600ff4177ac */ /* 0x000e660008000800 */
[----:B------:R-:W-:Y:S01]  /*0490*/  ISETP.GE.AND P2, PT, R0, RZ, PT ;  /* 0x000000ff0000720c */ /* 0x000fe20003f46270 */
[----:B------:R-:W-:Y:S01]  /*04a0*/  VIADD R0, R122, 0xff ;  /* 0x000000ff7a007836 */ /* 0x000fe20000000000 */
[----:B------:R-:W1:Y:S05]  /*04b0*/  LDCU UR8, c[0x0][0x3b0] ;  /* 0x00007600ff0877ac */ /* 0x000e6a0008000800 */
[----:B------:R-:W-:Y:S01]  /*04c0*/  @P0 IADD3 R3, PT, PT, R3, 0x1, RZ ;  /* 0x0000000103030810 */ /* 0x000fe20007ffe0ff */
[----:B------:R-:W1:Y:S04]  /*04d0*/  LDCU UR10, c[0x0][0x3b0] ;  /* 0x00007600ff0a77ac */ /* 0x000e680008000800 */
[----:B------:R-:W-:Y:S01]  /*04e0*/  IMAD.MOV.U32 R2, RZ, RZ, R3 ;  /* 0x000000ffff027224 */ /* 0x000fe200078e0003 */
[----:B------:R-:W-:Y:S01]  /*04f0*/  SHF.R.S32.HI R3, RZ, 0x1f, R0 ;  /* 0x0000001fff037819 */ /* 0x000fe20000011400 */
[----:B------:R-:W1:Y:S02]  /*0500*/  LDCU UR11, c[0x0][0x3b0] ;  /* 0x00007600ff0b77ac */ /* 0x000e640008000800 */
[----:B------:R-:W-:Y:S01]  /*0510*/  @!P2 IMAD.MOV R2, RZ, RZ, -R2 ;  /* 0x000000ffff02a224 */ /* 0x000fe200078e0a02 */
[----:B------:R-:W-:Y:S01]  /*0520*/  @!P1 LOP3.LUT R2, RZ, R4, RZ, 0x33, !PT ;  /* 0x00000004ff029212 */ /* 0x000fe200078e33ff */
[----:B------:R-:W1:Y:S01]  /*0530*/  LDCU UR12, c[0x0][0x3b0] ;  /* 0x00007600ff0c77ac */ /* 0x000e620008000800 */
[----:B------:R-:W-:-:S03]  /*0540*/  LEA.HI R3, R3, R0, RZ, 0x8 ;  /* 0x0000000003037211 */ /* 0x000fc600078f40ff */
[----:B------:R-:W-:Y:S01]  /*0550*/  IMAD.SHL.U32 R9, R2, 0x8, RZ ;  /* 0x0000000802097824 */ /* 0x000fe200078e00ff */
[----:B------:R-:W1:Y:S01]  /*0560*/  LDCU UR13, c[0x0][0x3b0] ;  /* 0x00007600ff0d77ac */ /* 0x000e620008000800 */
[----:B------:R-:W-:-:S03]  /*0570*/  IMAD.MOV R2, RZ, RZ, -R2 ;  /* 0x000000ffff027224 */ /* 0x000fc600078e0a02 */
[----:B------:R-:W-:Y:S01]  /*0580*/  LEA.HI.SX32 R3, R3, -R9, 0x18 ;  /* 0x8000000903037211 */ /* 0x000fe200078fc2ff */
[----:B------:R-:W-:Y:S01]  /*0590*/  IMAD R10, R4, R2, R5 ;  /* 0x00000002040a7224 */ /* 0x000fe200078e0205 */
[----:B------:R-:W1:Y:S01]  /*05a0*/  LDCU UR15, c[0x0][0x3b0] ;  /* 0x00007600ff0f77ac */ /* 0x000e620008000800 */
[----:B------:R-:W-:Y:S01]  /*05b0*/  IMAD.MOV.U32 R2, RZ, RZ, RZ ;  /* 0x000000ffff027224 */ /* 0x000fe200078e00ff */
[----:B------:R-:W-:Y:S01]  /*05c0*/  VIMNMX R11, PT, PT, R3, 0x8, PT ;  /* 0x00000008030b7848 */ /* 0x000fe20003fe0100 */
[----:B------:R-:W1:Y:S03]  /*05d0*/  LDCU UR16, c[0x0][0x3b0] ;  /* 0x00007600ff1077ac */ /* 0x000e660008000800 */
[-C--:B------:R-:W-:Y:S02]  /*05e0*/  IABS R7, R11.reuse ;  /* 0x0000000b00077213 */ /* 0x080fe40000000000 */
[----:B------:R-:W-:Y:S01]  /*05f0*/  IABS R4, R11 ;  /* 0x0000000b00047213 */ /* 0x000fe20000000000 */
[----:B------:R-:W1:Y:S01]  /*0600*/  LDCU UR17, c[0x0][0x3b0] ;  /* 0x00007600ff1177ac */ /* 0x000e620008000800 */
[----:B------:R-:W2:Y:S01]  /*0610*/  I2F.RP R0, R7 ;  /* 0x0000000700007306 */ /* 0x000ea20000209400 */
[----:B------:R-:W1:Y:S01]  /*0620*/  LDCU UR18, c[0x0][0x3b0] ;  /* 0x00007600ff1277ac */ /* 0x000e620008000800 */
[----:B------:R-:W1:Y:S01]  /*0630*/  LDCU UR19, c[0x0][0x3b0] ;  /* 0x00007600ff1377ac */ /* 0x000e620008000800 */
[----:B------:R-:W1:Y:S05]  /*0640*/  LDCU UR22, c[0x0][0x3b0] ;  /* 0x00007600ff1677ac */ /* 0x000e6a0008000800 */
[----:B--2---:R-:W2:Y:S01]  /*0650*/  MUFU.RCP R0, R0 ;  /* 0x0000000000007308 */ /* 0x004ea20000001000 */
[----:B------:R-:W1:Y:S01]  /*0660*/  LDCU UR61, c[0x0][0x3b0] ;  /* 0x00007600ff3d77ac */ /* 0x000e620008000800 */
[----:B------:R-:W1:Y:S01]  /*0670*/  LDCU UR20, c[0x0][0x3b0] ;  /* 0x00007600ff1477ac */ /* 0x000e620008000800 */
[----:B------:R-:W1:Y:S01]  /*0680*/  LDCU UR23, c[0x0][0x3b0] ;  /* 0x00007600ff1777ac */ /* 0x000e620008000800 */
[----:B------:R-:W1:Y:S01]  /*0690*/  LDCU UR24, c[0x0][0x3b0] ;  /* 0x00007600ff1877ac */ /* 0x000e620008000800 */
[----:B--2---:R-:W-:Y:S01]  /*06a0*/  IADD3 R3, PT, PT, R0, 0xffffffe, RZ ;  /* 0x0ffffffe00037810 */ /* 0x004fe20007ffe0ff */
[----:B------:R-:W2:Y:S01]  /*06b0*/  LDCU UR25, c[0x0][0x3b0] ;  /* 0x00007600ff1977ac */ /* 0x000ea20008000800 */
[----:B------:R-:W-:Y:S01]  /*06c0*/  IABS R0, R10 ;  /* 0x0000000a00007213 */ /* 0x000fe20000000000 */
[----:B------:R-:W1:Y:S03]  /*06d0*/  LDCU UR28, c[0x0][0x3b0] ;  /* 0x00007600ff1c77ac */ /* 0x000e660008000800 */
[----:B------:R-:W1:Y:S01]  /*06e0*/  F2I.FTZ.U32.TRUNC.NTZ R3, R3 ;  /* 0x0000000300037305 */ /* 0x000e62000021f000 */
[----:B------:R-:W2:Y:S01]  /*06f0*/  LDCU UR30, c[0x0][0x3b0] ;  /* 0x00007600ff1e77ac */ /* 0x000ea20008000800 */
[----:B------:R-:W2:Y:S01]  /*0700*/  LDCU UR37, c[0x0][0x3b0] ;  /* 0x00007600ff2577ac */ /* 0x000ea20008000800 */
[----:B------:R-:W2:Y:S01]  /*0710*/  LDCU UR26, c[0x0][0x3b0] ;  /* 0x00007600ff1a77ac */ /* 0x000ea20008000800 */
[----:B-1----:R-:W-:Y:S01]  /*0720*/  IMAD.MOV R8, RZ, RZ, -R3 ;  /* 0x000000ffff087224 */ /* 0x002fe200078e0a03 */
[----:B------:R-:W1:Y:S03]  /*0730*/  LDCU UR31, c[0x0][0x3b0] ;  /* 0x00007600ff1f77ac */ /* 0x000e660008000800 */
[----:B------:R-:W-:Y:S01]  /*0740*/  IMAD R5, R8, R7, RZ ;  /* 0x0000000708057224 */ /* 0x000fe200078e02ff */
[----:B------:R-:W1:Y:S01]  /*0750*/  LDCU UR32, c[0x0][0x3b0] ;  /* 0x00007600ff2077ac */ /* 0x000e620008000800 */
[----:B------:R-:W-:-:S02]  /*0760*/  IMAD.MOV.U32 R8, RZ, RZ, R12 ;  /* 0x000000ffff087224 */ /* 0x000fc400078e000c */
[----:B------:R-:W-:Y:S01]  /*0770*/  IMAD.HI.U32 R2, R3, R5, R2 ;  /* 0x0000000503027227 */ /* 0x000fe200078e0002 */
[----:B------:R-:W-:Y:S01]  /*0780*/  MOV R5, R0 ;  /* 0x0000000000057202 */ /* 0x000fe20000000f00 */
[----:B------:R-:W1:Y:S01]  /*0790*/  I2F.RP R3, R8 ;  /* 0x0000000800037306 */ /* 0x000e620000209400 */
[----:B------:R-:W1:Y:S01]  /*07a0*/  LDCU UR33, c[0x0][0x3b0] ;  /* 0x00007600ff2177ac */ /* 0x000e620008000800 */
[----:B------:R-:W-:Y:S02]  /*07b0*/  IMAD.MOV R0, RZ, RZ, -R4 ;  /* 0x000000ffff007224 */ /* 0x000fe400078e0a04 */
[----:B------:R-:W-:Y:S01]  /*07c0*/  IMAD.HI.U32 R2, R2, R5, RZ ;  /* 0x0000000502027227 */ /* 0x000fe200078e00ff */
[----:B------:R-:W2:Y:S03]  /*07d0*/  LDCU UR68, c[0x0][0x3b0] ;  /* 0x00007600ff4477ac */ /* 0x000ea60008000800 */
[----:B------:R-:W-:Y:S01]  /*07e0*/  IMAD R0, R2, R0, R5 ;  /* 0x0000000002007224 */ /* 0x000fe200078e0205 */
[----:B------:R-:W2:Y:S01]  /*07f0*/  LDCU UR38, c[0x0][0x3b0] ;  /* 0x00007600ff2677ac */ /* 0x000ea20008000800 */
[----:B------:R-:W-:-:S03]  /*0800*/  VIADD R4, R6, 0xffffffe ;  /* 0x0ffffffe06047836 */ /* 0x000fc60000000000 */
[----:B------:R-:W-:Y:S01]  /*0810*/  ISETP.GT.U32.AND P1, PT, R7, R0, PT ;  /* 0x000000000700720c */ /* 0x000fe20003f24070 */
[----:B------:R3:W-:Y:S01]  /*0820*/  F2I.FTZ.U32.TRUNC.NTZ R5, R4 ;  /* 0x0000000400057305 */ /* 0x0007e2000021f000 */
[----:B------:R-:W2:Y:S01]  /*0830*/  LDCU UR36, c[0x0][0x3b0] ;  /* 0x00007600ff2477ac */ /* 0x000ea20008000800 */
[----:B------:R-:W2:Y:S06]  /*0840*/  LDCU UR39, c[0x0][0x3b0] ;  /* 0x00007600ff2777ac */ /* 0x000eac0008000800 */
[----:B-1----:R-:W1:Y:S01]  /*0850*/  MUFU.RCP R3, R3 ;  /* 0x0000000300037308 */ /* 0x002e620000001000 */
[----:B---3--:R-:W-:Y:S01]  /*0860*/  MOV R4, RZ ;  /* 0x000000ff00047202 */ /* 0x008fe20000000f00 */
[----:B------:R-:W3:Y:S02]  /*0870*/  LDCU UR34, c[0x0][0x3b0] ;  /* 0x00007600ff2277ac */ /* 0x000ee40008000800 */
[----:B------:R-:W-:-:S02]  /*0880*/  @!P1 IMAD.IADD R0, R0, 0x1, -R7 ;  /* 0x0000000100009824 */ /* 0x000fc400078e0a07 */
[----:B------:R-:W-:Y:S01]  /*0890*/  @!P1 VIADD R2, R2, 0x1 ;  /* 0x0000000102029836 */ /* 0x000fe20000000000 */
[----:B------:R-:W-:Y:S01]  /*08a0*/  ISETP.NE.AND P1, PT, R11, RZ, PT ;  /* 0x000000ff0b00720c */ /* 0x000fe20003f25270 */
[----:B------:R-:W2:Y:S01]  /*08b0*/  LDCU UR5, c[0x0][0x3b0] ;  /* 0x00007600ff0577ac */ /* 0x000ea20008000800 */
[----:B------:R-:W-:Y:S02]  /*08c0*/  ISETP.GE.U32.AND P0, PT, R0, R7, PT ;  /* 0x000000070000720c */ /* 0x000fe40003f06070 */
[----:B------:R-:W2:Y:S01]  /*08d0*/  S2R R7, SR_TID.X ;  /* 0x0000000000077919 */ /* 0x000ea20000002100 */
[----:B------:R-:W-:Y:S01]  /*08e0*/  LOP3.LUT R0, R10, R11, RZ, 0x3c, !PT ;  /* 0x0000000b0a007212 */ /* 0x000fe200078e3cff */
[----:B------:R-:W2:Y:S03]  /*08f0*/  LDCU UR66, c[0x0][0x3b0] ;  /* 0x00007600ff4277ac */ /* 0x000ea60008000800 */
[----:B------:R-:W-:Y:S01]  /*0900*/  ISETP.GE.AND P2, PT, R0, RZ, PT ;  /* 0x000000ff0000720c */ /* 0x000fe20003f46270 */
[----:B-1----:R-:W-:Y:S01]  /*0910*/  VIADD R3, R3, 0xffffffe ;  /* 0x0ffffffe03037836 */ /* 0x002fe20000000000 */
[----:B------:R-:W1:Y:S01]  /*0920*/  LDCU UR69, c[0x0][0x3b0] ;  /* 0x00007600ff4577ac */ /* 0x000e620008000800 */
[----:B------:R-:W-:-:S03]  /*0930*/  IMAD.MOV R0, RZ, RZ, -R5 ;  /* 0x000000ffff007224 */ /* 0x000fc600078e0a05 */
[----:B------:R-:W-:Y:S01]  /*0940*/  @P0 IADD3 R2, PT, PT, R2, 0x1, RZ ;  /* 0x0000000102020810 */ /* 0x000fe20007ffe0ff */
[----:B------:R-:W1:Y:S01]  /*0950*/  F2I.FTZ.U32.TRUNC.NTZ R3, R3 ;  /* 0x0000000300037305 */ /* 0x000e62000021f000 */
[----:B------:R-:W-:Y:S01]  /*0960*/  IMAD R67, R0, R125, RZ ;  /* 0x0000007d00437224 */ /* 0x000fe200078e02ff */
[----:B------:R-:W1:Y:S03]  /*0970*/  LDCU UR67, c[0x0][0x3b0] ;  /* 0x00007600ff4377ac */ /* 0x000e660008000800 */
[----:B------:R-:W-:Y:S01]  /*0980*/  IMAD.HI.U32 R67, R5, R67, R4 ;  /* 0x0000004305437227 */ /* 0x000fe200078e0004 */
[----:B------:R-:W3:Y:S03]  /*0990*/  LDCU UR9, c[0x0][0x3b0] ;  /* 0x00007600ff0977ac */ /* 0x000ee60008000800 */
[----:B------:R-:W-:Y:S01]  /*09a0*/  @!P2 IMAD.MOV R2, RZ, RZ, -R2 ;  /* 0x000000ffff02a224 */ /* 0x000fe200078e0a02 */
[----:B------:R-:W-:Y:S01]  /*09b0*/  @!P1 LOP3.LUT R2, RZ, R11, RZ, 0x33, !PT ;  /* 0x0000000bff029212 */ /* 0x000fe200078e33ff */
[----:B------:R-:W3:Y:S04]  /*09c0*/  LDCU UR27, c[0x0][0x3b0] ;  /* 0x00007600ff1b77ac */ /* 0x000ee80008000800 */
[----:B------:R-:W-:Y:S01]  /*09d0*/  IMAD.MOV R0, RZ, RZ, -R2 ;  /* 0x000000ffff007224 */ /* 0x000fe200078e0a02 */
[----:B------:R-:W3:Y:S01]  /*09e0*/  LDCU UR35, c[0x0][0x3b0] ;  /* 0x00007600ff2377ac */ /* 0x000ee20008000800 */
[----:B------:R-:W-:-:S02]  /*09f0*/  IMAD.SHL.U32 R252, R2, 0x100, RZ ;  /* 0x0000010002fc7824 */ /* 0x000fc400078e00ff */
[----:B------:R-:W-:Y:S01]  /*0a00*/  IMAD R0, R11, R0, R10 ;  /* 0x000000000b007224 */ /* 0x000fe200078e020a */
[----:B--2---:R-:W-:Y:S01]  /*0a10*/  LOP3.LUT R14, R7, 0x3f, RZ, 0xc0, !PT ;  /* 0x0000003f070e7812 */ /* 0x004fe200078ec0ff */
[--C-:B-1----:R-:W-:Y:S01]  /*0a20*/  IMAD.MOV R5, RZ, RZ, -R3.reuse ;  /* 0x000000ffff057224 */ /* 0x102fe200078e0a03 */
[----:B------:R-:W-:Y:S01]  /*0a30*/  IADD3 R66, PT, PT, R252, 0x91, RZ ;  /* 0x00000091fc427810 */ /* 0x000fe20007ffe0ff */
[----:B------:R-:W-:Y:S01]  /*0a40*/  IMAD.IADD R0, R9, 0x1, R0 ;  /* 0x0000000109007824 */ /* 0x000fe200078e0200 */
[----:B------:R-:W-:Y:S01]  /*0a50*/  ISETP.GE.AND P0, PT, R14, UR6, PT ;  /* 0x000000060e007c0c */ /* 0x000fe2000bf06270 */
[C---:B------:R-:W-:Y:S01]  /*0a60*/  VIADD R13, R252.reuse, 0xff ;  /* 0x000000fffc0d7836 */ /* 0x040fe20000000000 */
[----:B------:R-:W-:Y:S01]  /*0a70*/  IADD3 R9, PT, PT, R252, 0x1, RZ ;  /* 0x00000001fc097810 */ /* 0x000fe20007ffe0ff */
[----:B------:R-:W-:Y:S01]  /*0a80*/  IMAD.MOV.U32 R2, RZ, RZ, RZ ;  /* 0x000000ffff027224 */ /* 0x000fe200078e00ff */
[----:B------:R-:W-:Y:S01]  /*0a90*/  PRMT R122, R14, 0x6540, R0 ;  /* 0x000065400e7a7816 */ /* 0x000fe20000000000 */
[----:B------:R-:W-:Y:S01]  /*0aa0*/  IMAD.SHL.U32 R0, R0, 0x100, RZ ;  /* 0x0000010000007824 */ /* 0x000fe200078e00ff */
[----:B------:R-:W-:Y:S01]  /*0ab0*/  IABS R98, R13 ;  /* 0x0000000d00627213 */ /* 0x000fe20000000000 */
[----:B------:R-:W-:Y:S01]  /*0ac0*/  IMAD R5, R5, R8, RZ ;  /* 0x0000000805057224 */ /* 0x000fe200078e02ff */
[----:B------:R-:W-:Y:S01]  /*0ad0*/  IABS R51, R122 ;  /* 0x0000007a00337213 */ /* 0x000fe20000000000 */
[----:B------:R-:W-:Y:S01]  /*0ae0*/  STL [R1+0x41c8], R13 ;  /* 0x0041c80d01007387 */ /* 0x000fe20000100800 */
[----:B------:R-:W-:Y:S01]  /*0af0*/  LOP3.LUT R0, R0, 0x40, R14, 0xfe, !PT ;  /* 0x0000004000007812 */ /* 0x000fe200078efe0e */
[----:B------:R-:W-:Y:S01]  /*0b00*/  IMAD.HI.U32 R2, R3, R5, R2 ;  /* 0x0000000503027227 */ /* 0x000fe200078e0002 */
[----:B------:R-:W-:Y:S01]  /*0b10*/  SEL R4, R15, RZ, !P0 ;  /* 0x000000ff0f047207 */ /* 0x000fe20004000000 */
[----:B------:R-:W-:Y:S01]  /*0b20*/  STL [R1+0x1bc], R15 ;  /* 0x0001bc0f01007387 */ /* 0x000fe20000100800 */
[----:B------:R-:W-:Y:S01]  /*0b30*/  LOP3.LUT R5, R122, 0x80, RZ, 0xfc, !PT ;  /* 0x000000807a057812 */ /* 0x000fe200078efcff */
[----:B------:R-:W-:Y:S01]  /*0b40*/  IMAD.HI.U32 R3, R67, R98, RZ ;  /* 0x0000006243037227 */ /* 0x000fe200078e00ff */
[----:B------:R-:W-:Y:S01]  /*0b50*/  IABS R155, R0 ;  /* 0x00000000009b7213 */ /* 0x000fe20000000000 */
[----:B------:R-:W-:Y:S01]  /*0b60*/  STL [R1+0x1800], R122 ;  /* 0x0018007a01007387 */ /* 0x000fe20000100800 */
[----:B------:R-:W-:Y:S01]  /*0b70*/  ISETP.NE.U32.AND P0, PT, R4, RZ, PT ;  /* 0x000000ff0400720c */ /* 0x000fe20003f05070 */
[----:B------:R-:W-:Y:S01]  /*0b80*/  IMAD.MOV R4, RZ, RZ, -R3 ;  /* 0x000000ffff047224 */ /* 0x000fe200078e0a03 */
[----:B------:R-:W-:Y:S01]  /*0b90*/  LOP3.LUT R6, R122, 0xc0, RZ, 0xfc, !PT ;  /* 0x000000c07a067812 */ /* 0x000fe200078efcff */
[----:B------:R1:W-:Y:S01]  /*0ba0*/  STL [R1+0x1804], R0 ;  /* 0x0018040001007387 */ /* 0x0003e20000100800 */
[----:B------:R-:W-:Y:S01]  /*0bb0*/  ISETP.GE.AND P5, PT, R9, RZ, PT ;  /* 0x000000ff0900720c */ /* 0x000fe20003fa6270 */
[C---:B------:R-:W-:Y:S01]  /*0bc0*/  IMAD R98, R125.reuse, R4, R98 ;  /* 0x000000047d627224 */ /* 0x040fe200078e0262 */
[----:B------:R-:W-:Y:S01]  /*0bd0*/  IABS R7, R6 ;  /* 0x0000000600077213 */ /* 0x000fe20000000000 */
[----:B------:R2:W-:Y:S01]  /*0be0*/  STL [R1+0x1808], R5 ;  /* 0x0018080501007387 */ /* 0x0005e20000100800 */
[----:B------:R-:W-:Y:S01]  /*0bf0*/  IABS R4, R9 ;  /* 0x0000000900047213 */ /* 0x000fe20000000000 */
[C---:B------:R-:W-:Y:S01]  /*0c00*/  VIADD R9, R252.reuse, 0x5 ;  /* 0x00000005fc097836 */ /* 0x040fe20000000000 */
[----:B------:R-:W-:Y:S01]  /*0c10*/  ISETP.GT.U32.AND P1, PT, R125, R98, PT ;  /* 0x000000627d00720c */ /* 0x000fe20003f24070 */
[----:B------:R-:W-:Y:S01]  /*0c20*/  STL [R1+0x4684], R122 ;  /* 0x0046847a01007387 */ /* 0x000fe20000100800 */
[----:B------:R-:W-:Y:S01]  /*0c30*/  VIADD R11, R252, 0x6 ;  /* 0x00000006fc0b7836 */ /* 0x000fe20000000000 */
[----:B------:R-:W3:Y:S01]  /*0c40*/  LDCU UR6, c[0x0][0x3b0] ;  /* 0x00007600ff0677ac */ /* 0x000ee20008000800 */
[----:B-1----:R-:W-:Y:S01]  /*0c50*/  IMAD.HI.U32 R0, R2, R51, RZ ;  /* 0x0000003302007227 */ /* 0x002fe200078e00ff */
[----:B------:R1:W-:Y:S01]  /*0c60*/  STL [R1+0x180c], R6 ;  /* 0x00180c0601007387 */ /* 0x0003e20000100800 */
[----:B--2---:R-:W-:-:S02]  /*0c70*/  IABS R5, R5 ;  /* 0x0000000500057213 */ /* 0x004fc40000000000 */
[----:B------:R-:W-:Y:S01]  /*0c80*/  IMAD.MOV R3, RZ, RZ, -R0 ;  /* 0x000000ffff037224 */ /* 0x000fe200078e0a00 */
[----:B------:R-:W-:Y:S01]  /*0c90*/  IABS R10, R11 ;  /* 0x0000000b000a7213 */ /* 0x000fe20000000000 */
[----:B------:R-:W-:Y:S01]  /*0ca0*/  IMAD.HI.U32 R0, R2, R155, RZ ;  /* 0x0000009b02007227 */ /* 0x000fe200078e00ff */
[----:B------:R-:W2:Y:S02]  /*0cb0*/  LDCU UR21, c[0x0][0x3b0] ;  /* 0x00007600ff1577ac */ /* 0x000ea40008000800 */
[----:B------:R-:W-:Y:S01]  /*0cc0*/  @!P1 IADD3 R98, PT, PT, R98, -R125, RZ ;  /* 0x8000007d62629210 */ /* 0x000fe20007ffe0ff */
[----:B------:R-:W-:Y:S01]  /*0cd0*/  IMAD R51, R8, R3, R51 ;  /* 0x0000000308337224 */ /* 0x000fe200078e0233 */
[----:B------:R-:W1:Y:S01]  /*0ce0*/  LDCU UR29, c[0x0][0x3b0] ;  /* 0x00007600ff1d77ac */ /* 0x000e620008000800 */
[----:B------:R-:W-:Y:S01]  /*0cf0*/  IMAD.MOV R3, RZ, RZ, -R0 ;  /* 0x000000ffff037224 */ /* 0x000fe200078e0a00 */
[----:B------:R-:W-:Y:S01]  /*0d00*/  ISETP.GT.U32.AND P2, PT, R125, R98, PT ;  /* 0x000000627d00720c */ /* 0x000fe20003f44070 */
[----:B------:R-:W-:Y:S01]  /*0d10*/  IMAD.HI.U32 R0, R2, R5, RZ ;  /* 0x0000000502007227 */ /* 0x000fe200078e00ff */
[C---:B------:R-:W-:Y:S01]  /*0d20*/  ISETP.GT.U32.AND P4, PT, R8.reuse, R51, PT ;  /* 0x000000330800720c */ /* 0x040fe20003f84070 */
[----:B------:R-:W1:Y:S02]  /*0d30*/  LDCU UR77, c[0x0][0x3b0] ;  /* 0x00007600ff4d77ac */ /* 0x000e640008000800 */
[----:B------:R-:W-:-:S02]  /*0d40*/  IMAD R155, R8, R3, R155 ;  /* 0x00000003089b7224 */ /* 0x000fc400078e029b */
[----:B------:R-:W-:Y:S02]  /*0d50*/  IMAD.MOV R0, RZ, RZ, -R0 ;  /* 0x000000ffff007224 */ /* 0x000fe400078e0a00 */
[----:B------:R-:W-:Y:S01]  /*0d60*/  IMAD.HI.U32 R2, R2, R7, RZ ;  /* 0x0000000702027227 */ /* 0x000fe200078e00ff */
[----:B------:R-:W-:-:S03]  /*0d70*/  ISETP.GT.U32.AND P3, PT, R8, R155, PT ;  /* 0x0000009b0800720c */ /* 0x000fc60003f64070 */
[C---:B------:R-:W-:Y:S02]  /*0d80*/  IMAD R90, R8.reuse, R0, R5 ;  /* 0x00000000085a7224 */ /* 0x040fe400078e0205 */
[----:B------:R-:W-:Y:S02]  /*0d90*/  IMAD.MOV R2, RZ, RZ, -R2 ;  /* 0x000000ffff027224 */ /* 0x000fe400078e0a02 */
[----:B------:R-:W-:Y:S01]  /*0da0*/  @!P4 IMAD.IADD R51, R51, 0x1, -R8 ;  /* 0x000000013333c824 */ /* 0x000fe200078e0a08 */
[C---:B------:R-:W-:Y:S01]  /*0db0*/  ISETP.GT.U32.AND P6, PT, R8.reuse, R90, PT ;  /* 0x0000005a0800720c */ /* 0x040fe20003fc4070 */
[----:B------:R-:W-:Y:S02]  /*0dc0*/  IMAD R164, R8, R2, R7 ;  /* 0x0000000208a47224 */ /* 0x000fe400078e0207 */
[----:B------:R-:W-:-:S03]  /*0dd0*/  IMAD.HI.U32 R0, R67, R4, RZ ;  /* 0x0000000443007227 */ /* 0x000fc600078e00ff */
[C---:B------:R-:W-:Y:S01]  /*0de0*/  ISETP.GT.U32.AND P1, PT, R8.reuse, R164, PT ;  /* 0x000000a40800720c */ /* 0x040fe20003f24070 */
[----:B------:R-:W-:Y:S01]  /*0df0*/  @!P3 IMAD.IADD R155, R155, 0x1, -R8 ;  /* 0x000000019b9bb824 */ /* 0x000fe200078e0a08 */
[----:B------:R-:W-:Y:S01]  /*0e00*/  ISETP.GT.U32.AND P3, PT, R8, R51, PT ;  /* 0x000000330800720c */ /* 0x000fe20003f64070 */
[----:B------:R-:W-:Y:S02]  /*0e10*/  IMAD.MOV R0, RZ, RZ, -R0 ;  /* 0x000000ffff007224 */ /* 0x000fe400078e0a00 */
[----:B------:R-:W-:Y:S02]  /*0e20*/  VIADD R3, R252, 0x2 ;  /* 0x00000002fc037836 */ /* 0x000fe40000000000 */
[----:B------:R-:W-:Y:S01]  /*0e30*/  @!P6 IADD3 R90, PT, PT, R90, -R8, RZ ;  /* 0x800000085a5ae210 */ /* 0x000fe20007ffe0ff */
[----:B------:R-:W-:Y:S01]  /*0e40*/  IMAD R0, R125, R0, R4 ;  /* 0x000000007d007224 */ /* 0x000fe200078e0204 */
[----:B------:R-:W-:Y:S01]  /*0e50*/  ISETP.GT.U32.AND P6, PT, R8, R155, PT ;  /* 0x0000009b0800720c */ /* 0x000fe20003fc4070 */
[----:B------:R-:W-:Y:S01]  /*0e60*/  @!P2 IMAD.IADD R98, R98, 0x1, -R125 ;  /* 0x000000016262a824 */ /* 0x000fe200078e0a7d */
[----:B-1----:R-:W-:Y:S01]  /*0e70*/  IABS R6, R3 ;  /* 0x0000000300067213 */ /* 0x002fe20000000000 */
[----:B------:R-:W-:Y:S01]  /*0e80*/  VIADD R5, R252, 0x3 ;  /* 0x00000003fc057836 */ /* 0x000fe20000000000 */
[----:B------:R-:W-:Y:S01]  /*0e90*/  ISETP.GT.U32.AND P2, PT, R8, R90, PT ;  /* 0x0000005a0800720c */ /* 0x000fe20003f44070 */
[----:B------:R-:W-:Y:S01]  /*0ea0*/  @!P1 IMAD.IADD R164, R164, 0x1, -R8 ;  /* 0x00000001a4a49824 */ /* 0x000fe200078e0a08 */
[----:B------:R-:W-:Y:S01]  /*0eb0*/  @!P3 IADD3 R51, PT, PT, R51, -R8, RZ ;  /* 0x800000083333b210 */ /* 0x000fe20007ffe0ff */
[----:B------:R-:W-:Y:S01]  /*0ec0*/  IMAD.HI.U32 R2, R67, R6, RZ ;  /* 0x0000000643027227 */ /* 0x000fe200078e00ff */
[----:B------:R-:W-:-:S02]  /*0ed0*/  ISETP.GT.U32.AND P3, PT, R125, R0, PT ;  /* 0x000000007d00720c */ /* 0x000fc40003f64070 */
[----:B------:R-:W-:Y:S01]  /*0ee0*/  ISETP.GT.U32.AND P1, PT, R8, R164, PT ;  /* 0x000000a40800720c */ /* 0x000fe20003f24070 */
[----:B------:R-:W-:Y:S01]  /*0ef0*/  IMAD.MOV R2, RZ, RZ, -R2 ;  /* 0x000000ffff027224 */ /* 0x000fe200078e0a02 */
[----:B------:R-:W-:Y:S01]  /*0f00*/  IABS R4, R5 ;  /* 0x0000000500047213 */ /* 0x000fe20000000000 */
[----:B------:R-:W-:Y:S01]  /*0f10*/  @!P6 IMAD.IADD R155, R155, 0x1, -R8 ;  /* 0x000000019b9be824 */ /* 0x000fe200078e0a08 */
[----:B------:R-:W-:Y:S01]  /*0f20*/  ISETP.GE.AND P6, PT, R13, RZ, PT ;  /* 0x000000ff0d00720c */ /* 0x000fe20003fc6270 */
[C---:B------:R-:W-:Y:S01]  /*0f30*/  VIADD R7, R252.reuse, 0x4 ;  /* 0x00000004fc077836 */ /* 0x040fe20000000000 */
[----:B------:R-:W-:Y:S01]  /*0f40*/  ISETP.GE.AND P4, PT, R3, RZ, PT ;  /* 0x000000ff0300720c */ /* 0x000fe20003f86270 */
[----:B------:R-:W-:Y:S01]  /*0f50*/  IMAD.HI.U32 R3, R67, R4, RZ ;  /* 0x0000000443037227 */ /* 0x000fe200078e00ff */
[----:B------:R-:W-:Y:S01]  /*0f60*/  IADD3 R13, PT, PT, R252, 0x7, RZ ;  /* 0x00000007fc0d7810 */ /* 0x000fe20007ffe0ff */
[----:B------:R-:W-:Y:S02]  /*0f70*/  STL [R1+0x4688], R51 ;  /* 0x0046883301007387 */ /* 0x000fe40000100800 */
[----:B------:R-:W-:Y:S01]  /*0f80*/  IMAD R2, R125, R2, R6 ;  /* 0x000000027d027224 */ /* 0x000fe200078e0206 */
[----:B------:R-:W-:Y:S01]  /*0f90*/  IABS R6, R7 ;  /* 0x0000000700067213 */ /* 0x000fe20000000000 */
[----:B------:R-:W-:Y:S01]  /*0fa0*/  @!P2 IMAD.IADD R90, R90, 0x1, -R8 ;  /* 0x000000015a5aa824 */ /* 0x000fe200078e0a08 */
[----:B------:R-:W-:Y:S01]  /*0fb0*/  ISETP.GE.AND P2, PT, R5, RZ, PT ;  /* 0x000000ff0500720c */ /* 0x000fe20003f46270 */
[----:B------:R-:W-:Y:S01]  /*0fc0*/  IMAD.MOV R5, RZ, RZ, -R3 ;  /* 0x000000ffff057224 */ /* 0x000fe200078e0a03 */
[----:B------:R-:W-:Y:S01]  /*0fd0*/  @!P3 IADD3 R0, PT, PT, R0, -R125, RZ ;  /* 0x8000007d0000b210 */ /* 0x000fe20007ffe0ff */
[----:B------:R-:W-:Y:S01]  /*0fe0*/  @!P6 IMAD.MOV R98, RZ, RZ, -R98 ;  /* 0x000000ffff62e224 */ /* 0x000fe200078e0a62 */
[----:B------:R-:W-:Y:S01]  /*0ff0*/  IABS R12, R13 ;  /* 0x0000000d000c7213 */ /* 0x000fe20000000000 */
[----:B------:R-:W-:Y:S01]  /*1000*/  @!P1 IMAD.IADD R164, R164, 0x1, -R8 ;  /* 0x00000001a4a49824 */ /* 0x000fe200078e0a08 */
[----:B------:R-:W-:Y:S01]  /*1010*/  ISETP.GT.U32.AND P6, PT, R125, R0, PT ;  /* 0x000000007d00720c */ /* 0x000fe20003fc4070 */
[----:B------:R-:W-:Y:S01]  /*1020*/  IMAD.HI.U32 R3, R67, R6, RZ ;  /* 0x0000000643037227 */ /* 0x000fe200078e00ff */
[C---:B------:R-:W-:Y:S01]  /*1030*/  ISETP.GT.U32.AND P1, PT, R125.reuse, R2, PT ;  /* 0x000000027d00720c */ /* 0x040fe20003f24070 */
[----:B------:R-:W-:Y:S01]  /*1040*/  STL [R1+0x468c], R155 ;  /* 0x00468c9b01007387 */ /* 0x000fe20000100800 */
[----:B------:R-:W-:Y:S01]  /*1050*/  IABS R8, R9 ;  /* 0x0000000900087213 */ /* 0x000fe20000000000 */
[----:B------:R-:W-:-:S02]  /*1060*/  IMAD R4, R125, R5, R4 ;  /* 0x000000057d047224 */ /* 0x000fc400078e0204 */
[----:B------:R-:W-:Y:S01]  /*1070*/  IMAD.MOV R3, RZ, RZ, -R3 ;  /* 0x000000ffff037224 */ /* 0x000fe200078e0a03 */
[----:B------:R-:W-:Y:S01]  /*1080*/  STL [R1+0x4690], R90 ;  /* 0x0046905a01007387 */ /* 0x000fe20000100800 */
[----:B------:R-:W-:Y:S01]  /*1090*/  IMAD.HI.U32 R5, R67, R12, RZ ;  /* 0x0000000c43057227 */ /* 0x000fe200078e00ff */
[C---:B------:R-:W-:Y:S02]  /*10a0*/  ISETP.GT.U32.AND P3, PT, R125.reuse, R4, PT ;  /* 0x000000047d00720c */ /* 0x040fe40003f64070 */
[----:B------:R-:W-:Y:S01]  /*10b0*/  STL [R1+0x4694], R164 ;  /* 0x004694a401007387 */ /* 0x000fe20000100800 */
[----:B------:R-:W-:Y:S01]  /*10c0*/  IMAD R6, R125, R3, R6 ;  /* 0x000000037d067224 */ /* 0x000fe200078e0206 */
[----:B------:R-:W-:Y:S01]  /*10d0*/  IADD3 R5, PT, PT, -R5, RZ, RZ ;  /* 0x000000ff05057210 */ /* 0x000fe20007ffe1ff */
[--C-:B------:R-:W-:Y:S01]  /*10e0*/  @!P6 IMAD.IADD R0, R0, 0x1, -R125.reuse ;  /* 0x000000010000e824 */ /* 0x100fe200078e0a7d */
[----:B------:R1:W-:Y:S01]  /*10f0*/  STL [R1+0x4698], R98 ;  /* 0x0046986201007387 */ /* 0x0003e20000100800 */
[----:B------:R-:W-:Y:S01]  /*1100*/  @!P1 IMAD.IADD R2, R2, 0x1, -R125 ;  /* 0x0000000102029824 */ /* 0x000fe200078e0a7d */
[----:B------:R-:W-:Y:S01]  /*1110*/  ISETP.GT.U32.AND P6, PT, R125, R6, PT ;  /* 0x000000067d00720c */ /* 0x000fe20003fc4070 */
[----:B------:R-:W-:-:S02]  /*1120*/  IMAD.MOV.U32 R14, RZ, RZ, R0 ;  /* 0x000000ffff0e7224 */ /* 0x000fc400078e0000 */
[----:B------:R-:W-:Y:S01]  /*1130*/  IMAD.HI.U32 R0, R67, R8, RZ ;  /* 0x0000000843007227 */ /* 0x000fe200078e00ff */
[----:B------:R-:W-:Y:S02]  /*1140*/  ISETP.GT.U32.AND P1, PT, R125, R2, PT ;  /* 0x000000027d00720c */ /* 0x000fe40003f24070 */
[----:B------:R-:W-:Y:S01]  /*1150*/  @!P5 IADD3 R14, PT, PT, -R14, RZ, RZ ;  /* 0x000000ff0e0ed210 */ /* 0x000fe20007ffe1ff */
[--C-:B------:R-:W-:Y:S01]  /*1160*/  @!P3 IMAD.IADD R4, R4, 0x1, -R125.reuse ;  /* 0x000000010404b824 */ /* 0x100fe200078e0a7d */
[----:B------:R-:W-:Y:S01]  /*1170*/  ISETP.GE.AND P5, PT, R7, RZ, PT ;  /* 0x000000ff0700720c */ /* 0x000fe20003fa6270 */
[----:B------:R-:W-:Y:S01]  /*1180*/  IMAD.HI.U32 R3, R67, R10, RZ ;  /* 0x0000000a43037227 */ /* 0x000fe200078e00ff */
[----:B-1----:R-:W-:Y:S01]  /*1190*/  IADD3 R98, PT, PT, R252, 0xf9, RZ ;  /* 0x000000f9fc627810 */ /* 0x002fe20007ffe0ff */
[----:B------:R1:W-:Y:S01]  /*11a0*/  STL [R1], R14 ;  /* 0x0000000e01007387 */ /* 0x0003e20000100800 */
[----:B------:R-:W-:Y:S01]  /*11b0*/  ISETP.GT.U32.AND P3, PT, R125, R4, PT ;  /* 0x000000047d00720c */ /* 0x000fe20003f64070 */
[----:B------:R-:W-:Y:S01]  /*11c0*/  @!P6 IMAD.IADD R6, R6, 0x1, -R125 ;  /* 0x000000010606e824 */ /* 0x000fe200078e0a7d */
[----:B------:R-:W-:Y:S01]  /*11d0*/  IABS R143, R98 ;  /* 0x00000062008f7213 */ /* 0x000fe20000000000 */
[----:B------:R-:W-:-:S02]  /*11e0*/  IMAD.MOV R0, RZ, RZ, -R0 ;  /* 0x000000ffff007224 */ /* 0x000fc400078e0a00 */
[----:B------:R-:W-:Y:S01]  /*11f0*/  @!P1 IMAD.IADD R2, R2, 0x1, -R125 ;  /* 0x0000000102029824 */ /* 0x000fe200078e0a7d */
[----:B------:R-:W-:Y:S01]  /*1200*/  ISETP.GT.U32.AND P6, PT, R125, R6, PT ;  /* 0x000000067d00720c */ /* 0x000fe20003fc4070 */
[----:B------:R-:W-:Y:S01]  /*1210*/  IMAD.MOV R3, RZ, RZ, -R3 ;  /* 0x000000ffff037224 */ /* 0x000fe200078e0a03 */
[----:B------:R-:W-:Y:S01]  /*1220*/  ISETP.GE.AND P1, PT, R9, RZ, PT ;  /* 0x000000ff0900720c */ /* 0x000fe20003f26270 */
[C---:B------:R-:W-:Y:S01]  /*1230*/  IMAD R0, R125.reuse, R0, R8 ;  /* 0x000000007d007224 */ /* 0x040fe200078e0208 */
[----:B------:R-:W-:Y:S01]  /*1240*/  IADD3 R9, PT, PT, R252, 0xa, RZ ;  /* 0x0000000afc097810 */ /* 0x000fe20007ffe0ff */
[----:B------:R-:W-:Y:S02]  /*1250*/  IMAD.MOV.U32 R15, RZ, RZ, R2 ;  /* 0x000000ffff0f7224 */ /* 0x000fe400078e0002 */
[C---:B------:R-:W-:Y:S02]  /*1260*/  IMAD R8, R125.reuse, R3, R10 ;  /* 0x000000037d087224 */ /* 0x040fe400078e020a */
[--C-:B------:R-:W-:Y:S01]  /*1270*/  @!P3 IMAD.IADD R4, R4, 0x1, -R125.reuse ;  /* 0x000000010404b824 */ /* 0x100fe200078e0a7d */
[C---:B------:R-:W-:Y:S01]  /*1280*/  ISETP.GT.U32.AND P3, PT, R125.reuse, R0, PT ;  /* 0x000000007d00720c */ /* 0x040fe20003f64070 */
[----:B------:R-:W-:Y:S01]  /*1290*/  IMAD R10, R125, R5, R12 ;  /* 0x000000057d0a7224 */ /* 0x000fe200078e020c */
[----:B------:R-:W-:Y:S01]  /*12a0*/  @!P4 IADD3 R15, PT, PT, -R15, RZ, RZ ;  /* 0x000000ff0f0fc210 */ /* 0x000fe20007ffe1ff */
[--C-:B------:R-:W-:Y:S01]  /*12b0*/  @!P6 IMAD.IADD R6, R6, 0x1, -R125.reuse ;  /* 0x000000010606e824 */ /* 0x100fe200078e0a7d */
[C---:B------:R-:W-:Y:S01]  /*12c0*/  ISETP.GT.U32.AND P4, PT, R125.reuse, R8, PT ;  /* 0x000000087d00720c */ /* 0x040fe20003f84070 */
[C---:B------:R-:W-:Y:S01]  /*12d0*/  VIADD R5, R252.reuse, 0x8 ;  /* 0x00000008fc057836 */ /* 0x040fe20000000000 */
[----:B------:R-:W-:Y:S01]  /*12e0*/  ISETP.GT.U32.AND P6, PT, R125, R10, PT ;  /* 0x0000000a7d00720c */ /* 0x000fe20003fc4070 */
[----:B-1----:R-:W-:Y:S01]  /*12f0*/  IMAD.MOV.U32 R14, RZ, RZ, R4 ;  /* 0x000000ffff0e7224 */ /* 0x002fe200078e0004 */
[----:B------:R-:W-:Y:S01]  /*1300*/  STL [R1+0xc], R15 ;  /* 0x00000c0f01007387 */ /* 0x000fe20000100800 */
[----:B------:R-:W-:Y:S01]  /*1310*/  VIADD R7, R252, 0x9 ;  /* 0x00000009fc077836 */ /* 0x000fe20000000000 */
[----:B------:R-:W-:Y:S01]  /*1320*/  IABS R4, R5 ;  /* 0x0000000500047213 */ /* 0x000fe20000000000 */
[----:B------:R-:W-:Y:S01]  /*1330*/  @!P2 IMAD.MOV R14, RZ, RZ, -R14 ;  /* 0x000000ffff0ea224 */ /* 0x000fe200078e0a0e */
[----:B------:R-:W-:Y:S01]  /*1340*/  ISETP.GE.AND P2, PT, R11, RZ, PT ;  /* 0x000000ff0b00720c */ /* 0x000fe20003f46270 */
[----:B------:R-:W-:Y:S01]  /*1350*/  @!P3 IMAD.IADD R0, R0, 0x1, -R125 ;  /* 0x000000010000b824 */ /* 0x000fe200078e0a7d */
[----:B------:R-:W-:Y:S01]  /*1360*/  IABS R12, R7 ;  /* 0x00000007000c7213 */ /* 0x000fe20000000000 */
[----:B------:R-:W-:Y:S01]  /*1370*/  IMAD.HI.U32 R2, R67, R4, RZ ;  /* 0x0000000443027227 */ /* 0x000fe200078e00ff */
[----:B------:R1:W-:Y:S01]  /*1380*/  STL [R1+0x8], R14 ;  /* 0x0000080e01007387 */ /* 0x0003e20000100800 */
[----:B------:R-:W-:-:S02]  /*1390*/  ISETP.GE.AND P3, PT, R13, RZ, PT ;  /* 0x000000ff0d00720c */ /* 0x000fc40003f66270 */
[--C-:B------:R-:W-:Y:S01]  /*13a0*/  @!P4 IMAD.IADD R8, R8, 0x1, -R125.reuse ;  /* 0x000000010808c824 */ /* 0x100fe200078e0a7d */
[C---:B------:R-:W-:Y:S01]  /*13b0*/  ISETP.GT.U32.AND P4, PT, R125.reuse, R0, PT ;  /* 0x000000007d00720c */ /* 0x040fe20003f84070 */
[----:B------:R-:W-:Y:S02]  /*13c0*/  @!P6 IMAD.IADD R10, R10, 0x1, -R125 ;  /* 0x000000010a0ae824 */ /* 0x000fe400078e0a7d */
[----:B------:R-:W-:Y:S01]  /*13d0*/  IMAD.MOV R2, RZ, RZ, -R2 ;  /* 0x000000ffff027224 */ /* 0x000fe200078e0a02 */
[----:B------:R-:W-:Y:S01]  /*13e0*/  ISETP.GT.U32.AND P6, PT, R125, R8, PT ;  /* 0x000000087d00720c */ /* 0x000fe20003fc4070 */
[----:B------:R-:W-:-:S04]  /*13f0*/  IMAD.HI.U32 R3, R67, R12, RZ ;  /* 0x0000000c43037227 */ /* 0x000fc800078e00ff */
[----:B-1----:R-:W-:Y:S01]  /*1400*/  IMAD.MOV.U32 R14, RZ, RZ, R6 ;  /* 0x000000ffff0e7224 */ /* 0x002fe200078e0006 */
[----:B------:R-:W-:Y:S01]  /*1410*/  IABS R6, R9 ;  /* 0x0000000900067213 */ /* 0x000fe20000000000 */
[C---:B------:R-:W-:Y:S02]  /*1420*/  IMAD R2, R125.reuse, R2, R4 ;  /* 0x000000027d027224 */ /* 0x040fe400078e0204 */
[----:B------:R-:W-:Y:S01]  /*1430*/  IMAD.MOV R3, RZ, RZ, -R3 ;  /* 0x000000ffff037224 */ /* 0x000fe200078e0a03 */
[----:B------:R-:W-:Y:S01]  /*1440*/  @!P5 IADD3 R14, PT, PT, -R14, RZ, RZ ;  /* 0x000000ff0e0ed210 */ /* 0x000fe20007ffe1ff */
[----:B------:R-:W-:Y:S01]  /*1450*/  @!P4 IMAD.IADD R0, R0, 0x1, -R125 ;  /* 0x000000010000c824 */ /* 0x000fe200078e0a7d */
[C---:B------:R-:W-:Y:S01]  /*1460*/  ISETP.GT.U32.AND P5, PT, R125.reuse, R10, PT ;  /* 0x0000000a7d00720c */ /* 0x040fe20003fa4070 */
[C---:B------:R-:W-:Y:S01]  /*1470*/  IMAD R4, R125.reuse, R3, R12 ;  /* 0x000000037d047224 */ /* 0x040fe200078e020c */
[----:B------:R-:W-:Y:S01]  /*1480*/  ISETP.GT.U32.AND P4, PT, R125, R2, PT ;  /* 0x000000027d00720c */ /* 0x000fe20003f84070 */
[----:B------:R-:W-:Y:S01]  /*1490*/  VIADD R11, R252, 0xb ;  /* 0x0000000bfc0b7836 */ /* 0x000fe20000000000 */
[----:B------:R-:W-:Y:S01]  /*14a0*/  @!P6 IADD3 R8, PT, PT, R8, -R125, RZ ;  /* 0x8000007d0808e210 */ /* 0x000fe20007ffe0ff */
[----:B------:R-:W-:Y:S01]  /*14b0*/  IMAD.HI.U32 R3, R67, R6, RZ ;  /* 0x0000000643037227 */ /* 0x000fe200078e00ff */
[----:B------:R-:W-:Y:S01]  /*14c0*/  ISETP.GT.U32.AND P6, PT, R125, R4, PT ;  /* 0x000000047d00720c */ /* 0x000fe20003fc4070 */
[----:B------:R1:W-:Y:S01]  /*14d0*/  STL [R1+0x14], R14 ;  /* 0x0000140e01007387 */ /* 0x0003e20000100800 */
[----:B------:R-:W-:Y:S01]  /*14e0*/  IABS R12, R11 ;  /* 0x0000000b000c7213 */ /* 0x000fe20000000000 */
[----:B------:R-:W-:-:S02]  /*14f0*/  VIADD R13, R252, 0xc ;  /* 0x0000000cfc0d7836 */ /* 0x000fc40000000000 */
[----:B------:R-:W-:Y:S02]  /*1500*/  IMAD.MOV.U32 R15, RZ, RZ, R0 ;  /* 0x000000ffff0f7224 */ /* 0x000fe400078e0000 */
[--C-:B------:R-:W-:Y:S01]  /*1510*/  @!P5 IMAD.IADD R10, R10, 0x1, -R125.reuse ;  /* 0x000000010a0ad824 */ /* 0x100fe200078e0a7d */
[----:B------:R-:W-:Y:S01]  /*1520*/  ISETP.GE.AND P5, PT, R5, RZ, PT ;  /* 0x000000ff0500720c */ /* 0x000fe20003fa6270 */
[----:B------:R-:W-:Y:S01]  /*1530*/  @!P4 IMAD.IADD R2, R2, 0x1, -R125 ;  /* 0x000000010202c824 */ /* 0x000fe200078e0a7d */
[----:B------:R-:W-:Y:S01]  /*1540*/  ISETP.GE.AND P4, PT, R7, RZ, PT ;  /* 0x000000ff0700720c */ /* 0x000fe20003f86270 */
[----:B------:R-:W-:Y:S01]  /*1550*/  IMAD.MOV R5, RZ, RZ, -R3 ;  /* 0x000000ffff057224 */ /* 0x000fe200078e0a03 */
[----:B-1----:R-:W-:Y:S01]  /*1560*/  IABS R14, R13 ;  /* 0x0000000d000e7213 */ /* 0x002fe20000000000 */
[----:B------:R-:W-:-:S04]  /*1570*/  IMAD.HI.U32 R3, R67, R12, RZ ;  /* 0x0000000c43037227 */ /* 0x000fc800078e00ff */
[----:B------:R-:W-:Y:S01]  /*1580*/  @!P6 IMAD.IADD R4, R4, 0x1, -R125 ;  /* 0x000000010404e824 */ /* 0x000fe200078e0a7d */
[----:B------:R-:W-:Y:S01]  /*1590*/  IADD3 R0, PT, PT, -R3, RZ, RZ ;  /* 0x000000ff03007210 */ /* 0x000fe20007ffe1ff */
[----:B------:R-:W-:Y:S01]  /*15a0*/  @!P1 IMAD.MOV R15, RZ, RZ, -R15 ;  /* 0x000000ffff0f9224 */ /* 0x000fe200078e0a0f */
[----:B------:R-:W-:Y:S01]  /*15b0*/  ISETP.GT.U32.AND P1, PT, R125, R2, PT ;  /* 0x000000027d00720c */ /* 0x000fe20003f24070 */
[----:B------:R-:W-:Y:S01]  /*15c0*/  IMAD.HI.U32 R3, R67, R14, RZ ;  /* 0x0000000e43037227 */ /* 0x000fe200078e00ff */
[C---:B------:R-:W-:Y:S02]  /*15d0*/  ISETP.GT.U32.AND P6, PT, R125.reuse, R4, PT ;  /* 0x000000047d00720c */ /* 0x040fe40003fc4070 */
[----:B------:R1:W-:Y:S01]  /*15e0*/  STL [R1+0x10], R15 ;  /* 0x0000100f01007387 */ /* 0x0003e20000100800 */
[----:B------:R-:W-:Y:S01]  /*15f0*/  IMAD R0, R125, R0, R12 ;  /* 0x000000007d007224 */ /* 0x000fe200078e020c */
[----:B------:R-:W-:Y:S01]  /*1600*/  IADD3 R3, PT, PT, -R3, RZ, RZ ;  /* 0x000000ff03037210 */ /* 0x000fe20007ffe1ff */
[----:B------:R-:W-:-:S02]  /*1610*/  IMAD R6, R125, R5, R6 ;  /* 0x000000057d067224 */ /* 0x000fc400078e0206 */
[----:B------:R-:W-:Y:S02]  /*1620*/  IMAD.MOV.U32 R7, RZ, RZ, R8 ;  /* 0x000000ffff077224 */ /* 0x000fe400078e0008 */
[----:B------:R-:W-:Y:S02]  /*1630*/  IMAD.MOV.U32 R5, RZ, RZ, R10 ;  /* 0x000000ffff057224 */ /* 0x000fe400078e000a */
[C---:B------:R-:W-:Y:S02]  /*1640*/  IMAD R8, R125.reuse, R3, R14 ;  /* 0x000000037d087224 */ /* 0x040fe400078e020e */
[----:B------:R-:W-:Y:S01]  /*1650*/  @!P1 IMAD.IADD R2, R2, 0x1, -R125 ;  /* 0x0000000102029824 */ /* 0x000fe200078e0a7d */
[C---:B------:R-:W-:Y:S01]  /*1660*/  ISETP.GT.U32.AND P1, PT, R125.reuse, R0, PT ;  /* 0x000000007d00720c */ /* 0x040fe20003f24070 */
[----:B------:R-:W-:Y:S01]  /*1670*/  @!P2 IMAD.MOV R7, RZ, RZ, -R7 ;  /* 0x000000ffff07a224 */ /* 0x000fe200078e0a07 */
[----:B------:R-:W-:Y:S01]  /*1680*/  ISETP.GT.U32.AND P2, PT, R125, R6, PT ;  /* 0x000000067d00720c */ /* 0x000fe20003f44070 */
[----:B------:R-:W-:Y:S01]  /*1690*/  @!P3 IMAD.MOV R5, RZ, RZ, -R5 ;  /* 0x000000ffff05b224 */ /* 0x000fe200078e0a05 */
[----:B------:R-:W-:Y:S01]  /*16a0*/  ISETP.GE.AND P3, PT, R9, RZ, PT ;  /* 0x000000ff0900720c */ /* 0x000fe20003f66270 */
[--C-:B------:R-:W-:Y:S01]  /*16b0*/  @!P6 IMAD.IADD R4, R4, 0x1, -R125.reuse ;  /* 0x000000010404e824 */ /* 0x100fe200078e0a7d */
[----:B------:R-:W-:Y:S01]  /*16c0*/  ISETP.GT.U32.AND P6, PT, R125, R8, PT ;  /* 0x000000087d00720c */ /* 0x000fe20003fc4070 */
[----:B------:R2:W-:Y:S01]  /*16d0*/  STL [R1+0x1c], R7 ;  /* 0x00001c0701007387 */ /* 0x0005e20000100800 */
[C---:B------:R-:W-:Y:S01]  /*16e0*/  VIADD R9, R252.reuse, 0xf ;  /* 0x0000000ffc097836 */ /* 0x040fe20000000000 */
[----:B------:R-:W-:Y:S01]  /*16f0*/  MOV R16, R2 ;  /* 0x0000000200107202 */ /* 0x000fe20000000f00 */
[----:B-1----:R-:W-:Y:S01]  /*1700*/  IMAD.MOV.U32 R15, RZ, RZ, R4 ;  /* 0x000000ffff0f7224 */ /* 0x002fe200078e0004 */
[----:B------:R1:W-:Y:S01]  /*1710*/  STL [R1+0x18], R5 ;  /* 0x0000180501007387 */ /* 0x0003e20000100800 */
[----:B------:R-:W-:Y:S01]  /*1720*/  VIADD R14, R252, 0x12 ;  /* 0x00000012fc0e7836 */ /* 0x000fe20000000000 */
[----:B------:R-:W-:Y:S01]  /*1730*/  IABS R250, R9 ;  /* 0x0000000900fa7213 */ /* 0x000fe20000000000 */
[----:B------:R-:W-:-:S02]  /*1740*/  @!P1 IMAD.IADD R0, R0, 0x1, -R125 ;  /* 0x0000000100009824 */ /* 0x000fc400078e0a7d */
[----:B------:R-:W-:Y:S01]  /*1750*/  @!P5 IMAD.MOV R16, RZ, RZ, -R16 ;  /* 0x000000ffff10d224 */ /* 0x000fe200078e0a10 */
[----:B--2---:R-:W-:Y:S01]  /*1760*/  IADD3 R7, PT, PT, R252, 0xe, RZ ;  /* 0x0000000efc077810 */ /* 0x004fe20007ffe0ff */
[--C-:B------:R-:W-:Y:S01]  /*1770*/  @!P2 IMAD.IADD R6, R6, 0x1, -R125.reuse ;  /* 0x000000010606a824 */ /* 0x100fe200078e0a7d */
[----:B------:R-:W-:Y:S01]  /*1780*/  ISETP.GE.AND P2, PT, R11, RZ, PT ;  /* 0x000000ff0b00720c */ /* 0x000fe20003f46270 */
[----:B------:R-:W-:Y:S01]  /*1790*/  @!P6 IMAD.IADD R8, R8, 0x1, -R125 ;  /* 0x000000010808e824 */ /* 0x000fe200078e0a7d */
[----:B------:R-:W-:Y:S01]  /*17a0*/  IABS R12, R7 ;  /* 0x00000007000c7213 */ /* 0x000fe20000000000 */
[C---:B-1----:R-:W-:Y:S01]  /*17b0*/  VIADD R5, R252.reuse, 0xd ;  /* 0x0000000dfc057836 */ /* 0x042fe20000000000 */
[C---:B------:R-:W-:Y:S01]  /*17c0*/  ISETP.GT.U32.AND P6, PT, R125.reuse, R0, PT ;  /* 0x000000007d00720c */ /* 0x040fe20003fc4070 */
[----:B------:R-:W-:Y:S01]  /*17d0*/  VIADD R11, R252, 0x10 ;  /* 0x00000010fc0b7836 */ /* 0x000fe20000000000 */
[----:B------:R-:W-:Y:S01]  /*17e0*/  ISETP.GT.U32.AND P5, PT, R125, R8, PT ;  /* 0x000000087d00720c */ /* 0x000fe20003fa4070 */
[----:B------:R-:W-:Y:S01]  /*17f0*/  IMAD.HI.U32 R2, R67, R12, RZ ;  /* 0x0000000c43027227 */ /* 0x000fe200078e00ff */
[----:B------:R-:W-:Y:S01]  /*1800*/  IABS R10, R5 ;  /* 0x00000005000a7213 */ /* 0x000fe20000000000 */
[----:B------:R1:W-:Y:S01]  /*1810*/  STL [R1+0x24], R16 ;  /* 0x0000241001007387 */ /* 0x0003e20000100800 */
[----:B------:R-:W-:Y:S01]  /*1820*/  ISETP.GT.U32.AND P1, PT, R125, R6, PT ;  /* 0x000000067d00720c */ /* 0x000fe20003f24070 */
[----:B------:R-:W-:Y:S01]  /*1830*/  IMAD.MOV R4, RZ, RZ, -R2 ;  /* 0x000000ffff047224 */ /* 0x000fe200078e0a02 */
[----:B------:R-:W-:Y:S01]  /*1840*/  IABS R182, R11 ;  /* 0x0000000b00b67213 */ /* 0x000fe20000000000 */
[----:B------:R-:W-:-:S04]  /*1850*/  IMAD.HI.U32 R3, R67, R10, RZ ;  /* 0x0000000a43037227 */ /* 0x000fc800078e00ff */
[--C-:B------:R-:W-:Y:S01]  /*1860*/  @!P6 IMAD.IADD R0, R0, 0x1, -R125.reuse ;  /* 0x000000010000e824 */ /* 0x100fe200078e0a7d */
[----:B------:R-:W-:Y:S01]  /*1870*/  IADD3 R3, PT, PT, -R3, RZ, RZ ;  /* 0x000000ff03037210 */ /* 0x000fe20007ffe1ff */
[C---:B------:R-:W-:Y:S01]  /*1880*/  IMAD R4, R125.reuse, R4, R12 ;  /* 0x000000047d047224 */ /* 0x040fe200078e020c */
[----:B------:R-:W-:Y:S01]  /*1890*/  IABS R12, R14 ;  /* 0x0000000e000c7213 */ /* 0x000fe20000000000 */
[----:B------:R-:W-:Y:S01]  /*18a0*/  @!P5 IMAD.IADD R8, R8, 0x1, -R125 ;  /* 0x000000010808d824 */ /* 0x000fe200078e0a7d */
[----:B-1----:R-:W-:Y:S01]  /*18b0*/  MOV R16, R0 ;  /* 0x0000000000107202 */ /* 0x002fe20000000f00 */
[C---:B------:R-:W-:Y:S01]  /*18c0*/  IMAD R2, R125.reuse, R3, R10 ;  /* 0x000000037d027224 */ /* 0x040fe200078e020a */
[----:B------:R-:W-:Y:S01]  /*18d0*/  ISETP.GT.U32.AND P5, PT, R125, R4, PT ;  /* 0x000000047d00720c */ /* 0x000fe20003fa4070 */
[----:B------:R-:W-:-:S03]  /*18e0*/  IMAD.HI.U32 R3, R67, R250, RZ ;  /* 0x000000fa43037227 */ /* 0x000fc600078e00ff */
[----:B------:R-:W-:Y:S01]  /*18f0*/  ISETP.GT.U32.AND P6, PT, R125, R2, PT ;  /* 0x000000027d00720c */ /* 0x000fe20003fc4070 */
[----:B------:R-:W-:Y:S01]  /*1900*/  @!P4 IMAD.MOV R15, RZ, RZ, -R15 ;  /* 0x000000ffff0fc224 */ /* 0x000fe200078e0a0f */
[----:B------:R-:W-:Y:S01]  /*1910*/  IADD3 R3, PT, PT, -R3, RZ, RZ ;  /* 0x000000ff03037210 */ /* 0x000fe20007ffe1ff */
[----:B------:R-:W-:Y:S01]  /*1920*/  @!P1 IMAD.IADD R6, R6, 0x1, -R125 ;  /* 0x0000000106069824 */ /* 0x000fe200078e0a7d */
[----:B------:R-:W-:Y:S01]  /*1930*/  ISETP.GE.AND P4, PT, R13, RZ, PT ;  /* 0x000000ff0d00720c */ /* 0x000fe20003f86270 */
[----:B------:R-:W-:Y:S01]  /*1940*/  VIADD R13, R252, 0x11 ;  /* 0x00000011fc0d7836 */ /* 0x000fe20000000000 */
[----:B------:R-:W-:Y:S01]  /*1950*/  ISETP.GE.AND P1, PT, R5, RZ, PT ;  /* 0x000000ff0500720c */ /* 0x000fe20003f26270 */
[----:B------:R-:W-:Y:S01]  /*1960*/  IMAD R250, R125, R3, R250 ;  /* 0x000000037dfa7224 */ /* 0x000fe200078e02fa */
[----:B------:R1:W-:Y:S01]  /*1970*/  STL [R1+0x20], R15 ;  /* 0x0000200f01007387 */ /* 0x0003e20000100800 */
[----:B------:R-:W-:Y:S01]  /*1980*/  IMAD.HI.U32 R3, R67, R182, RZ ;  /* 0x000000b643037227 */ /* 0x000fe200078e00ff */
[----:B------:R-:W-:-:S03]  /*1990*/  IABS R10, R13 ;  /* 0x0000000d000a7213 */ /* 0x000fc60000000000 */
[----:B------:R-:W-:Y:S01]  /*19a0*/  @!P6 IADD3 R2, PT, PT, R2, -R125, RZ ;  /* 0x8000007d0202e210 */ /* 0x000fe20007ffe0ff */
[----:B------:R-:W-:Y:S01]  /*19b0*/  IMAD.MOV R5, RZ, RZ, -R3 ;  /* 0x000000ffff057224 */ /* 0x000fe200078e0a03 */
[----:B------:R-:W-:Y:S01]  /*19c0*/  ISETP.GT.U32.AND P6, PT, R125, R250, PT ;  /* 0x000000fa7d00720c */ /* 0x000fe20003fc4070 */
[----:B------:R-:W-:Y:S01]  /*19d0*/  @!P5 IMAD.IADD R4, R4, 0x1, -R125 ;  /* 0x000000010404d824 */ /* 0x000fe200078e0a7d */
[----:B------:R-:W-:Y:S01]  /*19e0*/  ISETP.GE.AND P5, PT, R7, RZ, PT ;  /* 0x000000ff0700720c */ /* 0x000fe20003fa6270 */
[----:B------:R-:W-:Y:S02]  /*19f0*/  IMAD.MOV.U32 R17, RZ, RZ, R6 ;  /* 0x000000ffff117224 */ /* 0x000fe400078e0006 */
[----:B------:R-:W-:-:S04]  /*1a00*/  IMAD.HI.U32 R3, R67, R10, RZ ;  /* 0x0000000a43037227 */ /* 0x000fc800078e00ff */
[----:B------:R-:W-:Y:S02]  /*1a10*/  IMAD R182, R125, R5, R182 ;  /* 0x000000057db67224 */ /* 0x000fe400078e02b6 */
[----:B------:R-:W-:-:S04]  /*1a20*/  IMAD.HI.U32 R5, R67, R12, RZ ;  /* 0x0000000c43057227 */ /* 0x000fc800078e00ff */
[----:B------:R-:W-:Y:S01]  /*1a30*/  @!P6 IMAD.IADD R250, R250, 0x1, -R125 ;  /* 0x00000001fafae824 */ /* 0x000fe200078e0a7d */
[C---:B------:R-:W-:Y:S01]  /*1a40*/  ISETP.GT.U32.AND P6, PT, R125.reuse, R2, PT ;  /* 0x000000027d00720c */ /* 0x040fe20003fc4070 */
[----:B------:R-:W-:Y:S01]  /*1a50*/  @!P3 IMAD.MOV R17, RZ, RZ, -R17 ;  /* 0x000000ffff11b224 */ /* 0x000fe200078e0a11 */
[----:B------:R-:W-:Y:S01]  /*1a60*/  ISETP.GT.U32.AND P3, PT, R125, R4, PT ;  /* 0x000000047d00720c */ /* 0x000fe20003f64070 */
[----:B------:R-:W-:Y:S01]  /*1a70*/  IMAD.MOV R3, RZ, RZ, -R3 ;  /* 0x000000ffff037224 */ /* 0x000fe200078e0a03 */
[----:B------:R-:W-:Y:S01]  /*1a80*/  IADD3 R5, PT, PT, -R5, RZ, RZ ;  /* 0x000000ff05057210 */ /* 0x000fe20007ffe1ff */
[----:B------:R-:W-:Y:S01]  /*1a90*/  IMAD.MOV.U32 R0, RZ, RZ, R8 ;  /* 0x000000ffff007224 */ /* 0x000fe200078e0008 */
[----:B------:R-:W-:Y:S01]  /*1aa0*/  STL [R1+0x2c], R17 ;  /* 0x00002c1101007387 */ /* 0x000fe20000100800 */
[C---:B-1----:R-:W-:Y:S02]  /*1ab0*/  VIADD R15, R252.reuse, 0x13 ;  /* 0x00000013fc0f7836 */ /* 0x042fe40000000000 */
[C---:B------:R-:W-:Y:S01]  /*1ac0*/  IMAD R249, R125.reuse, R3, R10 ;  /* 0x000000037df97224 */ /* 0x040fe200078e020a */
[----:B------:R-:W-:Y:S01]  /*1ad0*/  IADD3 R10, PT, PT, R252, 0x25, RZ ;  /* 0x00000025fc0a7810 */ /* 0x000fe20007ffe0ff */
[----:B------:R-:W-:Y:S01]  /*1ae0*/  @!P4 IMAD.MOV R0, RZ, RZ, -R0 ;  /* 0x000000ffff00c224 */ /* 0x000fe200078e0a00 */
[C---:B------:R-:W-:Y:S01]  /*1af0*/  ISETP.GT.U32.AND P4, PT, R125.reuse, R182, PT ;  /* 0x000000b67d00720c */ /* 0x040fe20003f84070 */
[----:B------:R-:W-:Y:S01]  /*1b00*/  @!P2 IMAD.MOV R16, RZ, RZ, -R16 ;  /* 0x000000ffff10a224 */ /* 0x000fe200078e0a10 */
[C---:B------:R-:W-:Y:S01]  /*1b10*/  ISETP.GT.U32.AND P2, PT, R125.reuse, R250, PT ;  /* 0x000000fa7d00720c */ /* 0x040fe20003f44070 */
[--C-:B------:R-:W-:Y:S01]  /*1b20*/  @!P6 IMAD.IADD R2, R2, 0x1, -R125.reuse ;  /* 0x000000010202e824 */ /* 0x100fe200078e0a7d */
[----:B------:R-:W-:Y:S01]  /*1b30*/  IABS R248, R15 ;  /* 0x0000000f00f87213 */ /* 0x000fe20000000000 */
[C---:B------:R-:W-:Y:S01]  /*1b40*/  IMAD R105, R125.reuse, R5, R12 ;  /* 0x000000057d697224 */ /* 0x040fe200078e020c */
[----:B------:R-:W-:Y:S01]  /*1b50*/  ISETP.GT.U32.AND P6, PT, R125, R249, PT ;  /* 0x000000f97d00720c */ /* 0x000fe20003fc4070 */
[----:B------:R-:W-:Y:S01]  /*1b60*/  STL [R1+0x28], R16 ;  /* 0x0000281001007387 */ /* 0x000fe20000100800 */
[----:B------:R-:W-:-:S02]  /*1b70*/  @!P3 IMAD.IADD R4, R4, 0x1, -R125 ;  /* 0x000000010404b824 */ /* 0x000fc400078e0a7d */
[----:B------:R-:W-:Y:S01]  /*1b80*/  ISETP.GT.U32.AND P3, PT, R125, R105, PT ;  /* 0x000000697d00720c */ /* 0x000fe20003f64070 */
[----:B------:R1:W-:Y:S01]  /*1b90*/  STL [R1+0x34], R0 ;  /* 0x0000340001007387 */ /* 0x0003e20000100800 */
[----:B------:R-:W-:Y:S02]  /*1ba0*/  VIADD R5, R252, 0x14 ;  /* 0x00000014fc057836 */ /* 0x000fe40000000000 */
[----:B------:R-:W-:Y:S01]  /*1bb0*/  @!P4 IMAD.IADD R182, R182, 0x1, -R125 ;  /* 0x00000001b6b6c824 */ /* 0x000fe200078e0a7d */
[-C--:B------:R-:W-:Y:S01]  /*1bc0*/  @!P2 IADD3 R250, PT, PT, R250, -R125.reuse, RZ ;  /* 0x8000007dfafaa210 */ /* 0x080fe20007ffe0ff */
[----:B------:R-:W-:Y:S01]  /*1bd0*/  IMAD.MOV.U32 R8, RZ, RZ, R2 ;  /* 0x000000ffff087224 */ /* 0x000fe200078e0002 */
[----:B------:R-:W-:Y:S01]  /*1be0*/  ISETP.GE.AND P2, PT, R9, RZ, PT ;  /* 0x000000ff0900720c */ /* 0x000fe20003f46270 */
[----:B------:R-:W-:Y:S01]  /*1bf0*/  IMAD.MOV.U32 R2, RZ, RZ, R4 ;  /* 0x000000ffff027224 */ /* 0x000fe200078e0004 */
[----:B------:R-:W-:Y:S01]  /*1c00*/  @!P6 IADD3 R249, PT, PT, R249, -R125, RZ ;  /* 0x8000007df9f9e210 */ /* 0x000fe20007ffe0ff */
[----:B------:R-:W-:Y:S01]  /*1c10*/  VIADD R7, R252, 0x15 ;  /* 0x00000015fc077836 */ /* 0x000fe20000000000 */
[----:B------:R-:W-:Y:S01]  /*1c20*/  ISETP.GT.U32.AND P6, PT, R125, R182, PT ;  /* 0x000000b67d00720c */ /* 0x000fe20003fc4070 */
[----:B-1----:R-:W-:Y:S01]  /*1c30*/  IMAD.HI.U32 R0, R67, R248, RZ ;  /* 0x000000f843007227 */ /* 0x002fe200078e00ff */
[----:B------:R-:W-:-:S02]  /*1c40*/  IABS R6, R5 ;  /* 0x0000000500067213 */ /* 0x000fc40000000000 */
[----:B------:R-:W-:Y:S01]  /*1c50*/  ISETP.GE.AND P4, PT, R11, RZ, PT ;  /* 0x000000ff0b00720c */ /* 0x000fe20003f86270 */
[----:B------:R-:W-:Y:S01]  /*1c60*/  IMAD.MOV R0, RZ, RZ, -R0 ;  /* 0x000000ffff007224 */ /* 0x000fe200078e0a00 */
[----:B------:R-:W-:Y:S01]  /*1c70*/  IABS R3, R7 ;  /* 0x0000000700037213 */ /* 0x000fe20000000000 */
[----:B------:R-:W-:Y:S02]  /*1c80*/  @!P5 IMAD.MOV R2, RZ, RZ, -R2 ;  /* 0x000000ffff02d224 */ /* 0x000fe400078e0a02 */
[----:B------:R-:W-:Y:S01]  /*1c90*/  IMAD R248, R125, R0, R248 ;  /* 0x000000007df87224 */ /* 0x000fe200078e02f8 */
[----:B------:R-:W-:Y:S01]  /*1ca0*/  @!P2 IADD3 R250, PT, PT, -R250, RZ, RZ ;  /* 0x000000fffafaa210 */ /* 0x000fe20007ffe1ff */
[----:B------:R-:W-:Y:S01]  /*1cb0*/  @!P3 IMAD.IADD R105, R105, 0x1, -R125 ;  /* 0x000000016969b824 */ /* 0x000fe200078e0a7d */
[----:B------:R-:W-:Y:S01]  /*1cc0*/  ISETP.GE.AND P2, PT, R13, RZ, PT ;  /* 0x000000ff0d00720c */ /* 0x000fe20003f46270 */
[----:B------:R-:W-:Y:S01]  /*1cd0*/  IMAD.HI.U32 R0, R67, R6, RZ ;  /* 0x0000000643007227 */ /* 0x000fe200078e00ff */
[----:B------:R-:W-:-:S02]  /*1ce0*/  ISETP.GT.U32.AND P5, PT, R125, R248, PT ;  /* 0x000000f87d00720c */ /* 0x000fc40003fa4070 */
[C---:B------:R-:W-:Y:S01]  /*1cf0*/  ISETP.GT.U32.AND P3, PT, R125.reuse, R105, PT ;  /* 0x000000697d00720c */ /* 0x040fe20003f64070 */
[----:B------:R-:W-:Y:S02]  /*1d00*/  IMAD.MOV R181, RZ, RZ, -R0 ;  /* 0x000000ffffb57224 */ /* 0x000fe400078e0a00 */
[----:B------:R-:W-:Y:S01]  /*1d10*/  @!P1 IMAD.MOV R8, RZ, RZ, -R8 ;  /* 0x000000ffff089224 */ /* 0x000fe200078e0a08 */
[C---:B------:R-:W-:Y:S01]  /*1d20*/  ISETP.GT.U32.AND P1, PT, R125.reuse, R249, PT ;  /* 0x000000f97d00720c */ /* 0x040fe20003f24070 */
[--C-:B------:R-:W-:Y:S01]  /*1d30*/  @!P6 IMAD.IADD R182, R182, 0x1, -R125.reuse ;  /* 0x00000001b6b6e824 */ /* 0x100fe200078e0a7d */
[----:B------:R-:W-:Y:S01]  /*1d40*/  ISETP.GE.AND P6, PT, R14, RZ, PT ;  /* 0x000000ff0e00720c */ /* 0x000fe20003fc6270 */
[C---:B------:R-:W-:Y:S01]  /*1d50*/  IMAD R181, R125.reuse, R181, R6 ;  /* 0x000000b57db57224 */ /* 0x040fe200078e0206 */
[----:B------:R-:W-:Y:S01]  /*1d60*/  STL [R1+0x30], R8 ;  /* 0x0000300801007387 */ /* 0x000fe20000100800 */
[----:B------:R-:W-:Y:S02]  /*1d70*/  @!P4 IMAD.MOV R182, RZ, RZ, -R182 ;  /* 0x000000ffffb6c224 */ /* 0x000fe400078e0ab6 */
[--C-:B------:R-:W-:Y:S01]  /*1d80*/  @!P5 IMAD.IADD R248, R248, 0x1, -R125.reuse ;  /* 0x00000001f8f8d824 */ /* 0x100fe200078e0a7d */
[----:B------:R-:W-:Y:S01]  /*1d90*/  STL [R1+0x4790], R250 ;  /* 0x004790fa01007387 */ /* 0x000fe20000100800 */
[----:B------:R-:W-:Y:S01]  /*1da0*/  ISETP.GT.U32.AND P4, PT, R125, R181, PT ;  /* 0x000000b57d00720c */ /* 0x000fe20003f84070 */
[C---:B------:R-:W-:Y:S01]  /*1db0*/  VIADD R4, R252.reuse, 0x17 ;  /* 0x00000017fc047836 */ /* 0x040fe20000000000 */
[----:B------:R-:W-:Y:S01]  /*1dc0*/  @!P3 IADD3 R105, PT, PT, R105, -R125, RZ ;  /* 0x8000007d6969b210 */ /* 0x000fe20007ffe0ff */
[----:B------:R1:W-:Y:S01]  /*1dd0*/  STL [R1+0x38], R2 ;  /* 0x0000380201007387 */ /* 0x0003e20000100800 */
[----:B------:R-:W-:Y:S01]  /*1de0*/  ISETP.GT.U32.AND P5, PT, R125, R248, PT ;  /* 0x000000f87d00720c */ /* 0x000fe20003fa4070 */
[----:B------:R-:W-:Y:S01]  /*1df0*/  @!P1 IMAD.IADD R249, R249, 0x1, -R125 ;  /* 0x00000001f9f99824 */ /* 0x000fe200078e0a7d */
[----:B------:R-:W-:Y:S01]  /*1e00*/  IABS R246, R4 ;  /* 0x0000000400f67213 */ /* 0x000fe20000000000 */
[----:B------:R-:W-:Y:S01]  /*1e10*/  @!P6 IMAD.MOV R105, RZ, RZ, -R105 ;  /* 0x000000ffff69e224 */ /* 0x000fe200078e0a69 */
[----:B------:R-:W-:Y:S01]  /*1e20*/  ISETP.GE.AND P3, PT, R5, RZ, PT ;  /* 0x000000ff0500720c */ /* 0x000fe20003f66270 */
[C---:B------:R-:W-:Y:S01]  /*1e30*/  VIADD R5, R252.reuse, 0x18 ;  /* 0x00000018fc057836 */ /* 0x040fe20000000000 */
[----:B------:R-:W-:Y:S01]  /*1e40*/  ISETP.GE.AND P1, PT, R15, RZ, PT ;  /* 0x000000ff0f00720c */ /* 0x000fe20003f26270 */
[C---:B------:R-:W-:Y:S01]  /*1e50*/  VIADD R6, R252.reuse, 0x1a ;  /* 0x0000001afc067836 */ /* 0x040fe20000000000 */
[----:B------:R-:W-:Y:S01]  /*1e60*/  @!P2 IADD3 R249, PT, PT, -R249, RZ, RZ ;  /* 0x000000fff9f9a210 */ /* 0x000fe20007ffe1ff */
[----:B-1----:R-:W-:Y:S01]  /*1e70*/  IMAD.MOV.U32 R2, RZ, RZ, R3 ;  /* 0x000000ffff027224 */ /* 0x002fe200078e0003 */
[----:B------:R-:W-:Y:S01]  /*1e80*/  IABS R180, R5 ;  /* 0x0000000500b47213 */ /* 0x000fe20000000000 */
[----:B------:R-:W-:Y:S01]  /*1e90*/  VIADD R3, R252, 0x16 ;  /* 0x00000016fc037836 */ /* 0x000fe20000000000 */
[----:B------:R-:W-:Y:S01]  /*1ea0*/  ISETP.GE.AND P2, PT, R7, RZ, PT ;  /* 0x000000ff0700720c */ /* 0x000fe20003f46270 */
[----:B------:R-:W-:Y:S01]  /*1eb0*/  IMAD.HI.U32 R0, R67, R2, RZ ;  /* 0x0000000243007227 */ /* 0x000fe200078e00ff */
[----:B------:R-:W-:Y:S01]  /*1ec0*/  @!P5 IADD3 R248, PT, PT, R248, -R125, RZ ;  /* 0x8000007df8f8d210 */ /* 0x000fe20007ffe0ff */
[----:B------:R-:W-:Y:S01]  /*1ed0*/  STL [R1+0x4794], R182 ;  /* 0x004794b601007387 */ /* 0x000fe20000100800 */
[----:B------:R-:W-:Y:S01]  /*1ee0*/  ISETP.GE.AND P6, PT, R3, RZ, PT ;  /* 0x000000ff0300720c */ /* 0x000fe20003fc6270 */
[----:B------:R-:W-:Y:S01]  /*1ef0*/  IMAD.MOV R0, RZ, RZ, -R0 ;  /* 0x000000ffff007224 */ /* 0x000fe200078e0a00 */
[----:B------:R-:W-:Y:S01]  /*1f00*/  IABS R3, R3 ;  /* 0x0000000300037213 */ /* 0x000fe20000000000 */
[----:B------:R-:W-:Y:S01]  /*1f10*/  @!P4 IMAD.IADD R181, R181, 0x1, -R125 ;  /* 0x00000001b5b5c824 */ /* 0x000fe200078e0a7d */
[C---:B------:R-:W-:Y:S01]  /*1f20*/  IADD3 R7, PT, PT, R252.reuse, 0x1b, RZ ;  /* 0x0000001bfc077810 */ /* 0x040fe20007ffe0ff */
[C---:B------:R-:W-:Y:S01]  /*1f30*/  IMAD R247, R125.reuse, R0, R2 ;  /* 0x000000007df77224 */ /* 0x040fe200078e0202 */
[----:B------:R-:W-:Y:S01]  /*1f40*/  IABS R8, R10 ;  /* 0x0000000a00087213 */ /* 0x000fe20000000000 */
[----:B------:R-:W-:Y:S01]  /*1f50*/  IMAD.MOV.U32 R2, RZ, RZ, R3 ;  /* 0x000000ffff027224 */ /* 0x000fe200078e0003 */
[C---:B------:R-:W-:Y:S01]  /*1f60*/  ISETP.GT.U32.AND P4, PT, R125.reuse, R181, PT ;  /* 0x000000b57d00720c */ /* 0x040fe20003f84070 */
[----:B------:R-:W-:Y:S01]  /*1f70*/  VIADD R3, R252, 0x19 ;  /* 0x00000019fc037836 */ /* 0x000fe20000000000 */
[----:B------:R-:W-:Y:S01]  /*1f80*/  ISETP.GT.U32.AND P5, PT, R125, R247, PT ;  /* 0x000000f77d00720c */ /* 0x000fe20003fa4070 */
[----:B------:R-:W-:Y:S01]  /*1f90*/  IMAD.HI.U32 R0, R67, R2, RZ ;  /* 0x0000000243007227 */ /* 0x000fe200078e00ff */
[----:B------:R-:W-:Y:S01]  /*1fa0*/  IABS R244, R7 ;  /* 0x0000000700f47213 */ /* 0x000fe20000000000 */
[----:B------:R-:W-:Y:S02]  /*1fb0*/  STL [R1+0x4798], R249 ;  /* 0x004798f901007387 */ /* 0x000fe40000100800 */
[----:B------:R-:W-:-:S02]  /*1fc0*/  IMAD.MOV R141, RZ, RZ, -R0 ;  /* 0x000000ffff8d7224 */ /* 0x000fc400078e0a00 */
[----:B------:R-:W-:Y:S01]  /*1fd0*/  IMAD.HI.U32 R0, R67, R246, RZ ;  /* 0x000000f643007227 */ /* 0x000fe200078e00ff */
[----:B------:R-:W-:Y:S03]  /*1fe0*/  STL [R1+0x479c], R105 ;  /* 0x00479c6901007387 */ /* 0x000fe60000100800 */
[----:B------:R-:W-:Y:S01]  /*1ff0*/  IMAD R141, R125, R141, R2 ;  /* 0x0000008d7d8d7224 */ /* 0x000fe200078e0202 */
[----:B------:R-:W-:Y:S01]  /*2000*/  IADD3 R0, PT, PT, -R0, RZ, RZ ;  /* 0x000000ff00007210 */ /* 0x000fe20007ffe1ff */
[--C-:B------:R-:W-:Y:S02]  /*2010*/  @!P5 IMAD.IADD R247, R247, 0x1, -R125.reuse ;  /* 0x00000001f7f7d824 */ /* 0x100fe400078e0a7d */
[----:B------:R-:W-:Y:S01]  /*2020*/  @!P4 IMAD.IADD R181, R181, 0x1, -R125 ;  /* 0x00000001b5b5c824 */ /* 0x000fe200078e0a7d */
[----:B------:R-:W-:Y:S01]  /*2030*/  ISETP.GT.U32.AND P4, PT, R125, R141, PT ;  /* 0x0000008d7d00720c */ /* 0x000fe20003f84070 */
[----:B------:R-:W-:Y:S01]  /*2040*/  IMAD.HI.U32 R2, R67, R180, RZ ;  /* 0x000000b443027227 */ /* 0x000fe200078e00ff */
[----:B------:R-:W-:-:S03]  /*2050*/  ISETP.GT.U32.AND P5, PT, R125, R247, PT ;  /* 0x000000f77d00720c */ /* 0x000fc60003fa4070 */
[C---:B------:R-:W-:Y:S01]  /*2060*/  IMAD R246, R125.reuse, R0, R246 ;  /* 0x000000007df67224 */ /* 0x040fe200078e02f6 */
[----:B------:R-:W-:Y:S01]  /*2070*/  IABS R0, R3 ;  /* 0x0000000300007213 */ /* 0x000fe20000000000 */
[----:B------:R-:W-:Y:S02]  /*2080*/  IMAD.MOV R2, RZ, RZ, -R2 ;  /* 0x000000ffff027224 */ /* 0x000fe400078e0a02 */
[----:B------:R-:W-:Y:S02]  /*2090*/  @!P3 IMAD.MOV R181, RZ, RZ, -R181 ;  /* 0x000000ffffb5b224 */ /* 0x000fe400078e0ab5 */
[----:B------:R-:W-:Y:S02]  /*20a0*/  IMAD R180, R125, R2, R180 ;  /* 0x000000027db47224 */ /* 0x000fe400078e02b4 */
[----:B------:R-:W-:Y:S02]  /*20b0*/  IMAD.MOV.U32 R2, RZ, RZ, R0 ;  /* 0x000000ffff027224 */ /* 0x000fe400078e0000 */
[--C-:B------:R-:W-:Y:S01]  /*20c0*/  @!P4 IMAD.IADD R141, R141, 0x1, -R125.reuse ;  /* 0x000000018d8dc824 */ /* 0x100fe200078e0a7d */
[----:B------:R-:W-:Y:S01]  /*20d0*/  ISETP.GT.U32.AND P4, PT, R125, R180, PT ;  /* 0x000000b47d00720c */ /* 0x000fe20003f84070 */
[----:B------:R-:W-:Y:S01]  /*20e0*/  @!P5 IMAD.IADD R247, R247, 0x1, -R125 ;  /* 0x00000001f7f7d824 */ /* 0x000fe200078e0a7d */
[----:B------:R-:W-:Y:S01]  /*20f0*/  ISETP.GT.U32.AND P5, PT, R125, R246, PT ;  /* 0x000000f67d00720c */ /* 0x000fe20003fa4070 */
[----:B------:R-:W-:Y:S01]  /*2100*/  IMAD.HI.U32 R0, R67, R2, RZ ;  /* 0x0000000243007227 */ /* 0x000fe200078e00ff */
[----:B------:R-:W-:-:S03]  /*2110*/  ISETP.GT.U32.AND P3, PT, R125, R141, PT ;  /* 0x0000008d7d00720c */ /* 0x000fc60003f64070 */
[----:B------:R-:W-:Y:S01]  /*2120*/  @!P1 IMAD.MOV R248, RZ, RZ, -R248 ;  /* 0x000000fffff89224 */ /* 0x000fe200078e0af8 */
[----:B------:R-:W-:Y:S01]  /*2130*/  IADD3 R245, PT, PT, -R0, RZ, RZ ;  /* 0x000000ff00f57210 */ /* 0x000fe20007ffe1ff */
[----:B------:R-:W-:Y:S01]  /*2140*/  @!P2 IMAD.MOV R247, RZ, RZ, -R247 ;  /* 0x000000fffff7a224 */ /* 0x000fe200078e0af7 */
[----:B------:R-:W-:Y:S01]  /*2150*/  ISETP.GE.AND P1, PT, R4, RZ, PT ;  /* 0x000000ff0400720c */ /* 0x000fe20003f26270 */
[----:B------:R-:W-:Y:S01]  /*2160*/  VIADD R9, R252, 0x24 ;  /* 0x00000024fc097836 */ /* 0x000fe20000000000 */
[----:B------:R-:W-:Y:S01]  /*2170*/  IABS R4, R6 ;  /* 0x0000000600047213 */ /* 0x000fe20000000000 */
[----:B------:R-:W-:Y:S01]  /*2180*/  IMAD R245, R125, R245, R2 ;  /* 0x000000f57df57224 */ /* 0x000fe200078e0202 */
[----:B------:R-:W-:Y:S01]  /*2190*/  @!P4 IADD3 R180, PT, PT, R180, -R125, RZ ;  /* 0x8000007db4b4c210 */ /* 0x000fe20007ffe0ff */
[--C-:B------:R-:W-:Y:S01]  /*21a0*/  @!P5 IMAD.IADD R246, R246, 0x1, -R125.reuse ;  /* 0x00000001f6f6d824 */ /* 0x100fe200078e0a7d */
[----:B------:R-:W-:Y:S01]  /*21b0*/  ISETP.GE.AND P2, PT, R5, RZ, PT ;  /* 0x000000ff0500720c */ /* 0x000fe20003f46270 */
[----:B------:R-:W-:Y:S01]  /*21c0*/  @!P3 IMAD.IADD R141, R141, 0x1, -R125 ;  /* 0x000000018d8db824 */ /* 0x000fe200078e0a7d */
[----:B------:R-:W-:Y:S01]  /*21d0*/  ISETP.GT.U32.AND P3, PT, R125, R245, PT ;  /* 0x000000f57d00720c */ /* 0x000fe20003f64070 */
[----:B------:R-:W-:Y:S01]  /*21e0*/  IMAD.HI.U32 R0, R67, R4, RZ ;  /* 0x0000000443007227 */ /* 0x000fe200078e00ff */
[C---:B------:R-:W-:Y:S01]  /*21f0*/  ISETP.GT.U32.AND P5, PT, R125.reuse, R246, PT ;  /* 0x000000f67d00720c */ /* 0x040fe20003fa4070 */
[----:B------:R-:W-:Y:S01]  /*2200*/  STL [R1+0x478c], R248 ;  /* 0x00478cf801007387 */ /* 0x000fe20000100800 */
[----:B------:R-:W-:Y:S01]  /*2210*/  ISETP.GT.U32.AND P4, PT, R125, R180, PT ;  /* 0x000000b47d00720c */ /* 0x000fe20003f84070 */
[----:B------:R-:W-:-:S02]  /*2220*/  IMAD.HI.U32 R2, R67, R244, RZ ;  /* 0x000000f443027227 */ /* 0x000fc400078e00ff */
[----:B------:R1:W-:Y:S02]  /*2230*/  STL [R1+0x47a0], R181 ;  /* 0x0047a0b501007387 */ /* 0x0003e40000100800 */
[----:B------:R-:W-:Y:S02]  /*2240*/  IMAD.MOV R0, RZ, RZ, -R0 ;  /* 0x000000ffff007224 */ /* 0x000fe400078e0a00 */
[----:B------:R-:W-:Y:S01]  /*2250*/  IMAD.MOV R2, RZ, RZ, -R2 ;  /* 0x000000ffff027224 */ /* 0x000fe200078e0a02 */
[----:B------:R-:W-:Y:S01]  /*2260*/  STL [R1+0x4788], R247 ;  /* 0x004788f701007387 */ /* 0x000fe20000100800 */
[----:B------:R-:W-:Y:S01]  /*2270*/  IMAD R151, R125, R0, R4 ;  /* 0x000000007d977224 */ /* 0x000fe200078e0204 */
[----:B------:R-:W-:Y:S01]  /*2280*/  @!P3 IADD3 R245, PT, PT, R245, -R125, RZ ;  /* 0x8000007df5f5b210 */ /* 0x000fe20007ffe0ff */
[----:B------:R-:W-:Y:S02]  /*2290*/  VIADD R5, R252, 0x1c ;  /* 0x0000001cfc057836 */ /* 0x000fe40000000000 */
[C---:B------:R-:W-:Y:S01]  /*22a0*/  IMAD R244, R125.reuse, R2, R244 ;  /* 0x000000027df47224 */ /* 0x040fe200078e02f4 */
[C---:B------:R-:W-:Y:S01]  /*22b0*/  ISETP.GT.U32.AND P3, PT, R125.reuse, R245, PT ;  /* 0x000000f57d00720c */ /* 0x040fe20003f64070 */
[----:B------:R-:W-:Y:S01]  /*22c0*/  @!P5 IMAD.IADD R246, R246, 0x1, -R125 ;  /* 0x00000001f6f6d824 */ /* 0x000fe200078e0a7d */
[----:B------:R-:W-:Y:S01]  /*22d0*/  IABS R2, R5 ;  /* 0x0000000500027213 */ /* 0x000fe20000000000 */
[----:B------:R-:W-:Y:S01]  /*22e0*/  @!P6 IMAD.MOV R141, RZ, RZ, -R141 ;  /* 0x000000ffff8de224 */ /* 0x000fe200078e0a8d */
[----:B------:R-:W-:Y:S01]  /*22f0*/  ISETP.GT.U32.AND P5, PT, R125, R151, PT ;  /* 0x000000977d00720c */ /* 0x000fe20003fa4070 */
[--C-:B------:R-:W-:Y:S01]  /*2300*/  @!P4 IMAD.IADD R180, R180, 0x1, -R125.reuse ;  /* 0x00000001b4b4c824 */ /* 0x100fe200078e0a7d */
[----:B------:R-:W-:Y:S01]  /*2310*/  ISETP.GE.AND P6, PT, R3, RZ, PT ;  /* 0x000000ff0300720c */ /* 0x000fe20003fc6270 */
[----:B------:R-:W-:Y:S01]  /*2320*/  IMAD.HI.U32 R0, R67, R2, RZ ;  /* 0x0000000243007227 */ /* 0x000fe200078e00ff */
[----:B------:R-:W-:Y:S01]  /*2330*/  ISETP.GT.U32.AND P4, PT, R125, R244, PT ;  /* 0x000000f47d00720c */ /* 0x000fe20003f84070 */
[----:B------:R-:W-:Y:S01]  /*2340*/  STL [R1+0x47a4], R141 ;  /* 0x0047a48d01007387 */ /* 0x000fe20000100800 */
[----:B------:R-:W-:Y:S01]  /*2350*/  @!P2 IADD3 R180, PT, PT, -R180, RZ, RZ ;  /* 0x000000ffb4b4a210 */ /* 0x000fe20007ffe1ff */
[----:B------:R-:W-:Y:S01]  /*2360*/  IMAD.MOV R179, RZ, RZ, -R0 ;  /* 0x000000ffffb37224 */ /* 0x000fe200078e0a00 */
[----:B------:R-:W-:Y:S01]  /*2370*/  ISETP.GE.AND P2, PT, R7, RZ, PT ;  /* 0x000000ff0700720c */ /* 0x000fe20003f46270 */
[--C-:B------:R-:W-:Y:S01]  /*2380*/  @!P3 IMAD.IADD R245, R245, 0x1, -R125.reuse ;  /* 0x00000001f5f5b824 */ /* 0x100fe200078e0a7d */
[----:B------:R-:W-:Y:S01]  /*2390*/  ISETP.GE.AND P3, PT, R5, RZ, PT ;  /* 0x000000ff0500720c */ /* 0x000fe20003f66270 */
[----:B------:R-:W-:Y:S01]  /*23a0*/  IMAD R179, R125, R179, R2 ;  /* 0x000000b37db37224 */ /* 0x000fe200078e0202 */
[----:B-1----:R-:W-:Y:S01]  /*23b0*/  IADD3 R181, PT, PT, R252, 0x9d, RZ ;  /* 0x0000009dfcb57810 */ /* 0x002fe20007ffe0ff */
[----:B------:R-:W-:-:S02]  /*23c0*/  @!P5 IMAD.IADD R151, R151, 0x1, -R125 ;  /* 0x000000019797d824 */ /* 0x000fc400078e0a7d */
[----:B------:R-:W-:Y:S01]  /*23d0*/  VIADD R3, R252, 0x1d ;  /* 0x0000001dfc037836 */ /* 0x000fe20000000000 */
[----:B------:R-:W-:Y:S01]  /*23e0*/  IABS R30, R181 ;  /* 0x000000b5001e7213 */ /* 0x000fe20000000000 */
[----:B------:R-:W-:Y:S01]  /*23f0*/  @!P6 IMAD.MOV R245, RZ, RZ, -R245 ;  /* 0x000000fffff5e224 */ /* 0x000fe200078e0af5 */
[C---:B------:R-:W-:Y:S01]  /*2400*/  ISETP.GT.U32.AND P5, PT, R125.reuse, R151, PT ;  /* 0x000000977d00720c */ /* 0x040fe20003fa4070 */
[----:B------:R-:W-:Y:S01]  /*2410*/  @!P1 IMAD.MOV R246, RZ, RZ, -R246 ;  /* 0x000000fffff69224 */ /* 0x000fe200078e0af6 */
[C---:B------:R-:W-:Y:S01]  /*2420*/  ISETP.GT.U32.AND P6, PT, R125.reuse, R179, PT ;  /* 0x000000b37d00720c */ /* 0x040fe20003fc4070 */
[--C-:B------:R-:W-:Y:S01]  /*2430*/  @!P4 IMAD.IADD R244, R244, 0x1, -R125.reuse ;  /* 0x00000001f4f4c824 */ /* 0x100fe200078e0a7d */
[----:B------:R-:W-:Y:S01]  /*2440*/  IABS R4, R3 ;  /* 0x0000000300047213 */ /* 0x000fe20000000000 */
[----:B------:R-:W-:Y:S01]  /*2450*/  VIADD R5, R252, 0x1e ;  /* 0x0000001efc057836 */ /* 0x000fe20000000000 */
[----:B------:R-:W-:Y:S01]  /*2460*/  ISETP.GE.AND P1, PT, R6, RZ, PT ;  /* 0x000000ff0600720c */ /* 0x000fe20003f26270 */
[----:B------:R-:W-:Y:S01]  /*2470*/  VIADD R6, R252, 0x1f ;  /* 0x0000001ffc067836 */ /* 0x000fe20000000000 */
[----:B------:R-:W-:Y:S01]  /*2480*/  ISETP.GT.U32.AND P4, PT, R125, R244, PT ;  /* 0x000000f47d00720c */ /* 0x000fe20003f84070 */
[----:B------:R-:W-:Y:S01]  /*2490*/  IMAD.HI.U32 R0, R67, R4, RZ ;  /* 0x0000000443007227 */ /* 0x000fe200078e00ff */
[----:B------:R-:W-:Y:S01]  /*24a0*/  IABS R2, R5 ;  /* 0x0000000500027213 */ /* 0x000fe20000000000 */
[----:B------:R-:W-:Y:S01]  /*24b0*/  STL [R1+0x4784], R246 ;  /* 0x004784f601007387 */ /* 0x000fe20000100800 */
[----:B------:R-:W-:Y:S01]  /*24c0*/  IABS R242, R6 ;  /* 0x0000000600f27213 */ /* 0x000fe20000000000 */
[--C-:B------:R-:W-:Y:S01]  /*24d0*/  @!P5 IMAD.IADD R151, R151, 0x1, -R125.reuse ;  /* 0x000000019797d824 */ /* 0x100fe200078e0a7d */
[----:B------:R-:W-:Y:S01]  /*24e0*/  IADD3 R0, PT, PT, -R0, RZ, RZ ;  /* 0x000000ff00007210 */ /* 0x000fe20007ffe1ff */
[----:B------:R-:W-:Y:S01]  /*24f0*/  @!P6 IMAD.IADD R179, R179, 0x1, -R125 ;  /* 0x00000001b3b3e824 */ /* 0x000fe200078e0a7d */
[----:B------:R-:W-:Y:S01]  /*2500*/  ISETP.GE.AND P5, PT, R3, RZ, PT ;  /* 0x000000ff0300720c */ /* 0x000fe20003fa6270 */
[----:B------:R-:W-:Y:S01]  /*2510*/  VIADD R7, R252, 0x20 ;  /* 0x00000020fc077836 */ /* 0x000fe20000000000 */
[----:B------:R-:W-:Y:S01]  /*2520*/  ISETP.GE.AND P6, PT, R5, RZ, PT ;  /* 0x000000ff0500720c */ /* 0x000fe20003fc6270 */
[C---:B------:R-:W-:Y:S01]  /*2530*/  IMAD R243, R125.reuse, R0, R4 ;  /* 0x000000007df37224 */ /* 0x040fe200078e0204 */
[----:B------:R-:W-:Y:S01]  /*2540*/  MOV R4, R2 ;  /* 0x0000000200047202 */ /* 0x000fe20000000f00 */
[----:B------:R-:W-:Y:S01]  /*2550*/  @!P1 IMAD.MOV R151, RZ, RZ, -R151 ;  /* 0x000000ffff979224 */ /* 0x000fe200078e0a97 */
[C---:B------:R-:W-:Y:S01]  /*2560*/  ISETP.GT.U32.AND P1, PT, R125.reuse, R179, PT ;  /* 0x000000b37d00720c */ /* 0x040fe20003f24070 */
[----:B------:R-:W-:Y:S01]  /*2570*/  @!P4 IMAD.IADD R244, R244, 0x1, -R125 ;  /* 0x00000001f4f4c824 */ /* 0x000fe200078e0a7d */
[----:B------:R-:W-:Y:S01]  /*2580*/  ISETP.GT.U32.AND P4, PT, R125, R243, PT ;  /* 0x000000f37d00720c */ /* 0x000fe20003f84070 */
[----:B------:R-:W-:Y:S01]  /*2590*/  IMAD.HI.U32 R0, R67, R4, RZ ;  /* 0x0000000443007227 */ /* 0x000fe200078e00ff */
[----:B------:R-:W-:Y:S01]  /*25a0*/  IABS R178, R7 ;  /* 0x0000000700b27213 */ /* 0x000fe20000000000 */
[----:B------:R-:W-:Y:S02]  /*25b0*/  STL [R1+0x47a8], R180 ;  /* 0x0047a8b401007387 */ /* 0x000fe40000100800 */
[----:B------:R-:W-:-:S02]  /*25c0*/  IMAD.MOV R0, RZ, RZ, -R0 ;  /* 0x000000ffff007224 */ /* 0x000fc400078e0a00 */
[----:B------:R-:W-:Y:S01]  /*25d0*/  IMAD.HI.U32 R2, R67, R242, RZ ;  /* 0x000000f243027227 */ /* 0x000fe200078e00ff */
[----:B------:R1:W-:Y:S03]  /*25e0*/  STL [R1+0x4780], R245 ;  /* 0x004780f501007387 */ /* 0x0003e60000100800 */
[----:B------:R-:W-:Y:S01]  /*25f0*/  @!P1 IMAD.IADD R179, R179, 0x1, -R125 ;  /* 0x00000001b3b39824 */ /* 0x000fe200078e0a7d */
[----:B------:R-:W-:Y:S01]  /*2600*/  ISETP.GE.AND P1, PT, R7, RZ, PT ;  /* 0x000000ff0700720c */ /* 0x000fe20003f26270 */
[----:B------:R-:W-:Y:S01]  /*2610*/  IMAD R17, R125, R0, R4 ;  /* 0x000000007d117224 */ /* 0x000fe200078e0204 */
[----:B------:R-:W-:Y:S01]  /*2620*/  @!P4 IADD3 R243, PT, PT, R243, -R125, RZ ;  /* 0x8000007df3f3c210 */ /* 0x000fe20007ffe0ff */
[----:B------:R-:W-:Y:S01]  /*2630*/  @!P3 IMAD.MOV R179, RZ, RZ, -R179 ;  /* 0x000000ffffb3b224 */ /* 0x000fe200078e0ab3 */
[C---:B------:R-:W-:Y:S01]  /*2640*/  IADD3 R0, PT, PT, R252.reuse, 0x21, RZ ;  /* 0x00000021fc007810 */ /* 0x040fe20007ffe0ff */
[----:B------:R-:W-:Y:S01]  /*2650*/  IMAD.MOV R2, RZ, RZ, -R2 ;  /* 0x000000ffff027224 */ /* 0x000fe200078e0a02 */
[----:B------:R-:W-:Y:S01]  /*2660*/  ISETP.GT.U32.AND P3, PT, R125, R17, PT ;  /* 0x000000117d00720c */ /* 0x000fe20003f64070 */
[----:B------:R-:W-:Y:S01]  /*2670*/  IMAD.HI.U32 R3, R67, R178, RZ ;  /* 0x000000b243037227 */ /* 0x000fe200078e00ff */
[C---:B------:R-:W-:Y:S01]  /*2680*/  ISETP.GT.U32.AND P4, PT, R125.reuse, R243, PT ;  /* 0x000000f37d00720c */ /* 0x040fe20003f84070 */
[----:B------:R-:W-:Y:S01]  /*2690*/  STL [R1+0x47ac], R151 ;  /* 0x0047ac9701007387 */ /* 0x000fe20000100800 */
[----:B------:R-:W-:Y:S01]  /*26a0*/  IABS R4, R0 ;  /* 0x0000000000047213 */ /* 0x000fe20000000000 */
[----:B------:R-:W-:Y:S01]  /*26b0*/  IMAD R242, R125, R2, R242 ;  /* 0x000000027df27224 */ /* 0x000fe200078e02f2 */
[----:B-1----:R-:W-:Y:S01]  /*26c0*/  IADD3 R245, PT, PT, R252, 0xa6, RZ ;  /* 0x000000a6fcf57810 */ /* 0x002fe20007ffe0ff */
[----:B------:R-:W-:-:S02]  /*26d0*/  IMAD.MOV R3, RZ, RZ, -R3 ;  /* 0x000000ffff037224 */ /* 0x000fc400078e0a03 */
[----:B------:R-:W-:Y:S02]  /*26e0*/  VIADD R5, R252, 0x22 ;  /* 0x00000022fc057836 */ /* 0x000fe40000000000 */
[----:B------:R-:W-:Y:S02]  /*26f0*/  IMAD R178, R125, R3, R178 ;  /* 0x000000037db27224 */ /* 0x000fe400078e02b2 */
[--C-:B------:R-:W-:Y:S01]  /*2700*/  @!P3 IMAD.IADD R17, R17, 0x1, -R125.reuse ;  /* 0x000000011111b824 */ /* 0x100fe200078e0a7d */
[----:B------:R-:W-:Y:S01]  /*2710*/  IABS R26, R5 ;  /* 0x00000005001a7213 */ /* 0x000fe20000000000 */
[----:B------:R-:W-:Y:S01]  /*2720*/  @!P4 IMAD.IADD R243, R243, 0x1, -R125 ;  /* 0x00000001f3f3c824 */ /* 0x000fe200078e0a7d */
[----:B------:R-:W-:Y:S01]  /*2730*/  ISETP.GE.AND P4, PT, R0, RZ, PT ;  /* 0x000000ff0000720c */ /* 0x000fe20003f86270 */
[----:B------:R-:W-:Y:S01]  /*2740*/  IMAD.HI.U32 R0, R67, R4, RZ ;  /* 0x0000000443007227 */ /* 0x000fe200078e00ff */
[----:B------:R-:W-:-:S03]  /*2750*/  ISETP.GT.U32.AND P3, PT, R125, R17, PT ;  /* 0x000000117d00720c */ /* 0x000fc60003f64070 */
[----:B------:R-:W-:Y:S01]  /*2760*/  @!P5 IMAD.MOV R243, RZ, RZ, -R243 ;  /* 0x000000fffff3d224 */ /* 0x000fe200078e0af3 */
[----:B------:R-:W-:Y:S01]  /*2770*/  ISETP.GT.U32.AND P5, PT, R125, R242, PT ;  /* 0x000000f27d00720c */ /* 0x000fe20003fa4070 */
[----:B------:R-:W-:Y:S01]  /*2780*/  @!P2 IMAD.MOV R244, RZ, RZ, -R244 ;  /* 0x000000fffff4a224 */ /* 0x000fe200078e0af4 */
[----:B------:R-:W-:Y:S01]  /*2790*/  ISETP.GE.AND P2, PT, R6, RZ, PT ;  /* 0x000000ff0600720c */ /* 0x000fe20003f46270 */
[----:B------:R-:W-:Y:S01]  /*27a0*/  IMAD.MOV R241, RZ, RZ, -R0 ;  /* 0x000000fffff17224 */ /* 0x000fe200078e0a00 */
[----:B------:R-:W-:Y:S01]  /*27b0*/  IABS R6, R9 ;  /* 0x0000000900067213 */ /* 0x000fe20000000000 */
[----:B------:R-:W-:Y:S01]  /*27c0*/  IMAD.HI.U32 R0, R67, R26, RZ ;  /* 0x0000001a43007227 */ /* 0x000fe200078e00ff */
[----:B------:R-:W-:Y:S03]  /*27d0*/  STL [R1+0x477c], R244 ;  /* 0x00477cf401007387 */ /* 0x000fe60000100800 */
[--C-:B------:R-:W-:Y:S01]  /*27e0*/  @!P3 IMAD.IADD R17, R17, 0x1, -R125.reuse ;  /* 0x000000011111b824 */ /* 0x100fe200078e0a7d */
[C---:B------:R-:W-:Y:S01]  /*27f0*/  ISETP.GT.U32.AND P3, PT, R125.reuse, R178, PT ;  /* 0x000000b27d00720c */ /* 0x040fe20003f64070 */
[----:B------:R-:W-:Y:S01]  /*2800*/  IMAD R241, R125, R241, R4 ;  /* 0x000000f17df17224 */ /* 0x000fe200078e0204 */
[----:B------:R-:W-:Y:S01]  /*2810*/  IADD3 R0, PT, PT, -R0, RZ, RZ ;  /* 0x000000ff00007210 */ /* 0x000fe20007ffe1ff */
[----:B------:R-:W-:Y:S01]  /*2820*/  @!P5 IMAD.IADD R242, R242, 0x1, -R125 ;  /* 0x00000001f2f2d824 */ /* 0x000fe200078e0a7d */
[----:B------:R1:W-:Y:S01]  /*2830*/  STL [R1+0x47b0], R179 ;  /* 0x0047b0b301007387 */ /* 0x0003e20000100800 */
[----:B------:R-:W-:-:S03]  /*2840*/  IMAD.HI.U32 R3, R67, R6, RZ ;  /* 0x0000000643037227 */ /* 0x000fc600078e00ff */
[----:B------:R-:W-:Y:S01]  /*2850*/  ISETP.GT.U32.AND P5, PT, R125, R242, PT ;  /* 0x000000f27d00720c */ /* 0x000fe20003fa4070 */
[----:B------:R-:W-:Y:S01]  /*2860*/  IMAD.HI.U32 R4, R67, R8, RZ ;  /* 0x0000000843047227 */ /* 0x000fe200078e00ff */
[----:B------:R-:W-:Y:S03]  /*2870*/  STL [R1+0x4778], R243 ;  /* 0x004778f301007387 */ /* 0x000fe60000100800 */
[----:B------:R-:W-:Y:S01]  /*2880*/  @!P3 IMAD.IADD R178, R178, 0x1, -R125 ;  /* 0x00000001b2b2b824 */ /* 0x000fe200078e0a7d */
[----:B------:R-:W-:Y:S01]  /*2890*/  IADD3 R4, PT, PT, -R4, RZ, RZ ;  /* 0x000000ff04047210 */ /* 0x000fe20007ffe1ff */
[----:B------:R-:W-:Y:S01]  /*28a0*/  IMAD.MOV R3, RZ, RZ, -R3 ;  /* 0x000000ffff037224 */ /* 0x000fe200078e0a03 */
[C---:B-1----:R-:W-:Y:S01]  /*28b0*/  IADD3 R179, PT, PT, R252.reuse, 0x96, RZ ;  /* 0x00000096fcb37810 */ /* 0x042fe20007ffe0ff */
[----:B------:R-:W-:Y:S01]  /*28c0*/  VIADD R7, R252, 0x23 ;  /* 0x00000023fc077836 */ /* 0x000fe20000000000 */
[C---:B------:R-:W-:Y:S01]  /*28d0*/  ISETP.GT.U32.AND P3, PT, R125.reuse, R178, PT ;  /* 0x000000b27d00720c */ /* 0x040fe20003f64070 */
[C---:B------:R-:W-:Y:S01]  /*28e0*/  IMAD R26, R125.reuse, R0, R26 ;  /* 0x000000007d1a7224 */ /* 0x040fe200078e021a */
[----:B------:R-:W-:Y:S01]  /*28f0*/  IABS R16, R179 ;  /* 0x000000b300107213 */ /* 0x000fe20000000000 */
[C---:B------:R-:W-:Y:S01]  /*2900*/  IMAD R177, R125.reuse, R3, R6 ;  /* 0x000000037db17224 */ /* 0x040fe200078e0206 */
[----:B------:R-:W-:Y:S01]  /*2910*/  @!P5 IADD3 R242, PT, PT, R242, -R125, RZ ;  /* 0x8000007df2f2d210 */ /* 0x000fe20007ffe0ff */
[C---:B------:R-:W-:Y:S01]  /*2920*/  IMAD R239, R125.reuse, R4, R8 ;  /* 0x000000047def7224 */ /* 0x040fe200078e0208 */
[C---:B------:R-:W-:Y:S01]  /*2930*/  ISETP.GT.U32.AND P5, PT, R125.reuse, R241, PT ;  /* 0x000000f17d00720c */ /* 0x040fe20003fa4070 */
[----:B------:R-:W-:Y:S01]  /*2940*/  @!P6 IMAD.MOV R17, RZ, RZ, -R17 ;  /* 0x000000ffff11e224 */ /* 0x000fe200078e0a11 */
[----:B------:R-:W-:Y:S01]  /*2950*/  IABS R240, R7 ;  /* 0x0000000700f07213 */ /* 0x000fe20000000000 */
[C---:B------:R-:W-:Y:S01]  /*2960*/  VIADD R6, R252.reuse, 0x26 ;  /* 0x00000026fc067836 */ /* 0x040fe20000000000 */
[C---:B------:R-:W-:Y:S01]  /*2970*/  ISETP.GT.U32.AND P6, PT, R125.reuse, R26, PT ;  /* 0x0000001a7d00720c */ /* 0x040fe20003fc4070 */
[----:B------:R-:W-:Y:S01]  /*2980*/  VIADD R8, R252, 0x28 ;  /* 0x00000028fc087836 */ /* 0x000fe20000000000 */
[----:B------:R-:W-:Y:S01]  /*2990*/  STL [R1+0x47b4], R17 ;  /* 0x0047b41101007387 */ /* 0x000fe20000100800 */
[----:B------:R-:W-:Y:S01]  /*29a0*/  @!P3 IMAD.IADD R178, R178, 0x1, -R125 ;  /* 0x00000001b2b2b824 */ /* 0x000fe200078e0a7d */
[----:B------:R-:W-:Y:S01]  /*29b0*/  ISETP.GT.U32.AND P3, PT, R125, R177, PT ;  /* 0x000000b17d00720c */ /* 0x000fe20003f64070 */
[----:B------:R-:W-:Y:S01]  /*29c0*/  IMAD.HI.U32 R2, R67, R240, RZ ;  /* 0x000000f043027227 */ /* 0x000fe200078e00ff */
[----:B------:R-:W-:-:S02]  /*29d0*/  IABS R4, R6 ;  /* 0x0000000600047213 */ /* 0x000fc40000000000 */
[----:B------:R-:W-:Y:S01]  /*29e0*/  IABS R176, R8 ;  /* 0x0000000800b07213 */ /* 0x000fe20000000000 */
[----:B------:R-:W-:Y:S01]  /*29f0*/  IMAD.MOV R2, RZ, RZ, -R2 ;  /* 0x000000ffff027224 */ /* 0x000fe200078e0a02 */
[----:B------:R-:W-:Y:S01]  /*2a00*/  @!P5 IADD3 R241, PT, PT, R241, -R125, RZ ;  /* 0x8000007df1f1d210 */ /* 0x000fe20007ffe0ff */
[----:B------:R-:W-:Y:S01]  /*2a10*/  IMAD.HI.U32 R0, R67, R4, RZ ;  /* 0x0000000443007227 */ /* 0x000fe200078e00ff */
[----:B------:R-:W-:-:S03]  /*2a20*/  ISETP.GT.U32.AND P5, PT, R125, R239, PT ;  /* 0x000000ef7d00720c */ /* 0x000fc60003fa4070 */
[C---:B------:R-:W-:Y:S02]  /*2a30*/  IMAD R240, R125.reuse, R2, R240 ;  /* 0x000000027df07224 */ /* 0x040fe400078e02f0 */
[--C-:B------:R-:W-:Y:S01]  /*2a40*/  @!P6 IMAD.IADD R26, R26, 0x1, -R125.reuse ;  /* 0x000000011a1ae824 */ /* 0x100fe200078e0a7d */
[----:B------:R-:W-:Y:S01]  /*2a50*/  ISETP.GT.U32.AND P6, PT, R125, R241, PT ;  /* 0x000000f17d00720c */ /* 0x000fe20003fc4070 */
[--C-:B------:R-:W-:Y:S02]  /*2a60*/  @!P3 IMAD.IADD R177, R177, 0x1, -R125.reuse ;  /* 0x00000001b1b1b824 */ /* 0x100fe400078e0a7d */
[----:B------:R-:W-:Y:S01]  /*2a70*/  @!P2 IMAD.MOV R242, RZ, RZ, -R242 ;  /* 0x000000fffff2a224 */ /* 0x000fe200078e0af2 */
[----:B------:R-:W-:Y:S01]  /*2a80*/  ISETP.GT.U32.AND P2, PT, R125, R240, PT ;  /* 0x000000f07d00720c */ /* 0x000fe20003f44070 */
[----:B------:R-:W-:Y:S02]  /*2a90*/  IMAD.MOV R57, RZ, RZ, -R0 ;  /* 0x000000ffff397224 */ /* 0x000fe400078e0a00 */
[----:B------:R-:W-:Y:S01]  /*2aa0*/  @!P5 IMAD.IADD R239, R239, 0x1, -R125 ;  /* 0x00000001efefd824 */ /* 0x000fe200078e0a7d */
[----:B------:R-:W-:Y:S01]  /*2ab0*/  ISETP.GT.U32.AND P5, PT, R125, R177, PT ;  /* 0x000000b17d00720c */ /* 0x000fe20003fa4070 */
[----:B------:R-:W-:Y:S01]  /*2ac0*/  IMAD.HI.U32 R0, R67, R176, RZ ;  /* 0x000000b043007227 */ /* 0x000fe200078e00ff */
[----:B------:R-:W-:Y:S03]  /*2ad0*/  STL [R1+0x4774], R242 ;  /* 0x004774f201007387 */ /* 0x000fe60000100800 */
[----:B------:R-:W-:-:S02]  /*2ae0*/  VIADD R11, R252, 0x27 ;  /* 0x00000027fc0b7836 */ /* 0x000fc40000000000 */
[----:B------:R-:W-:Y:S02]  /*2af0*/  IMAD R57, R125, R57, R4 ;  /* 0x000000397d397224 */ /* 0x000fe400078e0204 */
[----:B------:R-:W-:Y:S01]  /*2b00*/  IMAD.MOV R0, RZ, RZ, -R0 ;  /* 0x000000ffff007224 */ /* 0x000fe200078e0a00 */
[----:B------:R-:W-:Y:S01]  /*2b10*/  IABS R238, R11 ;  /* 0x0000000b00ee7213 */ /* 0x000fe20000000000 */
[--C-:B------:R-:W-:Y:S01]  /*2b20*/  @!P6 IMAD.IADD R241, R241, 0x1, -R125.reuse ;  /* 0x00000001f1f1e824 */ /* 0x100fe200078e0a7d */
[----:B------:R-:W-:Y:S01]  /*2b30*/  @!P2 IADD3 R240, PT, PT, R240, -R125, RZ ;  /* 0x8000007df0f0a210 */ /* 0x000fe20007ffe0ff */
[C---:B------:R-:W-:Y:S01]  /*2b40*/  IMAD R176, R125.reuse, R0, R176 ;  /* 0x000000007db07224 */ /* 0x040fe200078e02b0 */
[----:B------:R-:W-:Y:S01]  /*2b50*/  ISETP.GT.U32.AND P6, PT, R125, R57, PT ;  /* 0x000000397d00720c */ /* 0x000fe20003fc4070 */
[----:B------:R-:W-:Y:S01]  /*2b60*/  @!P5 IMAD.IADD R177, R177, 0x1, -R125 ;  /* 0x00000001b1b1d824 */ /* 0x000fe200078e0a7d */
[----:B------:R-:W-:Y:S01]  /*2b70*/  ISETP.GT.U32.AND P3, PT, R125, R240, PT ;  /* 0x000000f07d00720c */ /* 0x000fe20003f64070 */
[----:B------:R-:W-:Y:S01]  /*2b80*/  IMAD.HI.U32 R2, R67, R238, RZ ;  /* 0x000000ee43027227 */ /* 0x000fe200078e00ff */
[----:B------:R-:W-:-:S02]  /*2b90*/  ISETP.GT.U32.AND P5, PT, R125, R176, PT ;  /* 0x000000b07d00720c */ /* 0x000fc40003fa4070 */
[----:B------:R-:W-:Y:S01]  /*2ba0*/  ISETP.GT.U32.AND P2, PT, R125, R26, PT ;  /* 0x0000001a7d00720c */ /* 0x000fe20003f44070 */
[----:B------:R-:W-:Y:S01]  /*2bb0*/  VIADD R4, R252, 0x29 ;  /* 0x00000029fc047836 */ /* 0x000fe20000000000 */
[----:B------:R-:W-:Y:S01]  /*2bc0*/  @!P4 IADD3 R241, PT, PT, -R241, RZ, RZ ;  /* 0x000000fff1f1c210 */ /* 0x000fe20007ffe1ff */
[----:B------:R-:W-:Y:S02]  /*2bd0*/  IMAD.MOV R2, RZ, RZ, -R2 ;  /* 0x000000ffff027224 */ /* 0x000fe400078e0a02 */
[----:B------:R-:W-:Y:S01]  /*2be0*/  @!P1 IMAD.MOV R178, RZ, RZ, -R178 ;  /* 0x000000ffffb29224 */ /* 0x000fe200078e0ab2 */
[C---:B------:R-:W-:Y:S01]  /*2bf0*/  ISETP.GT.U32.AND P1, PT, R125.reuse, R239, PT ;  /* 0x000000ef7d00720c */ /* 0x040fe20003f24070 */
[----:B------:R-:W-:Y:S01]  /*2c00*/  IMAD R238, R125, R2, R238 ;  /* 0x000000027dee7224 */ /* 0x000fe200078e02ee */
[----:B------:R-:W-:Y:S01]  /*2c10*/  IABS R2, R4 ;  /* 0x0000000400027213 */ /* 0x000fe20000000000 */
[--C-:B------:R-:W-:Y:S01]  /*2c20*/  @!P6 IMAD.IADD R57, R57, 0x1, -R125.reuse ;  /* 0x000000013939e824 */ /* 0x100fe200078e0a7d */
[----:B------:R-:W-:Y:S01]  /*2c30*/  ISETP.GE.AND P6, PT, R9, RZ, PT ;  /* 0x000000ff0900720c */ /* 0x000fe20003fc6270 */
[--C-:B------:R-:W-:Y:S01]  /*2c40*/  @!P3 IMAD.IADD R240, R240, 0x1, -R125.reuse ;  /* 0x00000001f0f0b824 */ /* 0x100fe200078e0a7d */
[----:B------:R-:W-:Y:S01]  /*2c50*/  ISETP.GE.AND P3, PT, R5, RZ, PT ;  /* 0x000000ff0500720c */ /* 0x000fe20003f66270 */
[--C-:B------:R-:W-:Y:S01]  /*2c60*/  @!P5 IMAD.IADD R176, R176, 0x1, -R125.reuse ;  /* 0x00000001b0b0d824 */ /* 0x100fe200078e0a7d */
[----:B------:R-:W-:Y:S01]  /*2c70*/  ISETP.GT.U32.AND P5, PT, R125, R57, PT ;  /* 0x000000397d00720c */ /* 0x000fe20003fa4070 */
[----:B------:R-:W-:Y:S01]  /*2c80*/  IMAD.HI.U32 R0, R67, R2, RZ ;  /* 0x0000000243007227 */ /* 0x000fe200078e00ff */
[----:B------:R-:W-:Y:S01]  /*2c90*/  @!P2 IADD3 R26, PT, PT, R26, -R125, RZ ;  /* 0x8000007d1a1aa210 */ /* 0x000fe20007ffe0ff */
[----:B------:R-:W-:Y:S01]  /*2ca0*/  STL [R1+0x47b8], R178 ;  /* 0x0047b8b201007387 */ /* 0x000fe20000100800 */
[----:B------:R-:W-:Y:S01]  /*2cb0*/  ISETP.GT.U32.AND P2, PT, R125, R238, PT ;  /* 0x000000ee7d00720c */ /* 0x000fe20003f44070 */
[----:B------:R-:W-:Y:S01]  /*2cc0*/  VIADD R5, R252, 0x2a ;  /* 0x0000002afc057836 */ /* 0x000fe20000000000 */
[----:B------:R-:W-:Y:S01]  /*2cd0*/  IADD3 R0, PT, PT, -R0, RZ, RZ ;  /* 0x000000ff00007210 */ /* 0x000fe20007ffe1ff */
[----:B------:R-:W-:Y:S01]  /*2ce0*/  @!P1 IMAD.IADD R239, R239, 0x1, -R125 ;  /* 0x00000001efef9824 */ /* 0x000fe200078e0a7d */
[----:B------:R-:W-:Y:S01]  /*2cf0*/  ISETP.GE.AND P1, PT, R7, RZ, PT ;  /* 0x000000ff0700720c */ /* 0x000fe20003f26270 */
[----:B------:R-:W-:Y:S01]  /*2d00*/  @!P6 IMAD.MOV R177, RZ, RZ, -R177 ;  /* 0x000000ffffb1e224 */ /* 0x000fe200078e0ab1 */
[----:B------:R-:W-:Y:S01]  /*2d10*/  IABS R3, R5 ;  /* 0x0000000500037213 */ /* 0x000fe20000000000 */
[C---:B------:R-:W-:Y:S01]  /*2d20*/  IMAD R237, R125.reuse, R0, R2 ;  /* 0x000000007ded7224 */ /* 0x040fe200078e0202 */
[----:B------:R-:W-:Y:S01]  /*2d30*/  ISETP.GT.U32.AND P4, PT, R125, R176, PT ;  /* 0x000000b07d00720c */ /* 0x000fe20003f84070 */
[----:B------:R-:W-:Y:S01]  /*2d40*/  @!P3 IMAD.MOV R26, RZ, RZ, -R26 ;  /* 0x000000ffff1ab224 */ /* 0x000fe200078e0a1a */
[----:B------:R-:W-:Y:S01]  /*2d50*/  @!P5 IADD3 R57, PT, PT, R57, -R125, RZ ;  /* 0x8000007d3939d210 */ /* 0x000fe20007ffe0ff */
[----:B------:R-:W-:Y:S01]  /*2d60*/  IMAD.MOV.U32 R2, RZ, RZ, R3 ;  /* 0x000000ffff027224 */ /* 0x000fe200078e0003 */
[----:B------:R-:W-:Y:S01]  /*2d70*/  ISETP.GE.AND P5, PT, R8, RZ, PT ;  /* 0x000000ff0800720c */ /* 0x000fe20003fa6270 */
[--C-:B------:R-:W-:Y:S01]  /*2d80*/  @!P2 IMAD.IADD R238, R238, 0x1, -R125.reuse ;  /* 0x00000001eeeea824 */ /* 0x100fe200078e0a7d */
[----:B------:R-:W-:Y:S01]  /*2d90*/  ISETP.GT.U32.AND P6, PT, R125, R237, PT ;  /* 0x000000ed7d00720c */ /* 0x000fe20003fc4070 */
[----:B------:R-:W-:Y:S01]  /*2da0*/  IMAD.HI.U32 R0, R67, R2, RZ ;  /* 0x0000000243007227 */ /* 0x000fe200078e00ff */
[----:B------:R-:W-:Y:S01]  /*2db0*/  ISETP.GE.AND P2, PT, R10, RZ, PT ;  /* 0x000000ff0a00720c */ /* 0x000fe20003f46270 */
[----:B------:R1:W-:Y:S01]  /*2dc0*/  STL [R1+0x4770], R241 ;  /* 0x004770f101007387 */ /* 0x0003e20000100800 */
[----:B------:R-:W-:Y:S01]  /*2dd0*/  ISETP.GT.U32.AND P3, PT, R125, R238, PT ;  /* 0x000000ee7d00720c */ /* 0x000fe20003f64070 */
[----:B------:R-:W-:Y:S01]  /*2de0*/  IMAD.MOV R0, RZ, RZ, -R0 ;  /* 0x000000ffff007224 */ /* 0x000fe200078e0a00 */
[----:B------:R-:W-:Y:S01]  /*2df0*/  IADD3 R7, PT, PT, R252, 0x2f, RZ ;  /* 0x0000002ffc077810 */ /* 0x000fe20007ffe0ff */
[----:B------:R-:W-:Y:S01]  /*2e00*/  @!P1 IMAD.MOV R240, RZ, RZ, -R240 ;  /* 0x000000fffff09224 */ /* 0x000fe200078e0af0 */
[----:B------:R-:W-:Y:S01]  /*2e10*/  ISETP.GE.AND P1, PT, R6, RZ, PT ;  /* 0x000000ff0600720c */ /* 0x000fe20003f26270 */
[--C-:B------:R-:W-:Y:S01]  /*2e20*/  @!P4 IMAD.IADD R176, R176, 0x1, -R125.reuse ;  /* 0x00000001b0b0c824 */ /* 0x100fe200078e0a7d */
[----:B------:R-:W-:Y:S01]  /*2e30*/  ISETP.GE.AND P4, PT, R5, RZ, PT ;  /* 0x000000ff0500720c */ /* 0x000fe20003f86270 */
[C---:B------:R-:W-:Y:S01]  /*2e40*/  IMAD R65, R125.reuse, R0, R2 ;  /* 0x000000007d417224 */ /* 0x040fe200078e0202 */
[C---:B------:R-:W-:Y:S01]  /*2e50*/  IADD3 R2, PT, PT, R252.reuse, 0x2c, RZ ;  /* 0x0000002cfc027810 */ /* 0x040fe20007ffe0ff */
[----:B------:R-:W-:Y:S01]  /*2e60*/  VIADD R0, R252, 0x2b ;  /* 0x0000002bfc007836 */ /* 0x000fe20000000000 */
[----:B------:R-:W-:Y:S01]  /*2e70*/  IABS R234, R7 ;  /* 0x0000000700ea7213 */ /* 0x000fe20000000000 */
[----:B------:R-:W-:Y:S01]  /*2e80*/  @!P5 IMAD.MOV R176, RZ, RZ, -R176 ;  /* 0x000000ffffb0d224 */ /* 0x000fe200078e0ab0 */
[----:B------:R-:W-:Y:S01]  /*2e90*/  ISETP.GT.U32.AND P5, PT, R125, R65, PT ;  /* 0x000000417d00720c */ /* 0x000fe20003fa4070 */
[--C-:B------:R-:W-:Y:S01]  /*2ea0*/  @!P6 IMAD.IADD R237, R237, 0x1, -R125.reuse ;  /* 0x00000001edede824 */ /* 0x100fe200078e0a7d */
[----:B------:R-:W-:Y:S01]  /*2eb0*/  IABS R236, R0 ;  /* 0x0000000000ec7213 */ /* 0x000fe20000000000 */
[----:B------:R-:W-:Y:S01]  /*2ec0*/  @!P3 IMAD.IADD R238, R238, 0x1, -R125 ;  /* 0x00000001eeeeb824 */ /* 0x000fe200078e0a7d */
[----:B------:R-:W-:Y:S01]  /*2ed0*/  ISETP.GE.AND P3, PT, R4, RZ, PT ;  /* 0x000000ff0400720c */ /* 0x000fe20003f66270 */
[----:B------:R-:W-:Y:S01]  /*2ee0*/  @!P1 IMAD.MOV R57, RZ, RZ, -R57 ;  /* 0x000000ffff399224 */ /* 0x000fe200078e0a39 */
[----:B------:R-:W-:Y:S01]  /*2ef0*/  ISETP.GE.AND P1, PT, R0, RZ, PT ;  /* 0x000000ff0000720c */ /* 0x000fe20003f26270 */
[----:B------:R-:W-:Y:S01]  /*2f00*/  IMAD.HI.U32 R0, R67, R236, RZ ;  /* 0x000000ec43007227 */ /* 0x000fe200078e00ff */
[----:B------:R-:W-:Y:S01]  /*2f10*/  ISETP.GT.U32.AND P6, PT, R125, R237, PT ;  /* 0x000000ed7d00720c */ /* 0x000fe20003fc4070 */
[----:B------:R-:W-:Y:S01]  /*2f20*/  STL [R1+0x47bc], R26 ;  /* 0x0047bc1a01007387 */ /* 0x000fe20000100800 */
[----:B------:R-:W-:Y:S01]  /*2f30*/  IABS R6, R2 ;  /* 0x0000000200067213 */ /* 0x000fe20000000000 */
[----:B------:R-:W-:Y:S01]  /*2f40*/  IMAD.MOV R0, RZ, RZ, -R0 ;  /* 0x000000ffff007224 */ /* 0x000fe200078e0a00 */
[C---:B-1----:R-:W-:Y:S01]  /*2f50*/  IADD3 R241, PT, PT, R252.reuse, 0xaa, RZ ;  /* 0x000000aafcf17810 */ /* 0x042fe20007ffe0ff */
[----:B------:R-:W-:Y:S01]  /*2f60*/  @!P2 IMAD.MOV R239, RZ, RZ, -R239 ;  /* 0x000000ffffefa224 */ /* 0x000fe200078e0aef */
[----:B------:R-:W-:Y:S01]  /*2f70*/  @!P5 IADD3 R65, PT, PT, R65, -R125, RZ ;  /* 0x8000007d4141d210 */ /* 0x000fe20007ffe0ff */
[----:B------:R-:W-:Y:S01]  /*2f80*/  IMAD R236, R125, R0, R236 ;  /* 0x000000007dec7224 */ /* 0x000fe200078e02ec */
[----:B------:R-:W-:Y:S01]  /*2f90*/  ISETP.GE.AND P2, PT, R11, RZ, PT ;  /* 0x000000ff0b00720c */ /* 0x000fe20003f46270 */
[----:B------:R-:W-:Y:S01]  /*2fa0*/  IMAD.HI.U32 R0, R67, R6, RZ ;  /* 0x0000000643007227 */ /* 0x000fe200078e00ff */
[----:B------:R-:W-:Y:S01]  /*2fb0*/  ISETP.GT.U32.AND P5, PT, R125, R65, PT ;  /* 0x000000417d00720c */ /* 0x000fe20003fa4070 */
[----:B------:R-:W-:Y:S01]  /*2fc0*/  STL [R1+0x476c], R240 ;  /* 0x00476cf001007387 */ /* 0x000fe20000100800 */
[C---:B------:R-:W-:Y:S01]  /*2fd0*/  IADD3 R11, PT, PT, R252.reuse, 0x33, RZ ;  /* 0x00000033fc0b7810 */ /* 0x040fe20007ffe0ff */
[--C-:B------:R-:W-:Y:S01]  /*2fe0*/  @!P6 IMAD.IADD R237, R237, 0x1, -R125.reuse ;  /* 0x00000001edede824 */ /* 0x100fe200078e0a7d */
[----:B------:R-:W-:Y:S01]  /*2ff0*/  IABS R72, R241 ;  /* 0x000000f100487213 */ /* 0x000fe20000000000 */
[----:B------:R-:W-:Y:S01]  /*3000*/  IMAD.MOV R0, RZ, RZ, -R0 ;  /* 0x000000ffff007224 */ /* 0x000fe200078e0a00 */
[----:B------:R-:W-:Y:S01]  /*3010*/  IABS R232, R11 ;  /* 0x0000000b00e87213 */ /* 0x000fe20000000000 */
[C---:B------:R-:W-:Y:S01]  /*3020*/  VIADD R3, R252.reuse, 0x2d ;  /* 0x0000002dfc037836 */ /* 0x040fe20000000000 */
[----:B------:R-:W-:Y:S01]  /*3030*/  @!P3 IADD3 R237, PT, PT, -R237, RZ, RZ ;  /* 0x000000ffededb210 */ /* 0x000fe20007ffe1ff */
[C---:B------:R-:W-:Y:S01]  /*3040*/  IMAD R175, R125.reuse, R0, R6 ;  /* 0x000000007daf7224 */ /* 0x040fe200078e0206 */
[----:B------:R-:W-:Y:S01]  /*3050*/  ISETP.GT.U32.AND P3, PT, R125, R236, PT ;  /* 0x000000ec7d00720c */ /* 0x000fe20003f64070 */
[----:B------:R-:W-:Y:S01]  /*3060*/  @!P2 IMAD.MOV R238, RZ, RZ, -R238 ;  /* 0x000000ffffeea224 */ /* 0x000fe200078e0aee */
[----:B------:R-:W-:Y:S01]  /*3070*/  IABS R8, R3 ;  /* 0x0000000300087213 */ /* 0x000fe20000000000 */
[----:B------:R-:W-:Y:S01]  /*3080*/  @!P5 IMAD.IADD R65, R65, 0x1, -R125 ;  /* 0x000000014141d824 */ /* 0x000fe200078e0a7d */
[----:B------:R-:W-:Y:S01]  /*3090*/  ISETP.GT.U32.AND P5, PT, R125, R175, PT ;  /* 0x000000af7d00720c */ /* 0x000fe20003fa4070 */
[----:B------:R-:W-:Y:S01]  /*30a0*/  VIADD R5, R252, 0x2e ;  /* 0x0000002efc057836 */ /* 0x000fe20000000000 */
[----:B------:R-:W-:Y:S01]  /*30b0*/  ISETP.GE.AND P2, PT, R2, RZ, PT ;  /* 0x000000ff0200720c */ /* 0x000fe20003f46270 */
[----:B------:R-:W-:Y:S01]  /*30c0*/  IMAD.HI.U32 R2, R67, R8, RZ ;  /* 0x0000000843027227 */ /* 0x000fe200078e00ff */
[----:B------:R-:W-:Y:S01]  /*30d0*/  ISETP.GE.AND P6, PT, R3, RZ, PT ;  /* 0x000000ff0300720c */ /* 0x000fe20003fc6270 */
[----:B------:R-:W-:Y:S01]  /*30e0*/  STL [R1+0x47c0], R177 ;  /* 0x0047c0b101007387 */ /* 0x000fe20000100800 */
[----:B------:R-:W-:Y:S01]  /*30f0*/  IABS R96, R5 ;  /* 0x0000000500607213 */ /* 0x000fe20000000000 */
[----:B------:R-:W-:-:S02]  /*3100*/  IMAD.MOV R2, RZ, RZ, -R2 ;  /* 0x000000ffff027224 */ /* 0x000fc400078e0a02 */
[--C-:B------:R-:W-:Y:S01]  /*3110*/  @!P3 IMAD.IADD R236, R236, 0x1, -R125.reuse ;  /* 0x00000001ececb824 */ /* 0x100fe200078e0a7d */
[----:B------:R-:W-:Y:S01]  /*3120*/  STL [R1+0x4768], R239 ;  /* 0x004768ef01007387 */ /* 0x000fe20000100800 */
[----:B------:R-:W-:Y:S02]  /*3130*/  IMAD R235, R125, R2, R8 ;  /* 0x000000027deb7224 */ /* 0x000fe400078e0208 */
[----:B------:R-:W-:Y:S01]  /*3140*/  @!P5 IMAD.IADD R175, R175, 0x1, -R125 ;  /* 0x00000001afafd824 */ /* 0x000fe200078e0a7d */
[----:B------:R-:W-:Y:S01]  /*3150*/  ISETP.GT.U32.AND P5, PT, R125, R236, PT ;  /* 0x000000ec7d00720c */ /* 0x000fe20003fa4070 */
[----:B------:R-:W-:Y:S01]  /*3160*/  IMAD.HI.U32 R3, R67, R96, RZ ;  /* 0x0000006043037227 */ /* 0x000fe200078e00ff */
[----:B------:R-:W-:Y:S01]  /*3170*/  ISETP.GT.U32.AND P3, PT, R125, R235, PT ;  /* 0x000000eb7d00720c */ /* 0x000fe20003f64070 */
[----:B------:R-:W-:Y:S02]  /*3180*/  STL [R1+0x47c4], R57 ;  /* 0x0047c43901007387 */ /* 0x000fe40000100800 */
[----:B------:R-:W-:-:S02]  /*3190*/  IMAD.MOV R3, RZ, RZ, -R3 ;  /* 0x000000ffff037224 */ /* 0x000fc400078e0a03 */
[----:B------:R-:W-:Y:S01]  /*31a0*/  IMAD.HI.U32 R4, R67, R234, RZ ;  /* 0x000000ea43047227 */ /* 0x000fe200078e00ff */
[----:B------:R1:W-:Y:S03]  /*31b0*/  STL [R1+0x4764], R238 ;  /* 0x004764ee01007387 */ /* 0x0003e60000100800 */
[----:B------:R-:W-:Y:S01]  /*31c0*/  IMAD R96, R125, R3, R96 ;  /* 0x000000037d607224 */ /* 0x000fe200078e0260 */
[----:B------:R-:W-:Y:S01]  /*31d0*/  STL [R1+0x47c8], R176 ;  /* 0x0047c8b001007387 */ /* 0x000fe20000100800 */
[C---:B------:R-:W-:Y:S02]  /*31e0*/  VIADD R8, R252.reuse, 0x30 ;  /* 0x00000030fc087836 */ /* 0x040fe40000000000 */
[----:B------:R-:W-:Y:S01]  /*31f0*/  IMAD.MOV R4, RZ, RZ, -R4 ;  /* 0x000000ffff047224 */ /* 0x000fe200078e0a04 */
[----:B------:R-:W-:Y:S01]  /*3200*/  @!P3 IADD3 R235, PT, PT, R235, -R125, RZ ;  /* 0x8000007debebb210 */ /* 0x000fe20007ffe0ff */
[----:B------:R-:W-:Y:S01]  /*3210*/  VIADD R9, R252, 0x31 ;  /* 0x00000031fc097836 */ /* 0x000fe20000000000 */
[----:B------:R-:W-:Y:S01]  /*3220*/  IABS R18, R8 ;  /* 0x0000000800127213 */ /* 0x000fe20000000000 */
[----:B------:R-:W-:Y:S01]  /*3230*/  @!P5 IMAD.IADD R236, R236, 0x1, -R125 ;  /* 0x00000001ececd824 */ /* 0x000fe200078e0a7d */
[C---:B------:R-:W-:Y:S01]  /*3240*/  ISETP.GT.U32.AND P5, PT, R125.reuse, R96, PT ;  /* 0x000000607d00720c */ /* 0x040fe20003fa4070 */
[C---:B------:R-:W-:Y:S01]  /*3250*/  IMAD R234, R125.reuse, R4, R234 ;  /* 0x000000047dea7224 */ /* 0x040fe200078e02ea */
[----:B------:R-:W-:Y:S01]  /*3260*/  IABS R4, R9 ;  /* 0x0000000900047213 */ /* 0x000fe20000000000 */
[C---:B------:R-:W-:Y:S01]  /*3270*/  VIADD R10, R252.reuse, 0x32 ;  /* 0x00000032fc0a7836 */ /* 0x040fe20000000000 */
[----:B------:R-:W-:Y:S01]  /*3280*/  ISETP.GT.U32.AND P3, PT, R125, R235, PT ;  /* 0x000000eb7d00720c */ /* 0x000fe20003f64070 */
[C---:B------:R-:W-:Y:S01]  /*3290*/  IMAD.HI.U32 R0, R67.reuse, R18, RZ ;  /* 0x0000001243007227 */ /* 0x040fe200078e00ff */
[----:B-1----:R-:W-:Y:S01]  /*32a0*/  IADD3 R238, PT, PT, R252, 0xad, RZ ;  /* 0x000000adfcee7810 */ /* 0x002fe20007ffe0ff */
[----:B------:R-:W-:Y:S01]  /*32b0*/  STL [R1+0x4760], R237 ;  /* 0x004760ed01007387 */ /* 0x000fe20000100800 */
[----:B------:R-:W-:Y:S01]  /*32c0*/  IABS R6, R10 ;  /* 0x0000000a00067213 */ /* 0x000fe20000000000 */
[----:B------:R-:W-:Y:S01]  /*32d0*/  IMAD.HI.U32 R2, R67, R4, RZ ;  /* 0x0000000443027227 */ /* 0x000fe200078e00ff */
[----:B------:R-:W-:-:S03]  /*32e0*/  IABS R34, R238 ;  /* 0x000000ee00227213 */ /* 0x000fc60000000000 */
[----:B------:R-:W-:Y:S01]  /*32f0*/  @!P4 IMAD.MOV R65, RZ, RZ, -R65 ;  /* 0x000000ffff41c224 */ /* 0x000fe200078e0a41 */
[----:B------:R-:W-:Y:S01]  /*3300*/  ISETP.GT.U32.AND P4, PT, R125, R175, PT ;  /* 0x000000af7d00720c */ /* 0x000fe20003f84070 */
[----:B------:R-:W-:Y:S02]  /*3310*/  IMAD.MOV R0, RZ, RZ, -R0 ;  /* 0x000000ffff007224 */ /* 0x000fe400078e0a00 */
[----:B------:R-:W-:Y:S01]  /*3320*/  IMAD.MOV R2, RZ, RZ, -R2 ;  /* 0x000000ffff027224 */ /* 0x000fe200078e0a02 */
[----:B------:R-:W-:Y:S01]  /*3330*/  @!P3 IADD3 R235, PT, PT, R235, -R125, RZ ;  /* 0x8000007debebb210 */ /* 0x000fe20007ffe0ff */
[----:B------:R-:W-:Y:S02]  /*3340*/  VIADD R12, R252, 0x34 ;  /* 0x00000034fc0c7836 */ /* 0x000fe40000000000 */
[C---:B------:R-:W-:Y:S02]  /*3350*/  IMAD R18, R125.reuse, R0, R18 ;  /* 0x000000007d127224 */ /* 0x040fe400078e0212 */
[----:B------:R-:W-:Y:S01]  /*3360*/  @!P5 IMAD.IADD R96, R96, 0x1, -R125 ;  /* 0x000000016060d824 */ /* 0x000fe200078e0a7d */
[----:B------:R-:W-:Y:S01]  /*3370*/  IABS R28, R12 ;  /* 0x0000000c001c7213 */ /* 0x000fe20000000000 */
[C---:B------:R-:W-:Y:S01]  /*3380*/  IMAD R233, R125.reuse, R2, R4 ;  /* 0x000000027de97224 */ /* 0x040fe200078e0204 */
[----:B------:R-:W-:Y:S01]  /*3390*/  ISETP.GT.U32.AND P3, PT, R125, R18, PT ;  /* 0x000000127d00720c */ /* 0x000fe20003f64070 */
[----:B------:R-:W-:-:S03]  /*33a0*/  IMAD.HI.U32 R0, R67, R6, RZ ;  /* 0x0000000643007227 */ /* 0x000fc600078e00ff */
[C---:B------:R-:W-:Y:S01]  /*33b0*/  ISETP.GT.U32.AND P5, PT, R125.reuse, R233, PT ;  /* 0x000000e97d00720c */ /* 0x040fe20003fa4070 */
[----:B------:R-:W-:Y:S01]  /*33c0*/  @!P1 IMAD.MOV R236, RZ, RZ, -R236 ;  /* 0x000000ffffec9224 */ /* 0x000fe200078e0aec */
[----:B------:R-:W-:Y:S01]  /*33d0*/  ISETP.GT.U32.AND P1, PT, R125, R96, PT ;  /* 0x000000607d00720c */ /* 0x000fe20003f24070 */
[----:B------:R-:W-:Y:S02]  /*33e0*/  IMAD.MOV R0, RZ, RZ, -R0 ;  /* 0x000000ffff007224 */ /* 0x000fe400078e0a00 */
[----:B------:R-:W-:Y:S01]  /*33f0*/  IMAD.HI.U32 R2, R67, R232, RZ ;  /* 0x000000e843027227 */ /* 0x000fe200078e00ff */
[----:B------:R-:W-:Y:S03]  /*3400*/  STL [R1+0x475c], R236 ;  /* 0x00475cec01007387 */ /* 0x000fe60000100800 */
[----:B------:R-:W-:Y:S01]  /*3410*/  @!P4 IMAD.IADD R175, R175, 0x1, -R125 ;  /* 0x00000001afafc824 */ /* 0x000fe200078e0a7d */
[C---:B------:R-:W-:Y:S01]  /*3420*/  ISETP.GT.U32.AND P4, PT, R125.reuse, R234, PT ;  /* 0x000000ea7d00720c */ /* 0x040fe20003f84070 */
[----:B------:R-:W-:Y:S01]  /*3430*/  IMAD R19, R125, R0, R6 ;  /* 0x000000007d137224 */ /* 0x000fe200078e0206 */
[----:B------:R-:W-:Y:S01]  /*3440*/  IADD3 R6, PT, PT, R252, 0x37, RZ ;  /* 0x00000037fc067810 */ /* 0x000fe20007ffe0ff */
[----:B------:R-:W-:Y:S01]  /*3450*/  IMAD.HI.U32 R3, R67, R28, RZ ;  /* 0x0000001c43037227 */ /* 0x000fe200078e00ff */
[----:B------:R-:W-:-:S02]  /*3460*/  @!P2 IADD3 R175, PT, PT, -R175, RZ, RZ ;  /* 0x000000ffafafa210 */ /* 0x000fc40007ffe1ff */
[----:B------:R-:W-:Y:S01]  /*3470*/  IABS R230, R6 ;  /* 0x0000000600e67213 */ /* 0x000fe20000000000 */
[----:B------:R-:W-:Y:S02]  /*3480*/  IMAD.MOV R2, RZ, RZ, -R2 ;  /* 0x000000ffff027224 */ /* 0x000fe400078e0a02 */
[----:B------:R-:W-:Y:S01]  /*3490*/  @!P6 IMAD.MOV R235, RZ, RZ, -R235 ;  /* 0x000000ffffebe224 */ /* 0x000fe200078e0aeb */
[C---:B------:R-:W-:Y:S01]  /*34a0*/  ISETP.GT.U32.AND P6, PT, R125.reuse, R19, PT ;  /* 0x000000137d00720c */ /* 0x040fe20003fc4070 */
[----:B------:R-:W-:Y:S02]  /*34b0*/  IMAD.MOV R3, RZ, RZ, -R3 ;  /* 0x000000ffff037224 */ /* 0x000fe400078e0a03 */
[C---:B------:R-:W-:Y:S01]  /*34c0*/  IMAD R232, R125.reuse, R2, R232 ;  /* 0x000000027de87224 */ /* 0x040fe200078e02e8 */
[----:B------:R-:W-:Y:S01]  /*34d0*/  @!P4 IADD3 R234, PT, PT, R234, -R125, RZ ;  /* 0x8000007deaeac210 */ /* 0x000fe20007ffe0ff */
[----:B------:R-:W-:Y:S01]  /*34e0*/  IMAD R28, R125, R3, R28 ;  /* 0x000000037d1c7224 */ /* 0x000fe200078e021c */
[----:B------:R-:W-:Y:S01]  /*34f0*/  ISETP.GE.AND P4, PT, R5, RZ, PT ;  /* 0x000000ff0500720c */ /* 0x000fe20003f86270 */
[--C-:B------:R-:W-:Y:S01]  /*3500*/  @!P1 IMAD.IADD R96, R96, 0x1, -R125.reuse ;  /* 0x0000000160609824 */ /* 0x100fe200078e0a7d */
[----:B------:R-:W-:Y:S01]  /*3510*/  ISETP.GT.U32.AND P1, PT, R125, R232, PT ;  /* 0x000000e87d00720c */ /* 0x000fe20003f24070 */
[----:B------:R-:W-:Y:S01]  /*3520*/  VIADD R3, R252, 0x35 ;  /* 0x00000035fc037836 */ /* 0x000fe20000000000 */
[----:B------:R-:W-:Y:S01]  /*3530*/  STL [R1+0x4758], R235 ;  /* 0x004758eb01007387 */ /* 0x000fe20000100800 */
[----:B------:R-:W-:-:S02]  /*3540*/  @!P5 IMAD.IADD R233, R233, 0x1, -R125 ;  /* 0x00000001e9e9d824 */ /* 0x000fc400078e0a7d */
[--C-:B------:R-:W-:Y:S01]  /*3550*/  @!P3 IMAD.IADD R18, R18, 0x1, -R125.reuse ;  /* 0x000000011212b824 */ /* 0x100fe200078e0a7d */
[----:B------:R-:W-:Y:S01]  /*3560*/  IABS R2, R3 ;  /* 0x0000000300027213 */ /* 0x000fe20000000000 */
[----:B------:R-:W-:Y:S01]  /*3570*/  VIADD R5, R252, 0x36 ;  /* 0x00000036fc057836 */ /* 0x000fe20000000000 */
[----:B------:R-:W-:Y:S01]  /*3580*/  ISETP.GT.U32.AND P2, PT, R125, R233, PT ;  /* 0x000000e97d00720c */ /* 0x000fe20003f44070 */
[--C-:B------:R-:W-:Y:S01]  /*3590*/  @!P6 IMAD.IADD R19, R19, 0x1, -R125.reuse ;  /* 0x000000011313e824 */ /* 0x100fe200078e0a7d */
[----:B------:R-:W-:Y:S01]  /*35a0*/  ISETP.GE.AND P6, PT, R9, RZ, PT ;  /* 0x000000ff0900720c */ /* 0x000fe20003fc6270 */
[----:B------:R-:W-:Y:S01]  /*35b0*/  IMAD.HI.U32 R0, R67, R2, RZ ;  /* 0x0000000243007227 */ /* 0x000fe200078e00ff */
[C---:B------:R-:W-:Y:S02]  /*35c0*/  ISETP.GT.U32.AND P5, PT, R125.reuse, R18, PT ;  /* 0x000000127d00720c */ /* 0x040fe40003fa4070 */
[----:B------:R-:W-:Y:S01]  /*35d0*/  IABS R4, R5 ;  /* 0x0000000500047213 */ /* 0x000fe20000000000 */
[----:B------:R-:W-:Y:S01]  /*35e0*/  @!P1 IMAD.IADD R232, R232, 0x1, -R125 ;  /* 0x00000001e8e89824 */ /* 0x000fe200078e0a7d */
[----:B------:R-:W-:Y:S01]  /*35f0*/  ISETP.GT.U32.AND P3, PT, R125, R234, PT ;  /* 0x000000ea7d00720c */ /* 0x000fe20003f64070 */
[----:B------:R-:W-:Y:S01]  /*3600*/  IMAD.MOV R231, RZ, RZ, -R0 ;  /* 0x000000ffffe77224 */ /* 0x000fe200078e0a00 */
[----:B------:R-:W-:Y:S01]  /*3610*/  ISETP.GE.AND P1, PT, R10, RZ, PT ;  /* 0x000000ff0a00720c */ /* 0x000fe20003f26270 */
[----:B------:R-:W-:Y:S01]  /*3620*/  IMAD.HI.U32 R0, R67, R4, RZ ;  /* 0x0000000443007227 */ /* 0x000fe200078e00ff */
[----:B------:R-:W-:-:S03]  /*3630*/  IADD3 R10, PT, PT, R252, 0x3f, RZ ;  /* 0x0000003ffc0a7810 */ /* 0x000fc60007ffe0ff */
[----:B------:R-:W-:Y:S01]  /*3640*/  @!P4 IMAD.MOV R96, RZ, RZ, -R96 ;  /* 0x000000ffff60c224 */ /* 0x000fe200078e0a60 */
[----:B------:R-:W-:Y:S01]  /*3650*/  ISETP.GT.U32.AND P4, PT, R125, R232, PT ;  /* 0x000000e87d00720c */ /* 0x000fe20003f84070 */
[----:B------:R-:W-:Y:S01]  /*3660*/  @!P2 IMAD.IADD R233, R233, 0x1, -R125 ;  /* 0x00000001e9e9a824 */ /* 0x000fe200078e0a7d */
[----:B------:R-:W-:Y:S01]  /*3670*/  IADD3 R0, PT, PT, -R0, RZ, RZ ;  /* 0x000000ff00007210 */ /* 0x000fe20007ffe1ff */
[C---:B------:R-:W-:Y:S01]  /*3680*/  IMAD R231, R125.reuse, R231, R2 ;  /* 0x000000e77de77224 */ /* 0x040fe200078e0202 */
[----:B------:R-:W-:Y:S01]  /*3690*/  @!P5 IADD3 R18, PT, PT, R18, -R125, RZ ;  /* 0x8000007d1212d210 */ /* 0x000fe20007ffe0ff */
[----:B------:R-:W-:Y:S01]  /*36a0*/  @!P6 IMAD.MOV R233, RZ, RZ, -R233 ;  /* 0x000000ffffe9e224 */ /* 0x000fe200078e0ae9 */
[C---:B------:R-:W-:Y:S01]  /*36b0*/  ISETP.GT.U32.AND P5, PT, R125.reuse, R28, PT ;  /* 0x0000001c7d00720c */ /* 0x040fe20003fa4070 */
[C---:B------:R-:W-:Y:S01]  /*36c0*/  IMAD R165, R125.reuse, R0, R4 ;  /* 0x000000007da57224 */ /* 0x040fe200078e0204 */
[----:B------:R-:W-:Y:S01]  /*36d0*/  ISETP.GT.U32.AND P6, PT, R125, R231, PT ;  /* 0x000000e77d00720c */ /* 0x000fe20003fc4070 */
[--C-:B------:R-:W-:Y:S01]  /*36e0*/  @!P3 IMAD.IADD R234, R234, 0x1, -R125.reuse ;  /* 0x00000001eaeab824 */ /* 0x100fe200078e0a7d */
[----:B------:R-:W-:Y:S01]  /*36f0*/  ISETP.GE.AND P3, PT, R7, RZ, PT ;  /* 0x000000ff0700720c */ /* 0x000fe20003f66270 */
[----:B------:R-:W-:Y:S01]  /*3700*/  VIADD R4, R252, 0x38 ;  /* 0x00000038fc047836 */ /* 0x000fe20000000000 */
[----:B------:R-:W-:Y:S01]  /*3710*/  ISETP.GE.AND P2, PT, R8, RZ, PT ;  /* 0x000000ff0800720c */ /* 0x000fe20003f46270 */
[----:B------:R-:W-:Y:S01]  /*3720*/  @!P4 IMAD.IADD R232, R232, 0x1, -R125 ;  /* 0x00000001e8e8c824 */ /* 0x000fe200078e0a7d */
[----:B------:R-:W-:Y:S01]  /*3730*/  ISETP.GT.U32.AND P4, PT, R125, R165, PT ;  /* 0x000000a57d00720c */ /* 0x000fe20003f84070 */
[----:B------:R-:W-:Y:S01]  /*3740*/  IMAD.HI.U32 R0, R67, R230, RZ ;  /* 0x000000e643007227 */ /* 0x000fe200078e00ff */
[----:B------:R-:W-:-:S02]  /*3750*/  IABS R106, R4 ;  /* 0x00000004006a7213 */ /* 0x000fc40000000000 */
[----:B------:R-:W-:Y:S01]  /*3760*/  IABS R226, R10 ;  /* 0x0000000a00e27213 */ /* 0x000fe20000000000 */
[--C-:B------:R-:W-:Y:S01]  /*3770*/  @!P5 IMAD.IADD R28, R28, 0x1, -R125.reuse ;  /* 0x000000011c1cd824 */ /* 0x100fe200078e0a7d */
[----:B------:R-:W-:Y:S01]  /*3780*/  ISETP.GT.U32.AND P5, PT, R125, R19, PT ;  /* 0x000000137d00720c */ /* 0x000fe20003fa4070 */
[--C-:B------:R-:W-:Y:S02]  /*3790*/  @!P6 IMAD.IADD R231, R231, 0x1, -R125.reuse ;  /* 0x00000001e7e7e824 */ /* 0x100fe400078e0a7d */
[----:B------:R-:W-:Y:S02]  /*37a0*/  IMAD.MOV R2, RZ, RZ, -R0 ;  /* 0x000000ffff027224 */ /* 0x000fe400078e0a00 */
[----:B------:R-:W-:Y:S01]  /*37b0*/  @!P3 IMAD.MOV R234, RZ, RZ, -R234 ;  /* 0x000000ffffeab224 */ /* 0x000fe200078e0aea */
[----:B------:R-:W-:Y:S01]  /*37c0*/  ISETP.GT.U32.AND P6, PT, R125, R231, PT ;  /* 0x000000e77d00720c */ /* 0x000fe20003fc4070 */
[----:B------:R-:W-:Y:S01]  /*37d0*/  @!P4 IMAD.IADD R165, R165, 0x1, -R125 ;  /* 0x00000001a5a5c824 */ /* 0x000fe200078e0a7d */
[C---:B------:R-:W-:Y:S01]  /*37e0*/  ISETP.GT.U32.AND P3, PT, R125.reuse, R28, PT ;  /* 0x0000001c7d00720c */ /* 0x040fe20003f64070 */
[----:B------:R-:W-:Y:S01]  /*37f0*/  IMAD R230, R125, R2, R230 ;  /* 0x000000027de67224 */ /* 0x000fe200078e02e6 */
[----:B------:R1:W-:Y:S01]  /*3800*/  STL [R1+0x4754], R234 ;  /* 0x004754ea01007387 */ /* 0x0003e20000100800 */
[----:B------:R-:W-:Y:S01]  /*3810*/  IMAD.HI.U32 R0, R67, R106, RZ ;  /* 0x0000006a43007227 */ /* 0x000fe200078e00ff */
[----:B------:R-:W-:-:S02]  /*3820*/  ISETP.GT.U32.AND P4, PT, R125, R165, PT ;  /* 0x000000a57d00720c */ /* 0x000fc40003f84070 */
[----:B------:R-:W-:Y:S01]  /*3830*/  STL [R1+0x4750], R233 ;  /* 0x004750e901007387 */ /* 0x000fe20000100800 */
[--C-:B------:R-:W-:Y:S01]  /*3840*/  @!P5 IMAD.IADD R19, R19, 0x1, -R125.reuse ;  /* 0x000000011313d824 */ /* 0x100fe200078e0a7d */
[----:B------:R-:W-:Y:S01]  /*3850*/  ISETP.GE.AND P5, PT, R12, RZ, PT ;  /* 0x000000ff0c00720c */ /* 0x000fe20003fa6270 */
[----:B------:R-:W-:Y:S02]  /*3860*/  IMAD.MOV R0, RZ, RZ, -R0 ;  /* 0x000000ffff007224 */ /* 0x000fe400078e0a00 */
[--C-:B------:R-:W-:Y:S01]  /*3870*/  @!P6 IMAD.IADD R231, R231, 0x1, -R125.reuse ;  /* 0x00000001e7e7e824 */ /* 0x100fe200078e0a7d */
[C---:B------:R-:W-:Y:S01]  /*3880*/  ISETP.GT.U32.AND P6, PT, R125.reuse, R230, PT ;  /* 0x000000e67d00720c */ /* 0x040fe20003fc4070 */
[----:B------:R-:W-:Y:S01]  /*3890*/  IMAD R106, R125, R0, R106 ;  /* 0x000000007d6a7224 */ /* 0x000fe200078e026a */
[----:B------:R-:W-:Y:S01]  /*38a0*/  @!P3 IADD3 R28, PT, PT, R28, -R125, RZ ;  /* 0x8000007d1c1cb210 */ /* 0x000fe20007ffe0ff */
[----:B------:R-:W-:Y:S01]  /*38b0*/  @!P2 IMAD.MOV R18, RZ, RZ, -R18 ;  /* 0x000000ffff12a224 */ /* 0x000fe200078e0a12 */
[----:B------:R-:W-:Y:S01]  /*38c0*/  ISETP.GE.AND P2, PT, R11, RZ, PT ;  /* 0x000000ff0b00720c */ /* 0x000fe20003f46270 */
[----:B------:R-:W-:Y:S01]  /*38d0*/  @!P4 IMAD.IADD R165, R165, 0x1, -R125 ;  /* 0x00000001a5a5c824 */ /* 0x000fe200078e0a7d */
[----:B------:R-:W-:Y:S01]  /*38e0*/  ISETP.GT.U32.AND P4, PT, R125, R106, PT ;  /* 0x0000006a7d00720c */ /* 0x000fe20003f84070 */
[----:B------:R-:W-:Y:S01]  /*38f0*/  VIADD R2, R252, 0x39 ;  /* 0x00000039fc027836 */ /* 0x000fe20000000000 */
[----:B------:R-:W-:Y:S01]  /*3900*/  ISETP.GE.AND P3, PT, R3, RZ, PT ;  /* 0x000000ff0300720c */ /* 0x000fe20003f66270 */
[----:B------:R-:W-:Y:S01]  /*3910*/  @!P5 IMAD.MOV R28, RZ, RZ, -R28 ;  /* 0x000000ffff1cd224 */ /* 0x000fe200078e0a1c */
[----:B------:R-:W-:Y:S01]  /*3920*/  ISETP.GE.AND P5, PT, R4, RZ, PT ;  /* 0x000000ff0400720c */ /* 0x000fe20003fa6270 */
[----:B------:R-:W-:Y:S01]  /*3930*/  @!P1 IMAD.MOV R19, RZ, RZ, -R19 ;  /* 0x000000ffff139224 */ /* 0x000fe200078e0a13 */
[----:B------:R-:W-:Y:S01]  /*3940*/  IABS R4, R2 ;  /* 0x0000000200047213 */ /* 0x000fe20000000000 */
[----:B------:R-:W-:Y:S01]  /*3950*/  @!P6 IMAD.IADD R230, R230, 0x1, -R125 ;  /* 0x00000001e6e6e824 */ /* 0x000fe200078e0a7d */
[----:B------:R-:W-:Y:S01]  /*3960*/  ISETP.GE.AND P1, PT, R5, RZ, PT ;  /* 0x000000ff0500720c */ /* 0x000fe20003f26270 */
[C---:B------:R-:W-:Y:S01]  /*3970*/  VIADD R7, R252.reuse, 0x3b ;  /* 0x0000003bfc077836 */ /* 0x040fe20000000000 */
[----:B------:R-:W-:Y:S01]  /*3980*/  IADD3 R5, PT, PT, R252, 0x3a, RZ ;  /* 0x0000003afc057810 */ /* 0x000fe20007ffe0ff */
[----:B------:R-:W-:Y:S01]  /*3990*/  IMAD.HI.U32 R0, R67, R4, RZ ;  /* 0x0000000443007227 */ /* 0x000fe200078e00ff */
[----:B------:R-:W-:-:S02]  /*39a0*/  ISETP.GT.U32.AND P6, PT, R125, R230, PT ;  /* 0x000000e67d00720c */ /* 0x000fc40003fc4070 */
[----:B------:R-:W-:Y:S01]  /*39b0*/  @!P2 IADD3 R232, PT, PT, -R232, RZ, RZ ;  /* 0x000000ffe8e8a210 */ /* 0x000fe20007ffe1ff */
[----:B------:R-:W-:Y:S01]  /*39c0*/  IMAD.MOV R0, RZ, RZ, -R0 ;  /* 0x000000ffff007224 */ /* 0x000fe200078e0a00 */
[----:B------:R-:W-:Y:S01]  /*39d0*/  ISETP.GE.AND P2, PT, R6, RZ, PT ;  /* 0x000000ff0600720c */ /* 0x000fe20003f46270 */
[----:B------:R-:W-:Y:S01]  /*39e0*/  @!P3 IMAD.MOV R231, RZ, RZ, -R231 ;  /* 0x000000ffffe7b224 */ /* 0x000fe200078e0ae7 */
[----:B------:R-:W-:Y:S01]  /*39f0*/  IABS R6, R5 ;  /* 0x0000000500067213 */ /* 0x000fe20000000000 */
[----:B------:R-:W-:Y:S01]  /*3a00*/  IMAD R229, R125, R0, R4 ;  /* 0x000000007de57224 */ /* 0x000fe200078e0204 */
[----:B------:R-:W-:Y:S01]  /*3a10*/  IABS R228, R7 ;  /* 0x0000000700e47213 */ /* 0x000fe20000000000 */
[----:B------:R-:W-:Y:S01]  /*3a20*/  @!P1 IMAD.MOV R165, RZ, RZ, -R165 ;  /* 0x000000ffffa59224 */ /* 0x000fe200078e0aa5 */
[----:B------:R-:W-:Y:S01]  /*3a30*/  @!P4 IADD3 R106, PT, PT, R106, -R125, RZ ;  /* 0x8000007d6a6ac210 */ /* 0x000fe20007ffe0ff */
[----:B------:R-:W-:Y:S01]  /*3a40*/  VIADD R9, R252, 0x3e ;  /* 0x0000003efc097836 */ /* 0x000fe20000000000 */
[----:B------:R-:W-:Y:S01]  /*3a50*/  ISETP.GE.AND P3, PT, R2, RZ, PT ;  /* 0x000000ff0200720c */ /* 0x000fe20003f66270 */
[----:B------:R-:W-:Y:S01]  /*3a60*/  IMAD.HI.U32 R2, R67, R6, RZ ;  /* 0x0000000643027227 */ /* 0x000fe200078e00ff */
[----:B------:R-:W-:Y:S01]  /*3a70*/  ISETP.GT.U32.AND P4, PT, R125, R106, PT ;  /* 0x0000006a7d00720c */ /* 0x000fe20003f84070 */
[----:B------:R-:W-:Y:S01]  /*3a80*/  STL [R1+0x474c], R232 ;  /* 0x00474ce801007387 */ /* 0x000fe20000100800 */
[----:B------:R-:W-:Y:S01]  /*3a90*/  ISETP.GE.AND P1, PT, R5, RZ, PT ;  /* 0x000000ff0500720c */ /* 0x000fe20003f26270 */
[----:B------:R-:W-:Y:S01]  /*3aa0*/  IMAD.HI.U32 R3, R67, R228, RZ ;  /* 0x000000e443037227 */ /* 0x000fe200078e00ff */
[C---:B------:R-:W-:Y:S01]  /*3ab0*/  IADD3 R5, PT, PT, R252.reuse, 0x3c, RZ ;  /* 0x0000003cfc057810 */ /* 0x040fe20007ffe0ff */
[----:B------:R2:W-:Y:S01]  /*3ac0*/  STL [R1+0x4748], R231 ;  /* 0x004748e701007387 */ /* 0x0005e20000100800 */
[----:B-1----:R-:W-:Y:S01]  /*3ad0*/  IADD3 R234, PT, PT, R252, 0xb1, RZ ;  /* 0x000000b1fcea7810 */ /* 0x002fe20007ffe0ff */
[----:B------:R-:W-:-:S02]  /*3ae0*/  IMAD.MOV R2, RZ, RZ, -R2 ;  /* 0x000000ffff027224 */ /* 0x000fc400078e0a02 */
[----:B------:R-:W-:Y:S02]  /*3af0*/  IMAD.MOV R3, RZ, RZ, -R3 ;  /* 0x000000ffff037224 */ /* 0x000fe400078e0a03 */
[--C-:B------:R-:W-:Y:S01]  /*3b00*/  @!P6 IMAD.IADD R230, R230, 0x1, -R125.reuse ;  /* 0x00000001e6e6e824 */ /* 0x100fe200078e0a7d */
[C---:B------:R-:W-:Y:S01]  /*3b10*/  ISETP.GT.U32.AND P6, PT, R125.reuse, R229, PT ;  /* 0x000000e57d00720c */ /* 0x040fe20003fc4070 */
[C---:B------:R-:W-:Y:S01]  /*3b20*/  IMAD R21, R125.reuse, R2, R6 ;  /* 0x000000027d157224 */ /* 0x040fe200078e0206 */
[----:B------:R-:W-:Y:S01]  /*3b30*/  IABS R2, R5 ;  /* 0x0000000500027213 */ /* 0x000fe20000000000 */
[C---:B------:R-:W-:Y:S01]  /*3b40*/  IMAD R228, R125.reuse, R3, R228 ;  /* 0x000000037de47224 */ /* 0x040fe200078e02e4 */
[----:B------:R-:W-:Y:S01]  /*3b50*/  IABS R6, R9 ;  /* 0x0000000900067213 */ /* 0x000fe20000000000 */
[----:B------:R-:W-:Y:S01]  /*3b60*/  @!P4 IMAD.IADD R106, R106, 0x1, -R125 ;  /* 0x000000016a6ac824 */ /* 0x000fe200078e0a7d */
[C---:B------:R-:W-:Y:S01]  /*3b70*/  ISETP.GT.U32.AND P4, PT, R125.reuse, R21, PT ;  /* 0x000000157d00720c */ /* 0x040fe20003f84070 */
[----:B------:R-:W-:Y:S01]  /*3b80*/  @!P2 IMAD.MOV R230, RZ, RZ, -R230 ;  /* 0x000000ffffe6a224 */ /* 0x000fe200078e0ae6 */
[----:B------:R-:W-:Y:S01]  /*3b90*/  ISETP.GT.U32.AND P2, PT, R125, R228, PT ;  /* 0x000000e47d00720c */ /* 0x000fe20003f44070 */
[----:B------:R-:W-:Y:S01]  /*3ba0*/  IMAD.HI.U32 R0, R67, R2, RZ ;  /* 0x0000000243007227 */ /* 0x000fe200078e00ff */
[----:B------:R-:W-:-:S02]  /*3bb0*/  @!P5 IADD3 R106, PT, PT, -R106, RZ, RZ ;  /* 0x000000ff6a6ad210 */ /* 0x000fc40007ffe1ff */
[----:B------:R-:W-:Y:S01]  /*3bc0*/  ISETP.GE.AND P5, PT, R7, RZ, PT ;  /* 0x000000ff0700720c */ /* 0x000fe20003fa6270 */
[--C-:B------:R-:W-:Y:S01]  /*3bd0*/  @!P6 IMAD.IADD R229, R229, 0x1, -R125.reuse ;  /* 0x00000001e5e5e824 */ /* 0x100fe200078e0a7d */
[----:B------:R-:W-:Y:S01]  /*3be0*/  STL [R1+0x4744], R230 ;  /* 0x004744e601007387 */ /* 0x000fe20000100800 */
[C---:B------:R-:W-:Y:S01]  /*3bf0*/  VIADD R8, R252.reuse, 0x3d ;  /* 0x0000003dfc087836 */ /* 0x040fe20000000000 */
[----:B--2---:R-:W-:Y:S01]  /*3c00*/  IADD3 R231, PT, PT, R252, 0xb4, RZ ;  /* 0x000000b4fce77810 */ /* 0x004fe20007ffe0ff */
[----:B------:R-:W-:Y:S01]  /*3c10*/  IMAD.MOV R0, RZ, RZ, -R0 ;  /* 0x000000ffff007224 */ /* 0x000fe200078e0a00 */
[----:B------:R-:W-:Y:S01]  /*3c20*/  ISETP.GT.U32.AND P6, PT, R125, R229, PT ;  /* 0x000000e57d00720c */ /* 0x000fe20003fc4070 */
[--C-:B------:R-:W-:Y:S01]  /*3c30*/  @!P4 IMAD.IADD R21, R21, 0x1, -R125.reuse ;  /* 0x000000011515c824 */ /* 0x100fe200078e0a7d */
[----:B------:R-:W-:Y:S01]  /*3c40*/  IABS R4, R8 ;  /* 0x0000000800047213 */ /* 0x000fe20000000000 */
[----:B------:R-:W-:Y:S01]  /*3c50*/  @!P2 IMAD.IADD R228, R228, 0x1, -R125 ;  /* 0x00000001e4e4a824 */ /* 0x000fe200078e0a7d */
[----:B------:R-:W-:Y:S01]  /*3c60*/  IABS R172, R231 ;  /* 0x000000e700ac7213 */ /* 0x000fe20000000000 */
[C---:B------:R-:W-:Y:S01]  /*3c70*/  IMAD R59, R125.reuse, R0, R2 ;  /* 0x000000007d3b7224 */ /* 0x040fe200078e0202 */
[----:B------:R-:W-:Y:S01]  /*3c80*/  ISETP.GT.U32.AND P4, PT, R125, R21, PT ;  /* 0x000000157d00720c */ /* 0x000fe20003f84070 */
[----:B------:R-:W-:Y:S01]  /*3c90*/  IMAD.HI.U32 R2, R67, R6, RZ ;  /* 0x0000000643027227 */ /* 0x000fe200078e00ff */
[----:B------:R-:W-:-:S03]  /*3ca0*/  ISETP.GT.U32.AND P2, PT, R125, R228, PT ;  /* 0x000000e47d00720c */ /* 0x000fc60003f44070 */
[----:B------:R-:W-:-:S04]  /*3cb0*/  IMAD.HI.U32 R3, R67, R226, RZ ;  /* 0x000000e243037227 */ /* 0x000fc800078e00ff */
[----:B------:R-:W-:Y:S01]  /*3cc0*/  @!P6 IMAD.IADD R229, R229, 0x1, -R125 ;  /* 0x00000001e5e5e824 */ /* 0x000fe200078e0a7d */
[----:B------:R-:W-:Y:S01]  /*3cd0*/  ISETP.GT.U32.AND P6, PT, R125, R59, PT ;  /* 0x0000003b7d00720c */ /* 0x000fe20003fc4070 */
[----:B------:R-:W-:Y:S02]  /*3ce0*/  IMAD.MOV R2, RZ, RZ, -R2 ;  /* 0x000000ffff027224 */ /* 0x000fe400078e0a02 */
[----:B------:R-:W-:Y:S01]  /*3cf0*/  IMAD.HI.U32 R0, R67, R4, RZ ;  /* 0x0000000443007227 */ /* 0x000fe200078e00ff */
[-C--:B------:R-:W-:Y:S02]  /*3d00*/  @!P4 IADD3 R21, PT, PT, R21, -R125.reuse, RZ ;  /* 0x8000007d1515c210 */ /* 0x080fe40007ffe0ff */
[----:B------:R-:W-:Y:S01]  /*3d10*/  @!P2 IADD3 R228, PT, PT, R228, -R125, RZ ;  /* 0x8000007de4e4a210 */ /* 0x000fe20007ffe0ff */
[----:B------:R-:W-:Y:S01]  /*3d20*/  IMAD.MOV R3, RZ, RZ, -R3 ;  /* 0x000000ffff037224 */ /* 0x000fe200078e0a03 */
[----:B------:R-:W-:Y:S01]  /*3d30*/  ISETP.GE.AND P4, PT, R5, RZ, PT ;  /* 0x000000ff0500720c */ /* 0x000fe20003f86270 */
[----:B------:R-:W-:Y:S01]  /*3d40*/  IMAD R161, R125, R2, R6 ;  /* 0x000000027da17224 */ /* 0x000fe200078e0206 */
[----:B------:R-:W-:Y:S01]  /*3d50*/  IADD3 R6, PT, PT, R252, 0x42, RZ ;  /* 0x00000042fc067810 */ /* 0x000fe20007ffe0ff */
[----:B------:R-:W-:-:S02]  /*3d60*/  IMAD.MOV R0, RZ, RZ, -R0 ;  /* 0x000000ffff007224 */ /* 0x000fc400078e0a00 */
[C---:B------:R-:W-:Y:S01]  /*3d70*/  IMAD R226, R125.reuse, R3, R226 ;  /* 0x000000037de27224 */ /* 0x040fe200078e02e2 */
[C---:B------:R-:W-:Y:S01]  /*3d80*/  ISETP.GT.U32.AND P2, PT, R125.reuse, R161, PT ;  /* 0x000000a17d00720c */ /* 0x040fe20003f44070 */
[C---:B------:R-:W-:Y:S02]  /*3d90*/  IMAD R227, R125.reuse, R0, R4 ;  /* 0x000000007de37224 */ /* 0x040fe400078e0204 */
[C---:B------:R-:W-:Y:S02]  /*3da0*/  VIADD R5, R252.reuse, 0x40 ;  /* 0x00000040fc057836 */ /* 0x040fe40000000000 */
[----:B------:R-:W-:Y:S01]  /*3db0*/  @!P5 IMAD.MOV R228, RZ, RZ, -R228 ;  /* 0x000000ffffe4d224 */ /* 0x000fe200078e0ae4 */
[----:B------:R-:W-:Y:S01]  /*3dc0*/  ISETP.GT.U32.AND P5, PT, R125, R226, PT ;  /* 0x000000e27d00720c */ /* 0x000fe20003fa4070 */
[----:B------:R-:W-:Y:S01]  /*3dd0*/  @!P6 IMAD.IADD R59, R59, 0x1, -R125 ;  /* 0x000000013b3be824 */ /* 0x000fe200078e0a7d */
[----:B------:R-:W-:Y:S01]  /*3de0*/  IABS R2, R5 ;  /* 0x0000000500027213 */ /* 0x000fe20000000000 */
[----:B------:R-:W-:Y:S01]  /*3df0*/  VIADD R3, R252, 0x41 ;  /* 0x00000041fc037836 */ /* 0x000fe20000000000 */
[C---:B------:R-:W-:Y:S01]  /*3e00*/  ISETP.GT.U32.AND P6, PT, R125.reuse, R227, PT ;  /* 0x000000e37d00720c */ /* 0x040fe20003fc4070 */
[----:B------:R-:W-:Y:S01]  /*3e10*/  @!P3 IMAD.MOV R229, RZ, RZ, -R229 ;  /* 0x000000ffffe5b224 */ /* 0x000fe200078e0ae5 */
[----:B------:R-:W-:Y:S01]  /*3e20*/  ISETP.GT.U32.AND P3, PT, R125, R59, PT ;  /* 0x0000003b7d00720c */ /* 0x000fe20003f64070 */
[----:B------:R-:W-:Y:S01]  /*3e30*/  IMAD.HI.U32 R0, R67, R2, RZ ;  /* 0x0000000243007227 */ /* 0x000fe200078e00ff */
[----:B------:R-:W-:-:S02]  /*3e40*/  IABS R4, R3 ;  /* 0x0000000300047213 */ /* 0x000fc40000000000 */
[----:B------:R1:W-:Y:S01]  /*3e50*/  STL [R1+0x4740], R229 ;  /* 0x004740e501007387 */ /* 0x0003e20000100800 */
[--C-:B------:R-:W-:Y:S02]  /*3e60*/  @!P2 IMAD.IADD R161, R161, 0x1, -R125.reuse ;  /* 0x00000001a1a1a824 */ /* 0x100fe400078e0a7d */
[----:B------:R-:W-:Y:S01]  /*3e70*/  IMAD.MOV R0, RZ, RZ, -R0 ;  /* 0x000000ffff007224 */ /* 0x000fe200078e0a00 */
[----:B------:R-:W-:Y:S01]  /*3e80*/  STL [R1+0x473c], R228 ;  /* 0x00473ce401007387 */ /* 0x000fe20000100800 */
[----:B------:R-:W-:Y:S01]  /*3e90*/  @!P5 IMAD.IADD R226, R226, 0x1, -R125 ;  /* 0x00000001e2e2d824 */ /* 0x000fe200078e0a7d */
[C---:B------:R-:W-:Y:S01]  /*3ea0*/  ISETP.GT.U32.AND P5, PT, R125.reuse, R161, PT ;  /* 0x000000a17d00720c */ /* 0x040fe20003fa4070 */
[----:B------:R-:W-:Y:S01]  /*3eb0*/  IMAD R99, R125, R0, R2 ;  /* 0x000000007d637224 */ /* 0x000fe200078e0202 */
[----:B------:R-:W-:Y:S01]  /*3ec0*/  @!P6 IADD3 R227, PT, PT, R227, -R125, RZ ;  /* 0x8000007de3e3e210 */ /* 0x000fe20007ffe0ff */
[----:B------:R-:W-:Y:S01]  /*3ed0*/  IMAD.HI.U32 R0, R67, R4, RZ ;  /* 0x0000000443007227 */ /* 0x000fe200078e00ff */
[----:B------:R-:W-:-:S02]  /*3ee0*/  IABS R2, R6 ;  /* 0x0000000600027213 */ /* 0x000fc40000000000 */
[C---:B------:R-:W-:Y:S01]  /*3ef0*/  ISETP.GT.U32.AND P2, PT, R125.reuse, R227, PT ;  /* 0x000000e37d00720c */ /* 0x040fe20003f44070 */
[----:B------:R-:W-:Y:S01]  /*3f00*/  IMAD.MOV R0, RZ, RZ, -R0 ;  /* 0x000000ffff007224 */ /* 0x000fe200078e0a00 */
[----:B------:R-:W-:Y:S01]  /*3f10*/  ISETP.GE.AND P6, PT, R10, RZ, PT ;  /* 0x000000ff0a00720c */ /* 0x000fe20003fc6270 */
[C---:B------:R-:W-:Y:S01]  /*3f20*/  VIADD R7, R252.reuse, 0x43 ;  /* 0x00000043fc077836 */ /* 0x040fe20000000000 */
[----:B-1----:R-:W-:Y:S01]  /*3f30*/  IADD3 R229, PT, PT, R252, 0xb6, RZ ;  /* 0x000000b6fce57810 */ /* 0x002fe20007ffe0ff */
[----:B------:R-:W-:Y:S01]  /*3f40*/  IMAD R225, R125, R0, R4 ;  /* 0x000000007de17224 */ /* 0x000fe200078e0204 */
[----:B------:R-:W-:Y:S01]  /*3f50*/  MOV R4, R2 ;  /* 0x0000000200047202 */ /* 0x000fe20000000f00 */
[--C-:B------:R-:W-:Y:S01]  /*3f60*/  @!P5 IMAD.IADD R161, R161, 0x1, -R125.reuse ;  /* 0x00000001a1a1d824 */ /* 0x100fe200078e0a7d */
[----:B------:R-:W-:Y:S01]  /*3f70*/  IABS R224, R7 ;  /* 0x0000000700e07213 */ /* 0x000fe20000000000 */
[----:B------:R-:W-:Y:S01]  /*3f80*/  @!P3 IMAD.IADD R59, R59, 0x1, -R125 ;  /* 0x000000013b3bb824 */ /* 0x000fe200078e0a7d */
[----:B------:R-:W-:Y:S01]  /*3f90*/  ISETP.GT.U32.AND P5, PT, R125, R225, PT ;  /* 0x000000e17d00720c */ /* 0x000fe20003fa4070 */
[----:B------:R-:W-:Y:S01]  /*3fa0*/  @!P1 IMAD.MOV R21, RZ, RZ, -R21 ;  /* 0x000000ffff159224 */ /* 0x000fe200078e0a15 */
[----:B------:R-:W-:Y:S01]  /*3fb0*/  ISETP.GE.AND P1, PT, R8, RZ, PT ;  /* 0x000000ff0800720c */ /* 0x000fe20003f26270 */
[----:B------:R-:W-:Y:S01]  /*3fc0*/  @!P2 IMAD.IADD R227, R227, 0x1, -R125 ;  /* 0x00000001e3e3a824 */ /* 0x000fe200078e0a7d */
[C---:B------:R-:W-:Y:S01]  /*3fd0*/  ISETP.GT.U32.AND P2, PT, R125.reuse, R99, PT ;  /* 0x000000637d00720c */ /* 0x040fe20003f44070 */
[----:B------:R-:W-:Y:S01]  /*3fe0*/  @!P4 IMAD.MOV R59, RZ, RZ, -R59 ;  /* 0x000000ffff3bc224 */ /* 0x000fe200078e0a3b */
[----:B------:R-:W-:Y:S01]  /*3ff0*/  ISETP.GT.U32.AND P4, PT, R125, R226, PT ;  /* 0x000000e27d00720c */ /* 0x000fe20003f84070 */
[----:B------:R-:W-:Y:S01]  /*4000*/  VIADD R8, R252, 0x44 ;  /* 0x00000044fc087836 */ /* 0x000fe20000000000 */
[----:B------:R-:W-:Y:S01]  /*4010*/  ISETP.GE.AND P3, PT, R9, RZ, PT ;  /* 0x000000ff0900720c */ /* 0x000fe20003f66270 */
[----:B------:R-:W-:-:S03]  /*4020*/  IMAD.HI.U32 R2, R67, R224, RZ ;  /* 0x000000e043027227 */ /* 0x000fc600078e00ff */
[----:B------:R-:W-:Y:S01]  /*4030*/  IABS R160, R8 ;  /* 0x0000000800a07213 */ /* 0x000fe20000000000 */
[----:B------:R-:W-:Y:S01]  /*4040*/  @!P5 IMAD.IADD R225, R225, 0x1, -R125 ;  /* 0x00000001e1e1d824 */ /* 0x000fe200078e0a7d */
[----:B------:R-:W-:Y:S01]  /*4050*/  IADD3 R2, PT, PT, -R2, RZ, RZ ;  /* 0x000000ff02027210 */ /* 0x000fe20007ffe1ff */
[----:B------:R-:W-:Y:S02]  /*4060*/  @!P1 IMAD.MOV R227, RZ, RZ, -R227 ;  /* 0x000000ffffe39224 */ /* 0x000fe400078e0ae3 */
[--C-:B------:R-:W-:Y:S01]  /*4070*/  @!P2 IMAD.IADD R99, R99, 0x1, -R125.reuse ;  /* 0x000000016363a824 */ /* 0x100fe200078e0a7d */
[----:B------:R-:W-:Y:S01]  /*4080*/  ISETP.GE.AND P2, PT, R3, RZ, PT ;  /* 0x000000ff0300720c */ /* 0x000fe20003f46270 */
[----:B------:R-:W-:Y:S01]  /*4090*/  IMAD.HI.U32 R3, R67, R160, RZ ;  /* 0x000000a043037227 */ /* 0x000fe200078e00ff */
[C---:B------:R-:W-:Y:S01]  /*40a0*/  ISETP.GT.U32.AND P5, PT, R125.reuse, R225, PT ;  /* 0x000000e17d00720c */ /* 0x040fe20003fa4070 */
[----:B------:R-:W-:Y:S01]  /*40b0*/  STL [R1+0x4738], R227 ;  /* 0x004738e301007387 */ /* 0x000fe20000100800 */
[----:B------:R-:W-:Y:S01]  /*40c0*/  ISETP.GT.U32.AND P1, PT, R125, R99, PT ;  /* 0x000000637d00720c */ /* 0x000fe20003f24070 */
[----:B------:R-:W-:Y:S01]  /*40d0*/  @!P4 IMAD.IADD R226, R226, 0x1, -R125 ;  /* 0x00000001e2e2c824 */ /* 0x000fe200078e0a7d */
[----:B------:R-:W-:Y:S01]  /*40e0*/  ISETP.GE.AND P4, PT, R5, RZ, PT ;  /* 0x000000ff0500720c */ /* 0x000fe20003f86270 */
[----:B------:R-:W-:Y:S01]  /*40f0*/  IMAD.MOV R3, RZ, RZ, -R3 ;  /* 0x000000ffff037224 */ /* 0x000fe200078e0a03 */
[----:B------:R-:W-:Y:S01]  /*4100*/  IADD3 R5, PT, PT, R252, 0x45, RZ ;  /* 0x00000045fc057810 */ /* 0x000fe20007ffe0ff */
[----:B------:R-:W-:-:S02]  /*4110*/  IMAD R224, R125, R2, R224 ;  /* 0x000000027de07224 */ /* 0x000fc400078e02e0 */
[C---:B------:R-:W-:Y:S01]  /*4120*/  IMAD R160, R125.reuse, R3, R160 ;  /* 0x000000037da07224 */ /* 0x040fe200078e02a0 */
[----:B------:R-:W-:Y:S01]  /*4130*/  IABS R2, R5 ;  /* 0x0000000500027213 */ /* 0x000fe20000000000 */
[----:B------:R-:W-:Y:S01]  /*4140*/  @!P6 IMAD.MOV R226, RZ, RZ, -R226 ;  /* 0x000000ffffe2e224 */ /* 0x000fe200078e0ae2 */
[----:B------:R-:W-:Y:S01]  /*4150*/  ISETP.GT.U32.AND P6, PT, R125, R224, PT ;  /* 0x000000e07d00720c */ /* 0x000fe20003fc4070 */
[--C-:B------:R-:W-:Y:S01]  /*4160*/  @!P5 IMAD.IADD R225, R225, 0x1, -R125.reuse ;  /* 0x00000001e1e1d824 */ /* 0x100fe200078e0a7d */
[----:B------:R-:W-:Y:S01]  /*4170*/  ISETP.GT.U32.AND P5, PT, R125, R160, PT ;  /* 0x000000a07d00720c */ /* 0x000fe20003fa4070 */
[----:B------:R-:W-:Y:S01]  /*4180*/  IMAD.HI.U32 R0, R67, R4, RZ ;  /* 0x0000000443007227 */ /* 0x000fe200078e00ff */
[----:B------:R-:W-:Y:S03]  /*4190*/  STL [R1+0x4734], R226 ;  /* 0x004734e201007387 */ /* 0x000fe60000100800 */
[----:B------:R-:W-:Y:S01]  /*41a0*/  @!P1 IMAD.IADD R99, R99, 0x1, -R125 ;  /* 0x0000000163639824 */ /* 0x000fe200078e0a7d */
[----:B------:R-:W-:Y:S01]  /*41b0*/  ISETP.GE.AND P1, PT, R6, RZ, PT ;  /* 0x000000ff0600720c */ /* 0x000fe20003f26270 */
[----:B------:R-:W-:-:S02]  /*41c0*/  IMAD.MOV R0, RZ, RZ, -R0 ;  /* 0x000000ffff007224 */ /* 0x000fc400078e0a00 */
[----:B------:R-:W-:Y:S01]  /*41d0*/  VIADD R6, R252, 0x46 ;  /* 0x00000046fc067836 */ /* 0x000fe20000000000 */
[----:B------:R-:W-:Y:S01]  /*41e0*/  @!P4 IADD3 R99, PT, PT, -R99, RZ, RZ ;  /* 0x000000ff6363c210 */ /* 0x000fe20007ffe1ff */
[----:B------:R-:W-:Y:S02]  /*41f0*/  IMAD R135, R125, R0, R4 ;  /* 0x000000007d877224 */ /* 0x000fe400078e0204 */
[----:B------:R-:W-:Y:S01]  /*4200*/  @!P6 IMAD.IADD R224, R224, 0x1, -R125 ;  /* 0x00000001e0e0e824 */ /* 0x000fe200078e0a7d */
[----:B------:R-:W-:Y:S01]  /*4210*/  IABS R4, R6 ;  /* 0x0000000600047213 */ /* 0x000fe20000000000 */
[----:B------:R-:W-:-:S04]  /*4220*/  IMAD.HI.U32 R0, R67, R2, RZ ;  /* 0x0000000243007227 */ /* 0x000fc800078e00ff */
[----:B------:R-:W-:Y:S01]  /*4230*/  @!P5 IMAD.IADD R160, R160, 0x1, -R125 ;  /* 0x00000001a0a0d824 */ /* 0x000fe200078e0a7d */
[C---:B------:R-:W-:Y:S01]  /*4240*/  ISETP.GT.U32.AND P5, PT, R125.reuse, R224, PT ;  /* 0x000000e07d00720c */ /* 0x040fe20003fa4070 */
[----:B------:R-:W-:Y:S01]  /*4250*/  @!P3 IMAD.MOV R161, RZ, RZ, -R161 ;  /* 0x000000ffffa1b224 */ /* 0x000fe200078e0aa1 */
[C---:B------:R-:W-:Y:S01]  /*4260*/  ISETP.GT.U32.AND P3, PT, R125.reuse, R135, PT ;  /* 0x000000877d00720c */ /* 0x040fe20003f64070 */
[----:B------:R-:W-:Y:S01]  /*4270*/  IMAD.MOV R223, RZ, RZ, -R0 ;  /* 0x000000ffffdf7224 */ /* 0x000fe200078e0a00 */
[----:B------:R-:W-:Y:S01]  /*4280*/  ISETP.GT.U32.AND P4, PT, R125, R160, PT ;  /* 0x000000a07d00720c */ /* 0x000fe20003f84070 */
[----:B------:R-:W-:-:S04]  /*4290*/  IMAD.HI.U32 R0, R67, R4, RZ ;  /* 0x0000000443007227 */ /* 0x000fc800078e00ff */
[----:B------:R-:W-:Y:S02]  /*42a0*/  IMAD.MOV R0, RZ, RZ, -R0 ;  /* 0x000000ffff007224 */ /* 0x000fe400078e0a00 */
[----:B------:R-:W-:Y:S02]  /*42b0*/  VIADD R9, R252, 0x48 ;  /* 0x00000048fc097836 */ /* 0x000fe40000000000 */
[C---:B------:R-:W-:Y:S01]  /*42c0*/  IMAD R11, R125.reuse, R0, R4 ;  /* 0x000000007d0b7224 */ /* 0x040fe200078e0204 */
[----:B------:R-:W-:Y:S01]  /*42d0*/  @!P5 IADD3 R224, PT, PT, R224, -R125, RZ ;  /* 0x8000007de0e0d210 */ /* 0x000fe20007ffe0ff */
[----:B------:R-:W-:Y:S01]  /*42e0*/  IMAD R223, R125, R223, R2 ;  /* 0x000000df7ddf7224 */ /* 0x000fe200078e0202 */
[----:B------:R-:W-:Y:S01]  /*42f0*/  @!P3 IADD3 R135, PT, PT, R135, -R125, RZ ;  /* 0x8000007d8787b210 */ /* 0x000fe20007ffe0ff */
[C---:B------:R-:W-:Y:S01]  /*4300*/  VIADD R10, R252.reuse, 0x49 ;  /* 0x00000049fc0a7836 */ /* 0x040fe20000000000 */
[----:B------:R-:W-:Y:S01]  /*4310*/  ISETP.GT.U32.AND P5, PT, R125, R11, PT ;  /* 0x0000000b7d00720c */ /* 0x000fe20003fa4070 */
[----:B------:R-:W-:Y:S01]  /*4320*/  @!P2 IMAD.MOV R225, RZ, RZ, -R225 ;  /* 0x000000ffffe1a224 */ /* 0x000fe200078e0ae1 */
[----:B------:R-:W-:Y:S01]  /*4330*/  ISETP.GE.AND P3, PT, R7, RZ, PT ;  /* 0x000000ff0700720c */ /* 0x000fe20003f66270 */
[----:B------:R-:W-:Y:S01]  /*4340*/  VIADD R7, R252, 0x47 ;  /* 0x00000047fc077836 */ /* 0x000fe20000000000 */
[----:B------:R-:W-:Y:S01]  /*4350*/  IABS R4, R9 ;  /* 0x0000000900047213 */ /* 0x000fe20000000000 */
[--C-:B------:R-:W-:Y:S01]  /*4360*/  @!P4 IMAD.IADD R160, R160, 0x1, -R125.reuse ;  /* 0x00000001a0a0c824 */ /* 0x100fe200078e0a7d */
[----:B------:R-:W-:Y:S01]  /*4370*/  ISETP.GT.U32.AND P6, PT, R125, R135, PT ;  /* 0x000000877d00720c */ /* 0x000fe20003fc4070 */
[C---:B------:R-:W-:Y:S01]  /*4380*/  VIADD R13, R252.reuse, 0x5e ;  /* 0x0000005efc0d7836 */ /* 0x040fe20000000000 */
[----:B------:R-:W-:Y:S01]  /*4390*/  IABS R222, R7 ;  /* 0x0000000700de7213 */ /* 0x000fe20000000000 */
[C---:B------:R-:W-:Y:S01]  /*43a0*/  VIADD R14, R252.reuse, 0x5f ;  /* 0x0000005ffc0e7836 */ /* 0x040fe20000000000 */
[----:B------:R-:W-:Y:S01]  /*43b0*/  IABS R3, R10 ;  /* 0x0000000a00037213 */ /* 0x000fe20000000000 */
[----:B------:R-:W-:Y:S01]  /*43c0*/  VIADD R20, R252, 0x90 ;  /* 0x00000090fc147836 */ /* 0x000fe20000000000 */
[----:B------:R-:W-:Y:S01]  /*43d0*/  ISETP.GE.AND P4, PT, R8, RZ, PT ;  /* 0x000000ff0800720c */ /* 0x000fe20003f86270 */
[----:B------:R-:W-:Y:S01]  /*43e0*/  IMAD.HI.U32 R0, R67, R222, RZ ;  /* 0x000000de43007227 */ /* 0x000fe200078e00ff */
[----:B------:R-:W-:Y:S01]  /*43f0*/  IABS R92, R13 ;  /* 0x0000000d005c7213 */ /* 0x000fe20000000000 */
[----:B------:R-:W-:Y:S01]  /*4400*/  STL [R1+0x4730], R225 ;  /* 0x004730e101007387 */ /* 0x000fe20000100800 */
[----:B------:R-:W-:Y:S01]  /*4410*/  IABS R210, R14 ;  /* 0x0000000e00d27213 */ /* 0x000fe20000000000 */
[----:B------:R-:W-:Y:S01]  /*4420*/  @!P5 IMAD.IADD R11, R11, 0x1, -R125 ;  /* 0x000000010b0bd824 */ /* 0x000fe200078e0a7d */
[----:B------:R-:W-:Y:S01]  /*4430*/  IABS R104, R20 ;  /* 0x0000001400687213 */ /* 0x000fe20000000000 */
[----:B------:R-:W-:-:S02]  /*4440*/  IMAD.MOV R2, RZ, RZ, -R0 ;  /* 0x000000ffff027224 */ /* 0x000fc400078e0a00 */
[----:B------:R-:W-:Y:S01]  /*4450*/  IMAD.HI.U32 R0, R67, R4, RZ ;  /* 0x0000000443007227 */ /* 0x000fe200078e00ff */
[----:B------:R-:W-:-:S03]  /*4460*/  ISETP.GT.U32.AND P5, PT, R125, R11, PT ;  /* 0x0000000b7d00720c */ /* 0x000fc60003fa4070 */
[----:B------:R-:W-:Y:S01]  /*4470*/  @!P6 IMAD.IADD R135, R135, 0x1, -R125 ;  /* 0x000000018787e824 */ /* 0x000fe200078e0a7d */
[----:B------:R-:W-:Y:S01]  /*4480*/  IADD3 R163, PT, PT, -R0, RZ, RZ ;  /* 0x000000ff00a37210 */ /* 0x000fe20007ffe1ff */
[C---:B------:R-:W-:Y:S01]  /*4490*/  IMAD R222, R125.reuse, R2, R222 ;  /* 0x000000027dde7224 */ /* 0x040fe200078e02de */
[C---:B------:R-:W-:Y:S01]  /*44a0*/  ISETP.GT.U32.AND P6, PT, R125.reuse, R223, PT ;  /* 0x000000df7d00720c */ /* 0x040fe20003fc4070 */
[----:B------:R-:W-:Y:S01]  /*44b0*/  IMAD.MOV.U32 R2, RZ, RZ, R3 ;  /* 0x000000ffff027224 */ /* 0x000fe200078e0003 */
[----:B------:R-:W-:Y:S01]  /*44c0*/  @!P4 IADD3 R160, PT, PT, -R160, RZ, RZ ;  /* 0x000000ffa0a0c210 */ /* 0x000fe20007ffe1ff */
[----:B------:R-:W-:Y:S01]  /*44d0*/  IMAD R163, R125, R163, R4 ;  /* 0x000000a37da37224 */ /* 0x000fe200078e0204 */
[----:B------:R-:W-:Y:S01]  /*44e0*/  ISETP.GE.AND P4, PT, R7, RZ, PT ;  /* 0x000000ff0700720c */ /* 0x000fe20003f86270 */
[----:B------:R-:W-:Y:S01]  /*44f0*/  @!P1 IMAD.MOV R135, RZ, RZ, -R135 ;  /* 0x000000ffff879224 */ /* 0x000fe200078e0a87 */
[----:B------:R-:W-:Y:S01]  /*4500*/  ISETP.GT.U32.AND P1, PT, R125, R222, PT ;  /* 0x000000de7d00720c */ /* 0x000fe20003f24070 */
[--C-:B------:R-:W-:Y:S01]  /*4510*/  @!P5 IMAD.IADD R11, R11, 0x1, -R125.reuse ;  /* 0x000000010b0bd824 */ /* 0x100fe200078e0a7d */
[----:B------:R-:W-:Y:S01]  /*4520*/  ISETP.GT.U32.AND P5, PT, R125, R163, PT ;  /* 0x000000a37d00720c */ /* 0x000fe20003fa4070 */
[----:B------:R-:W-:Y:S01]  /*4530*/  @!P3 IMAD.MOV R224, RZ, RZ, -R224 ;  /* 0x000000ffffe0b224 */ /* 0x000fe200078e0ae0 */
[----:B------:R-:W-:Y:S01]  /*4540*/  ISETP.GE.AND P3, PT, R6, RZ, PT ;  /* 0x000000ff0600720c */ /* 0x000fe20003f66270 */
[C---:B------:R-:W-:Y:S01]  /*4550*/  VIADD R3, R252.reuse, 0x4a ;  /* 0x0000004afc037836 */ /* 0x040fe20000000000 */
[----:B------:R-:W-:Y:S01]  /*4560*/  IADD3 R6, PT, PT, R252, 0x4c, RZ ;  /* 0x0000004cfc067810 */ /* 0x000fe20007ffe0ff */
[----:B------:R-:W-:Y:S01]  /*4570*/  IMAD.HI.U32 R0, R67, R2, RZ ;  /* 0x0000000243007227 */ /* 0x000fe200078e00ff */
[----:B------:R-:W-:Y:S02]  /*4580*/  STL [R1+0x472c], R224 ;  /* 0x00472ce001007387 */ /* 0x000fe40000100800 */
[----:B------:R-:W-:Y:S01]  /*4590*/  IABS R52, R3 ;  /* 0x0000000300347213 */ /* 0x000fe20000000000 */
[----:B------:R-:W-:Y:S01]  /*45a0*/  IMAD.MOV R0, RZ, RZ, -R0 ;  /* 0x000000ffff007224 */ /* 0x000fe200078e0a00 */
[----:B------:R-:W-:Y:S01]  /*45b0*/  IABS R60, R6 ;  /* 0x00000006003c7213 */ /* 0x000fe20000000000 */
[--C-:B------:R-:W-:Y:S01]  /*45c0*/  @!P6 IMAD.IADD R223, R223, 0x1, -R125.reuse ;  /* 0x00000001dfdfe824 */ /* 0x100fe200078e0a7d */
[----:B------:R-:W-:Y:S01]  /*45d0*/  @!P1 IADD3 R222, PT, PT, R222, -R125, RZ ;  /* 0x8000007ddede9210 */ /* 0x000fe20007ffe0ff */
[----:B------:R-:W-:Y:S01]  /*45e0*/  @!P5 IMAD.IADD R163, R163, 0x1, -R125 ;  /* 0x00000001a3a3d824 */ /* 0x000fe200078e0a7d */
[----:B------:R-:W-:Y:S01]  /*45f0*/  ISETP.GE.AND P6, PT, R5, RZ, PT ;  /* 0x000000ff0500720c */ /* 0x000fe20003fc6270 */
[C---:B------:R-:W-:Y:S01]  /*4600*/  IMAD R221, R125.reuse, R0, R2 ;  /* 0x000000007ddd7224 */ /* 0x040fe200078e0202 */
[----:B------:R-:W-:Y:S01]  /*4610*/  ISETP.GT.U32.AND P1, PT, R125, R222, PT ;  /* 0x000000de7d00720c */ /* 0x000fe20003f24070 */
[----:B------:R-:W-:Y:S01]  /*4620*/  IMAD.HI.U32 R0, R67, R52, RZ ;  /* 0x0000003443007227 */ /* 0x000fe200078e00ff */
[----:B------:R-:W-:-:S02]  /*4630*/  ISETP.GT.U32.AND P5, PT, R125, R163, PT ;  /* 0x000000a37d00720c */ /* 0x000fc40003fa4070 */
[C---:B------:R-:W-:Y:S01]  /*4640*/  ISETP.GT.U32.AND P2, PT, R125.reuse, R223, PT ;  /* 0x000000df7d00720c */ /* 0x040fe20003f44070 */
[----:B------:R-:W-:Y:S01]  /*4650*/  @!P3 IMAD.MOV R11, RZ, RZ, -R11 ;  /* 0x000000ffff0bb224 */ /* 0x000fe200078e0a0b */
[C---:B------:R-:W-:Y:S01]  /*4660*/  ISETP.GT.U32.AND P3, PT, R125.reuse, R221, PT ;  /* 0x000000dd7d00720c */ /* 0x040fe20003f64070 */
[----:B------:R-:W-:Y:S02]  /*4670*/  IMAD.MOV R0, RZ, RZ, -R0 ;  /* 0x000000ffff007224 */ /* 0x000fe400078e0a00 */
[----:B------:R-:W-:Y:S02]  /*4680*/  VIADD R5, R252, 0x4b ;  /* 0x0000004bfc057836 */ /* 0x000fe40000000000 */
[----:B------:R-:W-:Y:S02]  /*4690*/  IMAD R52, R125, R0, R52 ;  /* 0x000000007d347224 */ /* 0x000fe400078e0234 */
[----:B------:R-:W-:Y:S01]  /*46a0*/  @!P1 IMAD.IADD R222, R222, 0x1, -R125 ;  /* 0x00000001dede9824 */ /* 0x000fe200078e0a7d */
[----:B------:R-:W-:Y:S01]  /*46b0*/  IABS R220, R5 ;  /* 0x0000000500dc7213 */ /* 0x000fe20000000000 */
[----:B------:R-:W-:Y:S01]  /*46c0*/  IMAD.HI.U32 R2, R67, R60, RZ ;  /* 0x0000003c43027227 */ /* 0x000fe200078e00ff */
[----:B------:R-:W-:-:S02]  /*46d0*/  @!P5 IADD3 R163, PT, PT, R163, -R125, RZ ;  /* 0x8000007da3a3d210 */ /* 0x000fc40007ffe0ff */
[----:B------:R-:W-:Y:S01]  /*46e0*/  ISETP.GT.U32.AND P5, PT, R125, R52, PT ;  /* 0x000000347d00720c */ /* 0x000fe20003fa4070 */
[--C-:B------:R-:W-:Y:S01]  /*46f0*/  @!P3 IMAD.IADD R221, R221, 0x1, -R125.reuse ;  /* 0x00000001ddddb824 */ /* 0x100fe200078e0a7d */
[----:B------:R-:W-:Y:S01]  /*4700*/  ISETP.GE.AND P1, PT, R3, RZ, PT ;  /* 0x000000ff0300720c */ /* 0x000fe20003f26270 */
[----:B------:R-:W-:Y:S02]  /*4710*/  VIADD R3, R252, 0x4d ;  /* 0x0000004dfc037836 */ /* 0x000fe40000000000 */
[----:B------:R-:W-:Y:S01]  /*4720*/  IMAD.HI.U32 R0, R67, R220, RZ ;  /* 0x000000dc43007227 */ /* 0x000fe200078e00ff */
[----:B------:R-:W-:Y:S02]  /*4730*/  ISETP.GT.U32.AND P3, PT, R125, R221, PT ;  /* 0x000000dd7d00720c */ /* 0x000fe40003f64070 */
[----:B------:R-:W-:Y:S01]  /*4740*/  IABS R4, R3 ;  /* 0x0000000300047213 */ /* 0x000fe20000000000 */
[----:B------:R-:W-:Y:S02]  /*4750*/  IMAD.MOV R0, RZ, RZ, -R0 ;  /* 0x000000ffff007224 */ /* 0x000fe400078e0a00 */
[--C-:B------:R-:W-:Y:S01]  /*4760*/  @!P2 IMAD.IADD R223, R223, 0x1, -R125.reuse ;  /* 0x00000001dfdfa824 */ /* 0x100fe200078e0a7d */
[----:B------:R-:W-:Y:S01]  /*4770*/  ISETP.GE.AND P2, PT, R9, RZ, PT ;  /* 0x000000ff0900720c */ /* 0x000fe20003f46270 */
[----:B------:R-:W-:-:S02]  /*4780*/  @!P5 IMAD.IADD R52, R52, 0x1, -R125 ;  /* 0x000000013434d824 */ /* 0x000fc400078e0a7d */
[----:B------:R-:W-:Y:S02]  /*4790*/  IMAD R220, R125, R0, R220 ;  /* 0x000000007ddc7224 */ /* 0x000fe400078e02dc */
[----:B------:R-:W-:Y:S01]  /*47a0*/  IMAD.HI.U32 R0, R67, R4, RZ ;  /* 0x0000000443007227 */ /* 0x000fe200078e00ff */
[----:B------:R-:W-:Y:S02]  /*47b0*/  ISETP.GT.U32.AND P5, PT, R125, R52, PT ;  /* 0x000000347d00720c */ /* 0x000fe40003fa4070 */
[----:B------:R-:W-:Y:S01]  /*47c0*/  @!P3 IADD3 R221, PT, PT, R221, -R125, RZ ;  /* 0x8000007dddddb210 */ /* 0x000fe20007ffe0ff */
[----:B------:R-:W-:Y:S01]  /*47d0*/  IMAD.MOV R0, RZ, RZ, -R0 ;  /* 0x000000ffff007224 */ /* 0x000fe200078e0a00 */
[C---:B------:R-:W-:Y:S01]  /*47e0*/  ISETP.GT.U32.AND P3, PT, R125.reuse, R220, PT ;  /* 0x000000dc7d00720c */ /* 0x040fe20003f64070 */
[----:B------:R-:W-:Y:S01]  /*47f0*/  @!P6 IMAD.MOV R223, RZ, RZ, -R223 ;  /* 0x000000ffffdfe224 */ /* 0x000fe200078e0adf */
[----:B------:R-:W-:Y:S01]  /*4800*/  ISETP.GE.AND P6, PT, R10, RZ, PT ;  /* 0x000000ff0a00720c */ /* 0x000fe20003fc6270 */
[----:B------:R-:W-:-:S02]  /*4810*/  IMAD R219, R125, R0, R4 ;  /* 0x000000007ddb7224 */ /* 0x000fc400078e0204 */
[----:B------:R-:W-:Y:S01]  /*4820*/  @!P2 IMAD.MOV R163, RZ, RZ, -R163 ;  /* 0x000000ffffa3a224 */ /* 0x000fe200078e0aa3 */
[----:B------:R-:W-:Y:S01]  /*4830*/  ISETP.GE.AND P2, PT, R6, RZ, PT ;  /* 0x000000ff0600720c */ /* 0x000fe20003f46270 */
[----:B------:R-:W-:Y:S01]  /*4840*/  VIADD R6, R252, 0x4f ;  /* 0x0000004ffc067836 */ /* 0x000fe20000000000 */
[----:B------:R-:W-:Y:S01]  /*4850*/  STL [R1+0x4728], R223 ;  /* 0x004728df01007387 */ /* 0x000fe20000100800 */
[--C-:B------:R-:W-:Y:S01]  /*4860*/  @!P5 IMAD.IADD R52, R52, 0x1, -R125.reuse ;  /* 0x000000013434d824 */ /* 0x100fe200078e0a7d */
[----:B------:R-:W-:Y:S01]  /*4870*/  ISETP.GT.U32.AND P5, PT, R125, R219, PT ;  /* 0x000000db7d00720c */ /* 0x000fe20003fa4070 */
[----:B------:R-:W-:Y:S01]  /*4880*/  IMAD.MOV R2, RZ, RZ, -R2 ;  /* 0x000000ffff027224 */ /* 0x000fe200078e0a02 */
[----:B------:R-:W-:Y:S01]  /*4890*/  IABS R218, R6 ;  /* 0x0000000600da7213 */ /* 0x000fe20000000000 */
[----:B------:R-:W-:Y:S01]  /*48a0*/  @!P3 IMAD.IADD R220, R220, 0x1, -R125 ;  /* 0x00000001dcdcb824 */ /* 0x000fe200078e0a7d */
[----:B------:R-:W-:Y:S01]  /*48b0*/  @!P1 IADD3 R52, PT, PT, -R52, RZ, RZ ;  /* 0x000000ff34349210 */ /* 0x000fe20007ffe1ff */
[----:B------:R-:W-:Y:S01]  /*48c0*/  VIADD R7, R252, 0x50 ;  /* 0x00000050fc077836 */ /* 0x000fe20000000000 */
[----:B------:R-:W-:Y:S01]  /*48d0*/  @!P6 IADD3 R221, PT, PT, -R221, RZ, RZ ;  /* 0x000000ffdddde210 */ /* 0x000fe20007ffe1ff */
[C---:B------:R-:W-:Y:S01]  /*48e0*/  IMAD R60, R125.reuse, R2, R60 ;  /* 0x000000027d3c7224 */ /* 0x040fe200078e023c */
[----:B------:R-:W-:Y:S01]  /*48f0*/  ISETP.GT.U32.AND P3, PT, R125, R220, PT ;  /* 0x000000dc7d00720c */ /* 0x000fe20003f64070 */
[----:B------:R-:W-:Y:S01]  /*4900*/  @!P4 IMAD.MOV R222, RZ, RZ, -R222 ;  /* 0x000000ffffdec224 */ /* 0x000fe200078e0ade */
[----:B------:R-:W-:Y:S01]  /*4910*/  IABS R100, R7 ;  /* 0x0000000700647213 */ /* 0x000fe20000000000 */
[----:B------:R-:W-:Y:S01]  /*4920*/  IMAD.HI.U32 R2, R67, R218, RZ ;  /* 0x000000da43027227 */ /* 0x000fe200078e00ff */
[----:B------:R-:W-:-:S02]  /*4930*/  ISETP.GE.AND P4, PT, R5, RZ, PT ;  /* 0x000000ff0500720c */ /* 0x000fc40003f86270 */
[----:B------:R-:W-:Y:S01]  /*4940*/  ISETP.GT.U32.AND P6, PT, R125, R60, PT ;  /* 0x0000003c7d00720c */ /* 0x000fe20003fc4070 */
[--C-:B------:R-:W-:Y:S01]  /*4950*/  @!P5 IMAD.IADD R219, R219, 0x1, -R125.reuse ;  /* 0x00000001dbdbd824 */ /* 0x100fe200078e0a7d */
[----:B------:R-:W-:Y:S01]  /*4960*/  ISETP.GE.AND P1, PT, R3, RZ, PT ;  /* 0x000000ff0300720c */ /* 0x000fe20003f26270 */
[----:B------:R-:W-:Y:S01]  /*4970*/  IMAD.HI.U32 R3, R67, R100, RZ ;  /* 0x0000006443037227 */ /* 0x000fe200078e00ff */
[----:B------:R-:W-:Y:S02]  /*4980*/  STL [R1+0x4724], R222 ;  /* 0x004724de01007387 */ /* 0x000fe40000100800 */
[----:B------:R-:W-:Y:S01]  /*4990*/  ISETP.GT.U32.AND P5, PT, R125, R219, PT ;  /* 0x000000db7d00720c */ /* 0x000fe20003fa4070 */
[----:B------:R-:W-:Y:S01]  /*49a0*/  IMAD.MOV R2, RZ, RZ, -R2 ;  /* 0x000000ffff027224 */ /* 0x000fe200078e0a02 */
[----:B------:R-:W-:Y:S01]  /*49b0*/  IADD3 R3, PT, PT, -R3, RZ, RZ ;  /* 0x000000ff03037210 */ /* 0x000fe20007ffe1ff */
[----:B------:R-:W-:Y:S01]  /*49c0*/  @!P3 IMAD.IADD R220, R220, 0x1, -R125 ;  /* 0x00000001dcdcb824 */ /* 0x000fe200078e0a7d */
[----:B------:R1:W-:Y:S01]  /*49d0*/  STL [R1+0x4720], R52 ;  /* 0x0047203401007387 */ /* 0x0003e20000100800 */
[----:B------:R-:W-:-:S02]  /*49e0*/  IMAD R218, R125, R2, R218 ;  /* 0x000000027dda7224 */ /* 0x000fc400078e02da */
[----:B------:R-:W-:Y:S02]  /*49f0*/  VIADD R5, R252, 0x4e ;  /* 0x0000004efc057836 */ /* 0x000fe40000000000 */
[C---:B------:R-:W-:Y:S02]  /*4a00*/  IMAD R100, R125.reuse, R3, R100 ;  /* 0x000000037d647224 */ /* 0x040fe400078e0264 */
[----:B------:R-:W-:Y:S01]  /*4a10*/  @!P4 IMAD.MOV R220, RZ, RZ, -R220 ;  /* 0x000000ffffdcc224 */ /* 0x000fe200078e0adc */
[----:B------:R-:W-:Y:S01]  /*4a20*/  ISETP.GT.U32.AND P4, PT, R125, R218, PT ;  /* 0x000000da7d00720c */ /* 0x000fe20003f84070 */
[--C-:B------:R-:W-:Y:S01]  /*4a30*/  @!P6 IMAD.IADD R60, R60, 0x1, -R125.reuse ;  /* 0x000000013c3ce824 */ /* 0x100fe200078e0a7d */
[----:B------:R-:W-:Y:S01]  /*4a40*/  IABS R4, R5 ;  /* 0x0000000500047213 */ /* 0x000fe20000000000 */
[--C-:B------:R-:W-:Y:S01]  /*4a50*/  @!P5 IMAD.IADD R219, R219, 0x1, -R125.reuse ;  /* 0x00000001dbdbd824 */ /* 0x100fe200078e0a7d */
[C---:B------:R-:W-:Y:S01]  /*4a60*/  ISETP.GT.U32.AND P5, PT, R125.reuse, R100, PT ;  /* 0x000000647d00720c */ /* 0x040fe20003fa4070 */
[C---:B------:R-:W-:Y:S01]  /*4a70*/  VIADD R3, R252.reuse, 0x51 ;  /* 0x00000051fc037836 */ /* 0x040fe20000000000 */
[----:B------:R-:W-:Y:S01]  /*4a80*/  ISETP.GT.U32.AND P6, PT, R125, R60, PT ;  /* 0x0000003c7d00720c */ /* 0x000fe20003fc4070 */
[----:B------:R-:W-:Y:S01]  /*4a90*/  IMAD.HI.U32 R0, R67, R4, RZ ;  /* 0x0000000443007227 */ /* 0x000fe200078e00ff */
[----:B------:R-:W-:Y:S01]  /*4aa0*/  ISETP.GE.AND P3, PT, R5, RZ, PT ;  /* 0x000000ff0500720c */ /* 0x000fe20003f66270 */
[----:B------:R-:W-:Y:S01]  /*4ab0*/  STL [R1+0x471c], R220 ;  /* 0x00471cdc01007387 */ /* 0x000fe20000100800 */
[C---:B------:R-:W-:Y:S01]  /*4ac0*/  IADD3 R5, PT, PT, R252.reuse, 0x52, RZ ;  /* 0x00000052fc057810 */ /* 0x040fe20007ffe0ff */
[----:B------:R-:W-:Y:S01]  /*4ad0*/  IMAD.MOV R0, RZ, RZ, -R0 ;  /* 0x000000ffff007224 */ /* 0x000fe200078e0a00 */
[----:B-1----:R-:W-:Y:S01]  /*4ae0*/  IADD3 R52, PT, PT, R252, 0xbe, RZ ;  /* 0x000000befc347810 */ /* 0x002fe20007ffe0ff */
[--C-:B------:R-:W-:Y:S01]  /*4af0*/  @!P4 IMAD.IADD R218, R218, 0x1, -R125.reuse ;  /* 0x00000001dadac824 */ /* 0x100fe200078e0a7d */
[----:B------:R-:W-:Y:S01]  /*4b00*/  IABS R136, R5 ;  /* 0x0000000500887213 */ /* 0x000fe20000000000 */
[C---:B------:R-:W-:Y:S01]  /*4b10*/  IMAD R91, R125.reuse, R0, R4 ;  /* 0x000000007d5b7224 */ /* 0x040fe200078e0204 */
[----:B------:R-:W-:Y:S01]  /*4b20*/  IABS R4, R3 ;  /* 0x0000000300047213 */ /* 0x000fe20000000000 */
[--C-:B------:R-:W-:Y:S01]  /*4b30*/  @!P5 IMAD.IADD R100, R100, 0x1, -R125.reuse ;  /* 0x000000016464d824 */ /* 0x100fe200078e0a7d */
[C---:B------:R-:W-:Y:S01]  /*4b40*/  ISETP.GT.U32.AND P5, PT, R125.reuse, R218, PT ;  /* 0x000000da7d00720c */ /* 0x040fe20003fa4070 */
[----:B------:R-:W-:Y:S01]  /*4b50*/  @!P6 IMAD.IADD R60, R60, 0x1, -R125 ;  /* 0x000000013c3ce824 */ /* 0x000fe200078e0a7d */
[----:B------:R-:W-:Y:S01]  /*4b60*/  ISETP.GT.U32.AND P6, PT, R125, R91, PT ;  /* 0x0000005b7d00720c */ /* 0x000fe20003fc4070 */
[----:B------:R-:W-:Y:S01]  /*4b70*/  IMAD.HI.U32 R2, R67, R136, RZ ;  /* 0x0000008843027227 */ /* 0x000fe200078e00ff */
[----:B------:R-:W-:-:S03]  /*4b80*/  IABS R77, R52 ;  /* 0x00000034004d7213 */ /* 0x000fc60000000000 */
[----:B------:R-:W-:Y:S02]  /*4b90*/  IMAD.MOV R2, RZ, RZ, -R2 ;  /* 0x000000ffff027224 */ /* 0x000fe400078e0a02 */
[----:B------:R-:W-:Y:S01]  /*4ba0*/  @!P2 IMAD.MOV R60, RZ, RZ, -R60 ;  /* 0x000000ffff3ca224 */ /* 0x000fe200078e0a3c */
[----:B------:R-:W-:Y:S01]  /*4bb0*/  ISETP.GE.AND P2, PT, R6, RZ, PT ;  /* 0x000000ff0600720c */ /* 0x000fe20003f46270 */
[----:B------:R-:W-:Y:S02]  /*4bc0*/  IMAD R136, R125, R2, R136 ;  /* 0x000000027d887224 */ /* 0x000fe400078e0288 */
[--C-:B------:R-:W-:Y:S02]  /*4bd0*/  @!P5 IMAD.IADD R218, R218, 0x1, -R125.reuse ;  /* 0x00000001dadad824 */ /* 0x100fe400078e0a7d */
[----:B------:R-:W-:Y:S01]  /*4be0*/  @!P6 IMAD.IADD R91, R91, 0x1, -R125 ;  /* 0x000000015b5be824 */ /* 0x000fe200078e0a7d */
[----:B------:R-:W-:Y:S01]  /*4bf0*/  ISETP.GT.U32.AND P5, PT, R125, R136, PT ;  /* 0x000000887d00720c */ /* 0x000fe20003fa4070 */
[----:B------:R-:W-:Y:S01]  /*4c00*/  IMAD.HI.U32 R0, R67, R4, RZ ;  /* 0x0000000443007227 */ /* 0x000fe200078e00ff */
[----:B------:R-:W-:-:S02]  /*4c10*/  ISETP.GE.AND P6, PT, R7, RZ, PT ;  /* 0x000000ff0700720c */ /* 0x000fc40003fc6270 */
[C---:B------:R-:W-:Y:S01]  /*4c20*/  ISETP.GT.U32.AND P4, PT, R125.reuse, R91, PT ;  /* 0x0000005b7d00720c */ /* 0x040fe20003f84070 */
[----:B------:R-:W-:Y:S01]  /*4c30*/  VIADD R6, R252, 0x53 ;  /* 0x00000053fc067836 */ /* 0x000fe20000000000 */
[----:B------:R-:W-:Y:S01]  /*4c40*/  IADD3 R0, PT, PT, -R0, RZ, RZ ;  /* 0x000000ff00007210 */ /* 0x000fe20007ffe1ff */
[----:B------:R-:W-:Y:S01]  /*4c50*/  VIADD R7, R252, 0x54 ;  /* 0x00000054fc077836 */ /* 0x000fe20000000000 */
[----:B------:R-:W-:Y:S01]  /*4c60*/  @!P2 IADD3 R218, PT, PT, -R218, RZ, RZ ;  /* 0x000000ffdadaa210 */ /* 0x000fe20007ffe1ff */
[----:B------:R-:W-:Y:S01]  /*4c70*/  @!P1 IMAD.MOV R219, RZ, RZ, -R219 ;  /* 0x000000ffffdb9224 */ /* 0x000fe200078e0adb */
[----:B------:R-:W-:Y:S01]  /*4c80*/  IABS R216, R6 ;  /* 0x0000000600d87213 */ /* 0x000fe20000000000 */
[C---:B------:R-:W-:Y:S01]  /*4c90*/  IMAD R217, R125.reuse, R0, R4 ;  /* 0x000000007dd97224 */ /* 0x040fe200078e0204 */
[----:B------:R-:W-:Y:S01]  /*4ca0*/  IABS R146, R7 ;  /* 0x0000000700927213 */ /* 0x000fe20000000000 */
[----:B------:R-:W-:Y:S01]  /*4cb0*/  @!P5 IMAD.IADD R136, R136, 0x1, -R125 ;  /* 0x000000018888d824 */ /* 0x000fe200078e0a7d */
[----:B------:R-:W-:Y:S01]  /*4cc0*/  ISETP.GT.U32.AND P1, PT, R125, R100, PT ;  /* 0x000000647d00720c */ /* 0x000fe20003f24070 */
[----:B------:R-:W-:Y:S01]  /*4cd0*/  IMAD.HI.U32 R0, R67, R216, RZ ;  /* 0x000000d843007227 */ /* 0x000fe200078e00ff */
[----:B------:R-:W-:Y:S01]  /*4ce0*/  STL [R1+0x4718], R219 ;  /* 0x004718db01007387 */ /* 0x000fe20000100800 */
[----:B------:R-:W-:-:S02]  /*4cf0*/  @!P4 IADD3 R91, PT, PT, R91, -R125, RZ ;  /* 0x8000007d5b5bc210 */ /* 0x000fc40007ffe0ff */
[----:B------:R-:W-:Y:S01]  /*4d00*/  IMAD.MOV R2, RZ, RZ, -R0 ;  /* 0x000000ffff027224 */ /* 0x000fe200078e0a00 */
[----:B------:R-:W-:Y:S01]  /*4d10*/  ISETP.GT.U32.AND P5, PT, R125, R136, PT ;  /* 0x000000887d00720c */ /* 0x000fe20003fa4070 */
[----:B------:R-:W-:Y:S01]  /*4d20*/  IMAD.HI.U32 R0, R67, R146, RZ ;  /* 0x0000009243007227 */ /* 0x000fe200078e00ff */
[C---:B------:R-:W-:Y:S01]  /*4d30*/  ISETP.GT.U32.AND P4, PT, R125.reuse, R217, PT ;  /* 0x000000d97d00720c */ /* 0x040fe20003f84070 */
[----:B------:R1:W-:Y:S02]  /*4d40*/  STL [R1+0x4714], R218 ;  /* 0x004714da01007387 */ /* 0x0003e40000100800 */
[----:B------:R-:W-:Y:S02]  /*4d50*/  IMAD.MOV R0, RZ, RZ, -R0 ;  /* 0x000000ffff007224 */ /* 0x000fe400078e0a00 */
[----:B------:R-:W-:Y:S02]  /*4d60*/  VIADD R8, R252, 0x55 ;  /* 0x00000055fc087836 */ /* 0x000fe40000000000 */
[----:B------:R-:W-:-:S02]  /*4d70*/  IMAD R216, R125, R2, R216 ;  /* 0x000000027dd87224 */ /* 0x000fc400078e02d8 */
[----:B------:R-:W-:Y:S01]  /*4d80*/  IMAD R146, R125, R0, R146 ;  /* 0x000000007d927224 */ /* 0x000fe200078e0292 */
[----:B------:R-:W-:Y:S01]  /*4d90*/  IABS R4, R8 ;  /* 0x0000000800047213 */ /* 0x000fe20000000000 */
[----:B------:R-:W-:Y:S01]  /*4da0*/  @!P1 IMAD.IADD R100, R100, 0x1, -R125 ;  /* 0x0000000164649824 */ /* 0x000fe200078e0a7d */
[-C--:B------:R-:W-:Y:S01]  /*4db0*/  @!P5 IADD3 R136, PT, PT, R136, -R125.reuse, RZ ;  /* 0x8000007d8888d210 */ /* 0x080fe20007ffe0ff */
[----:B------:R-:W-:Y:S01]  /*4dc0*/  @!P3 IMAD.MOV R91, RZ, RZ, -R91 ;  /* 0x000000ffff5bb224 */ /* 0x000fe200078e0a5b */
[----:B------:R-:W-:Y:S01]  /*4dd0*/  @!P4 IADD3 R217, PT, PT, R217, -R125, RZ ;  /* 0x8000007dd9d9c210 */ /* 0x000fe20007ffe0ff */
[----:B------:R-:W-:Y:S01]  /*4de0*/  IMAD.HI.U32 R2, R67, R4, RZ ;  /* 0x0000000443027227 */ /* 0x000fe200078e00ff */
[C---:B------:R-:W-:Y:S02]  /*4df0*/  ISETP.GT.U32.AND P2, PT, R125.reuse, R216, PT ;  /* 0x000000d87d00720c */ /* 0x040fe40003f44070 */
[C---:B------:R-:W-:Y:S01]  /*4e00*/  ISETP.GT.U32.AND P5, PT, R125.reuse, R146, PT ;  /* 0x000000927d00720c */ /* 0x040fe20003fa4070 */
[----:B------:R-:W-:Y:S01]  /*4e10*/  IMAD.MOV R2, RZ, RZ, -R2 ;  /* 0x000000ffff027224 */ /* 0x000fe200078e0a02 */
[----:B------:R-:W-:Y:S01]  /*4e20*/  ISETP.GT.U32.AND P4, PT, R125, R217, PT ;  /* 0x000000d97d00720c */ /* 0x000fe20003f84070 */
[----:B------:R-:W-:Y:S01]  /*4e30*/  @!P6 IMAD.MOV R100, RZ, RZ, -R100 ;  /* 0x000000ffff64e224 */ /* 0x000fe200078e0a64 */
[----:B------:R-:W-:Y:S01]  /*4e40*/  ISETP.GE.AND P1, PT, R3, RZ, PT ;  /* 0x000000ff0300720c */ /* 0x000fe20003f26270 */
[----:B------:R-:W-:Y:S01]  /*4e50*/  VIADD R3, R252, 0x56 ;  /* 0x00000056fc037836 */ /* 0x000fe20000000000 */
[----:B------:R-:W-:Y:S01]  /*4e60*/  ISETP.GE.AND P6, PT, R6, RZ, PT ;  /* 0x000000ff0600720c */ /* 0x000fe20003fc6270 */
[----:B------:R-:W-:Y:S01]  /*4e70*/  IMAD R215, R125, R2, R4 ;  /* 0x000000027dd77224 */ /* 0x000fe200078e0204 */
[----:B------:R-:W-:Y:S01]  /*4e80*/  ISETP.GE.AND P3, PT, R5, RZ, PT ;  /* 0x000000ff0500720c */ /* 0x000fe20003f66270 */
[----:B------:R-:W-:Y:S01]  /*4e90*/  VIADD R4, R252, 0x57 ;  /* 0x00000057fc047836 */ /* 0x000fe20000000000 */
[----:B------:R-:W-:Y:S01]  /*4ea0*/  IABS R12, R3 ;  /* 0x00000003000c7213 */ /* 0x000fe20000000000 */
[--C-:B------:R-:W-:Y:S01]  /*4eb0*/  @!P2 IMAD.IADD R216, R216, 0x1, -R125.reuse ;  /* 0x00000001d8d8a824 */ /* 0x100fe200078e0a7d */
[----:B-1----:R-:W-:Y:S01]  /*4ec0*/  IADD3 R218, PT, PT, R252, 0xc1, RZ ;  /* 0x000000c1fcda7810 */ /* 0x002fe20007ffe0ff */
[--C-:B------:R-:W-:Y:S01]  /*4ed0*/  @!P5 IMAD.IADD R146, R146, 0x1, -R125.reuse ;  /* 0x000000019292d824 */ /* 0x100fe200078e0a7d */
[----:B------:R-:W-:Y:S01]  /*4ee0*/  IABS R214, R4 ;  /* 0x0000000400d67213 */ /* 0x000fe20000000000 */
[----:B------:R-:W-:Y:S01]  /*4ef0*/  @!P4 IMAD.IADD R217, R217, 0x1, -R125 ;  /* 0x00000001d9d9c824 */ /* 0x000fe200078e0a7d */
[----:B------:R-:W-:Y:S01]  /*4f00*/  ISETP.GT.U32.AND P2, PT, R125, R216, PT ;  /* 0x000000d87d00720c */ /* 0x000fe20003f44070 */
[----:B------:R-:W-:Y:S01]  /*4f10*/  IMAD.HI.U32 R0, R67, R12, RZ ;  /* 0x0000000c43007227 */ /* 0x000fe200078e00ff */
[----:B------:R-:W-:-:S02]  /*4f20*/  ISETP.GT.U32.AND P5, PT, R125, R146, PT ;  /* 0x000000927d00720c */ /* 0x000fc40003fa4070 */
[----:B------:R-:W-:Y:S01]  /*4f30*/  ISETP.GE.AND P4, PT, R7, RZ, PT ;  /* 0x000000ff0700720c */ /* 0x000fe20003f86270 */
[----:B------:R-:W-:Y:S01]  /*4f40*/  @!P1 IMAD.MOV R217, RZ, RZ, -R217 ;  /* 0x000000ffffd99224 */ /* 0x000fe200078e0ad9 */
[----:B------:R-:W-:Y:S01]  /*4f50*/  ISETP.GT.U32.AND P1, PT, R125, R215, PT ;  /* 0x000000d77d00720c */ /* 0x000fe20003f24070 */
[----:B------:R-:W-:Y:S01]  /*4f60*/  IMAD.HI.U32 R2, R67, R214, RZ ;  /* 0x000000d643027227 */ /* 0x000fe200078e00ff */
[----:B------:R-:W-:Y:S02]  /*4f70*/  @!P3 IADD3 R136, PT, PT, -R136, RZ, RZ ;  /* 0x000000ff8888b210 */ /* 0x000fe40007ffe1ff */
[----:B------:R-:W-:Y:S01]  /*4f80*/  ISETP.GE.AND P3, PT, R8, RZ, PT ;  /* 0x000000ff0800720c */ /* 0x000fe20003f66270 */
[----:B------:R-:W-:Y:S01]  /*4f90*/  IMAD.MOV R0, RZ, RZ, -R0 ;  /* 0x000000ffff007224 */ /* 0x000fe200078e0a00 */
[----:B------:R-:W-:Y:S01]  /*4fa0*/  IABS R39, R218 ;  /* 0x000000da00277213 */ /* 0x000fe20000000000 */
[----:B------:R-:W-:Y:S01]  /*4fb0*/  IMAD.MOV R2, RZ, RZ, -R2 ;  /* 0x000000ffff027224 */ /* 0x000fe200078e0a02 */
[----:B------:R-:W-:Y:S01]  /*4fc0*/  STL [R1+0x4710], R217 ;  /* 0x004710d901007387 */ /* 0x000fe20000100800 */
[----:B------:R-:W-:-:S02]  /*4fd0*/  IMAD R12, R125, R0, R12 ;  /* 0x000000007d0c7224 */ /* 0x000fc400078e020c */
[--C-:B------:R-:W-:Y:S01]  /*4fe0*/  @!P2 IMAD.IADD R216, R216, 0x1, -R125.reuse ;  /* 0x00000001d8d8a824 */ /* 0x100fe200078e0a7d */
[----:B------:R-:W-:Y:S01]  /*4ff0*/  ISETP.GE.AND P2, PT, R3, RZ, PT ;  /* 0x000000ff0300720c */ /* 0x000fe20003f46270 */
[C---:B------:R-:W-:Y:S01]  /*5000*/  IMAD R214, R125.reuse, R2, R214 ;  /* 0x000000027dd67224 */ /* 0x040fe200078e02d6 */
[----:B------:R-:W-:Y:S01]  /*5010*/  IADD3 R3, PT, PT, R252, 0x59, RZ ;  /* 0x00000059fc037810 */ /* 0x000fe20007ffe0ff */
[--C-:B------:R-:W-:Y:S01]  /*5020*/  @!P5 IMAD.IADD R146, R146, 0x1, -R125.reuse ;  /* 0x000000019292d824 */ /* 0x100fe200078e0a7d */
[----:B------:R-:W-:Y:S01]  /*5030*/  ISETP.GT.U32.AND P5, PT, R125, R12, PT ;  /* 0x0000000c7d00720c */ /* 0x000fe20003fa4070 */
[C---:B------:R-:W-:Y:S01]  /*5040*/  VIADD R5, R252.reuse, 0x58 ;  /* 0x00000058fc057836 */ /* 0x040fe20000000000 */
[----:B------:R-:W-:Y:S01]  /*5050*/  IABS R2, R3 ;  /* 0x0000000300027213 */ /* 0x000fe20000000000 */
[--C-:B------:R-:W-:Y:S02]  /*5060*/  @!P1 IMAD.IADD R215, R215, 0x1, -R125.reuse ;  /* 0x00000001d7d79824 */ /* 0x100fe400078e0a7d */
[----:B------:R-:W-:Y:S01]  /*5070*/  @!P6 IMAD.MOV R216, RZ, RZ, -R216 ;  /* 0x000000ffffd8e224 */ /* 0x000fe200078e0ad8 */
[C---:B------:R-:W-:Y:S01]  /*5080*/  ISETP.GT.U32.AND P6, PT, R125.reuse, R214, PT ;  /* 0x000000d67d00720c */ /* 0x040fe20003fc4070 */
[C---:B------:R-:W-:Y:S01]  /*5090*/  VIADD R7, R252.reuse, 0x5b ;  /* 0x0000005bfc077836 */ /* 0x040fe20000000000 */
[----:B------:R-:W-:Y:S01]  /*50a0*/  IABS R22, R5 ;  /* 0x0000000500167213 */ /* 0x000fe20000000000 */
[----:B------:R-:W-:Y:S01]  /*50b0*/  @!P4 IMAD.MOV R146, RZ, RZ, -R146 ;  /* 0x000000ffff92c224 */ /* 0x000fe200078e0a92 */
[----:B------:R-:W-:Y:S01]  /*50c0*/  ISETP.GT.U32.AND P1, PT, R125, R215, PT ;  /* 0x000000d77d00720c */ /* 0x000fe20003f24070 */
[----:B------:R-:W-:Y:S01]  /*50d0*/  VIADD R9, R252, 0x5c ;  /* 0x0000005cfc097836 */ /* 0x000fe20000000000 */
[----:B------:R-:W-:Y:S01]  /*50e0*/  ISETP.GE.AND P4, PT, R4, RZ, PT ;  /* 0x000000ff0400720c */ /* 0x000fe20003f86270 */
[----:B------:R-:W-:Y:S01]  /*50f0*/  IMAD.HI.U32 R0, R67, R22, RZ ;  /* 0x0000001643007227 */ /* 0x000fe200078e00ff */
[----:B------:R-:W-:Y:S01]  /*5100*/  IABS R212, R7 ;  /* 0x0000000700d47213 */ /* 0x000fe20000000000 */
[----:B------:R-:W-:Y:S01]  /*5110*/  STL [R1+0x470c], R216 ;  /* 0x00470cd801007387 */ /* 0x000fe20000100800 */
[----:B------:R-:W-:Y:S01]  /*5120*/  IABS R6, R9 ;  /* 0x0000000900067213 */ /* 0x000fe20000000000 */
[----:B------:R-:W-:-:S02]  /*5130*/  @!P5 IMAD.IADD R12, R12, 0x1, -R125 ;  /* 0x000000010c0cd824 */ /* 0x000fc400078e0a7d */
[----:B------:R-:W-:Y:S02]  /*5140*/  IMAD.MOV R0, RZ, RZ, -R0 ;  /* 0x000000ffff007224 */ /* 0x000fe400078e0a00 */
[----:B------:R-:W-:Y:S01]  /*5150*/  @!P6 IMAD.IADD R214, R214, 0x1, -R125 ;  /* 0x00000001d6d6e824 */ /* 0x000fe200078e0a7d */
[C---:B------:R-:W-:Y:S01]  /*5160*/  ISETP.GT.U32.AND P5, PT, R125.reuse, R12, PT ;  /* 0x0000000c7d00720c */ /* 0x040fe20003fa4070 */
[----:B------:R-:W-:Y:S01]  /*5170*/  IMAD R22, R125, R0, R22 ;  /* 0x000000007d167224 */ /* 0x000fe200078e0216 */
[----:B------:R-:W-:Y:S01]  /*5180*/  @!P1 IADD3 R215, PT, PT, R215, -R125, RZ ;  /* 0x8000007dd7d79210 */ /* 0x000fe20007ffe0ff */
[----:B------:R-:W-:Y:S01]  /*5190*/  IMAD.HI.U32 R0, R67, R2, RZ ;  /* 0x0000000243007227 */ /* 0x000fe200078e00ff */
[----:B------:R-:W-:Y:S02]  /*51a0*/  ISETP.GE.AND P1, PT, R5, RZ, PT ;  /* 0x000000ff0500720c */ /* 0x000fe40003f26270 */
[----:B------:R-:W-:Y:S01]  /*51b0*/  ISETP.GT.U32.AND P6, PT, R125, R214, PT ;  /* 0x000000d67d00720c */ /* 0x000fe20003fc4070 */
[----:B------:R-:W-:Y:S01]  /*51c0*/  VIADD R5, R252, 0x5a ;  /* 0x0000005afc057836 */ /* 0x000fe20000000000 */
[----:B------:R-:W-:Y:S01]  /*51d0*/  IADD3 R0, PT, PT, -R0, RZ, RZ ;  /* 0x000000ff00007210 */ /* 0x000fe20007ffe1ff */
[----:B------:R-:W-:-:S02]  /*51e0*/  VIADD R10, R252, 0x5d ;  /* 0x0000005dfc0a7836 */ /* 0x000fc40000000000 */
[----:B------:R-:W-:Y:S01]  /*51f0*/  @!P3 IMAD.MOV R215, RZ, RZ, -R215 ;  /* 0x000000ffffd7b224 */ /* 0x000fe200078e0ad7 */
[----:B------:R-:W-:Y:S01]  /*5200*/  IABS R4, R5 ;  /* 0x0000000500047213 */ /* 0x000fe20000000000 */
[C---:B------:R-:W-:Y:S01]  /*5210*/  IMAD R213, R125.reuse, R0, R2 ;  /* 0x000000007dd57224 */ /* 0x040fe200078e0202 */
[----:B------:R-:W-:Y:S01]  /*5220*/  IABS R8, R10 ;  /* 0x0000000a00087213 */ /* 0x000fe20000000000 */
[----:B------:R-:W-:Y:S01]  /*5230*/  @!P5 IMAD.IADD R12, R12, 0x1, -R125 ;  /* 0x000000010c0cd824 */ /* 0x000fe200078e0a7d */
[----:B------:R-:W-:Y:S01]  /*5240*/  ISETP.GT.U32.AND P5, PT, R125, R22, PT ;  /* 0x000000167d00720c */ /* 0x000fe20003fa4070 */
[C---:B------:R-:W-:Y:S01]  /*5250*/  IMAD.HI.U32 R0, R67.reuse, R4, RZ ;  /* 0x0000000443007227 */ /* 0x040fe200078e00ff */
[----:B------:R-:W-:Y:S03]  /*5260*/  STL [R1+0x4708], R215 ;  /* 0x004708d701007387 */ /* 0x000fe60000100800 */
[----:B------:R-:W-:-:S04]  /*5270*/  IMAD.HI.U32 R2, R67, R212, RZ ;  /* 0x000000d443027227 */ /* 0x000fc800078e00ff */
[--C-:B------:R-:W-:Y:S01]  /*5280*/  @!P6 IMAD.IADD R214, R214, 0x1, -R125.reuse ;  /* 0x00000001d6d6e824 */ /* 0x100fe200078e0a7d */
[C---:B------:R-:W-:Y:S01]  /*5290*/  ISETP.GT.U32.AND P6, PT, R125.reuse, R213, PT ;  /* 0x000000d57d00720c */ /* 0x040fe20003fc4070 */
[----:B------:R-:W-:Y:S01]  /*52a0*/  IMAD.MOV R0, RZ, RZ, -R0 ;  /* 0x000000ffff007224 */ /* 0x000fe200078e0a00 */
[----:B------:R-:W-:Y:S01]  /*52b0*/  IADD3 R2, PT, PT, -R2, RZ, RZ ;  /* 0x000000ff02027210 */ /* 0x000fe20007ffe1ff */
[----:B------:R-:W-:Y:S02]  /*52c0*/  @!P5 IMAD.IADD R22, R22, 0x1, -R125 ;  /* 0x000000011616d824 */ /* 0x000fe400078e0a7d */
[C---:B------:R-:W-:Y:S02]  /*52d0*/  IMAD R53, R125.reuse, R0, R4 ;  /* 0x000000007d357224 */ /* 0x040fe400078e0204 */
[C---:B------:R-:W-:Y:S01]  /*52e0*/  IMAD R212, R125.reuse, R2, R212 ;  /* 0x000000027dd47224 */ /* 0x040fe200078e02d4 */
[----:B------:R-:W-:Y:S01]  /*52f0*/  ISETP.GT.U32.AND P3, PT, R125, R22, PT ;  /* 0x000000167d00720c */ /* 0x000fe20003f64070 */
[----:B------:R-:W-:Y:S01]  /*5300*/  IMAD.HI.U32 R0, R67, R6, RZ ;  /* 0x0000000643007227 */ /* 0x000fe200078e00ff */
[----:B------:R-:W-:-:S03]  /*5310*/  ISETP.GT.U32.AND P5, PT, R125, R53, PT ;  /* 0x000000357d00720c */ /* 0x000fc60003fa4070 */
[----:B------:R-:W-:Y:S01]  /*5320*/  @!P6 IMAD.IADD R213, R213, 0x1, -R125 ;  /* 0x00000001d5d5e824 */ /* 0x000fe200078e0a7d */
[----:B------:R-:W-:Y:S01]  /*5330*/  ISETP.GT.U32.AND P6, PT, R125, R212, PT ;  /* 0x000000d47d00720c */ /* 0x000fe20003fc4070 */
[----:B------:R-:W-:Y:S01]  /*5340*/  @!P4 IMAD.MOV R214, RZ, RZ, -R214 ;  /* 0x000000ffffd6c224 */ /* 0x000fe200078e0ad6 */
[----:B------:R-:W-:Y:S01]  /*5350*/  IADD3 R0, PT, PT, -R0, RZ, RZ ;  /* 0x000000ff00007210 */ /* 0x000fe20007ffe1ff */
[----:B------:R-:W-:-:S03]  /*5360*/  IMAD.HI.U32 R2, R67, R8, RZ ;  /* 0x0000000843027227 */ /* 0x000fc600078e00ff */
[----:B------:R-:W-:Y:S01]  /*5370*/  STL [R1+0x4704], R214 ;  /* 0x004704d601007387 */ /* 0x000fe20000100800 */
[----:B------:R-:W-:Y:S02]  /*5380*/  IMAD R61, R125, R0, R6 ;  /* 0x000000007d3d7224 */ /* 0x000fe400078e0206 */
[----:B------:R-:W-:Y:S01]  /*5390*/  @!P5 IMAD.IADD R53, R53, 0x1, -R125 ;  /* 0x000000013535d824 */ /* 0x000fe200078e0a7d */
[----:B------:R-:W-:Y:S01]  /*53a0*/  ISETP.GT.U32.AND P5, PT, R125, R213, PT ;  /* 0x000000d57d00720c */ /* 0x000fe20003fa4070 */
[----:B------:R-:W-:Y:S01]  /*53b0*/  IMAD.HI.U32 R0, R67, R92, RZ ;  /* 0x0000005c43007227 */ /* 0x000fe200078e00ff */
[----:B------:R-:W-:-:S03]  /*53c0*/  ISETP.GT.U32.AND P4, PT, R125, R61, PT ;  /* 0x0000003d7d00720c */ /* 0x000fc60003f84070 */
[----:B------:R-:W-:Y:S01]  /*53d0*/  @!P6 IMAD.IADD R212, R212, 0x1, -R125 ;  /* 0x00000001d4d4e824 */ /* 0x000fe200078e0a7d */
[C---:B------:R-:W-:Y:S01]  /*53e0*/  ISETP.GT.U32.AND P6, PT, R125.reuse, R53, PT ;  /* 0x000000357d00720c */ /* 0x040fe20003fc4070 */
[----:B------:R-:W-:Y:S01]  /*53f0*/  IMAD.MOV R2, RZ, RZ, -R2 ;  /* 0x000000ffff027224 */ /* 0x000fe200078e0a02 */
[----:B------:R-:W-:Y:S01]  /*5400*/  IADD3 R0, PT, PT, -R0, RZ, RZ ;  /* 0x000000ff00007210 */ /* 0x000fe20007ffe1ff */
[----:B------:R-:W-:Y:S01]  /*5410*/  @!P2 IMAD.MOV R12, RZ, RZ, -R12 ;  /* 0x000000ffff0ca224 */ /* 0x000fe200078e0a0c */
[C---:B------:R-:W-:Y:S01]  /*5420*/  ISETP.GT.U32.AND P2, PT, R125.reuse, R212, PT ;  /* 0x000000d47d00720c */ /* 0x040fe20003f44070 */
[C---:B------:R-:W-:Y:S02]  /*5430*/  IMAD R211, R125.reuse, R2, R8 ;  /* 0x000000027dd37224 */ /* 0x040fe400078e0208 */
[----:B------:R-:W-:Y:S01]  /*5440*/  IMAD R92, R125, R0, R92 ;  /* 0x000000007d5c7224 */ /* 0x000fe200078e025c */
[----:B------:R-:W-:Y:S01]  /*5450*/  @!P5 IADD3 R213, PT, PT, R213, -R125, RZ ;  /* 0x8000007dd5d5d210 */ /* 0x000fe20007ffe0ff */
[----:B------:R-:W-:Y:S01]  /*5460*/  IMAD.HI.U32 R0, R67, R210, RZ ;  /* 0x000000d243007227 */ /* 0x000fe200078e00ff */
[----:B------:R-:W-:-:S02]  /*5470*/  ISETP.GE.AND P5, PT, R3, RZ, PT ;  /* 0x000000ff0300720c */ /* 0x000fc40003fa6270 */
[----:B------:R-:W-:Y:S01]  /*5480*/  @!P4 IADD3 R61, PT, PT, R61, -R125, RZ ;  /* 0x8000007d3d3dc210 */ /* 0x000fe20007ffe0ff */
[--C-:B------:R-:W-:Y:S01]  /*5490*/  @!P6 IMAD.IADD R53, R53, 0x1, -R125.reuse ;  /* 0x000000013535e824 */ /* 0x100fe200078e0a7d */
[----:B------:R-:W-:Y:S01]  /*54a0*/  ISETP.GT.U32.AND P6, PT, R125, R92, PT ;  /* 0x0000005c7d00720c */ /* 0x000fe20003fc4070 */
[----:B------:R-:W-:Y:S01]  /*54b0*/  VIADD R3, R252, 0x60 ;  /* 0x00000060fc037836 */ /* 0x000fe20000000000 */
[----:B------:R-:W-:Y:S01]  /*54c0*/  ISETP.GE.AND P4, PT, R7, RZ, PT ;  /* 0x000000ff0700720c */ /* 0x000fe20003f86270 */
[----:B------:R-:W-:Y:S02]  /*54d0*/  IMAD.MOV R0, RZ, RZ, -R0 ;  /* 0x000000ffff007224 */ /* 0x000fe400078e0a00 */
[--C-:B------:R-:W-:Y:S01]  /*54e0*/  @!P3 IMAD.IADD R22, R22, 0x1, -R125.reuse ;  /* 0x000000011616b824 */ /* 0x100fe200078e0a7d */
[----:B------:R-:W-:Y:S01]  /*54f0*/  IABS R2, R3 ;  /* 0x0000000300027213 */ /* 0x000fe20000000000 */
[C---:B------:R-:W-:Y:S01]  /*5500*/  IMAD R210, R125.reuse, R0, R210 ;  /* 0x000000007dd27224 */ /* 0x040fe200078e02d2 */
[----:B------:R-:W-:Y:S01]  /*5510*/  ISETP.GT.U32.AND P3, PT, R125, R211, PT ;  /* 0x000000d37d00720c */ /* 0x000fe20003f64070 */
[----:B------:R-:W-:Y:S01]  /*5520*/  @!P2 IMAD.IADD R212, R212, 0x1, -R125 ;  /* 0x00000001d4d4a824 */ /* 0x000fe200078e0a7d */
[----:B------:R-:W-:Y:S01]  /*5530*/  ISETP.GE.AND P2, PT, R5, RZ, PT ;  /* 0x000000ff0500720c */ /* 0x000fe20003f46270 */
[----:B------:R-:W-:Y:S01]  /*5540*/  IMAD.HI.U32 R0, R67, R2, RZ ;  /* 0x0000000243007227 */ /* 0x000fe200078e00ff */
[----:B------:R-:W-:-:S03]  /*5550*/  @!P5 IADD3 R213, PT, PT, -R213, RZ, RZ ;  /* 0x000000ffd5d5d210 */ /* 0x000fc60007ffe1ff */
[--C-:B------:R-:W-:Y:S02]  /*5560*/  @!P6 IMAD.IADD R92, R92, 0x1, -R125.reuse ;  /* 0x000000015c5ce824 */ /* 0x100fe400078e0a7d */
[----:B------:R-:W-:Y:S01]  /*5570*/  IMAD.MOV R0, RZ, RZ, -R0 ;  /* 0x000000ffff007224 */ /* 0x000fe200078e0a00 */
[----:B------:R-:W-:Y:S01]  /*5580*/  STL [R1+0x4700], R213 ;  /* 0x004700d501007387 */ /* 0x000fe20000100800 */
[----:B------:R-:W-:Y:S01]  /*5590*/  @!P1 IMAD.MOV R22, RZ, RZ, -R22 ;  /* 0x000000ffff169224 */ /* 0x000fe200078e0a16 */
[C---:B------:R-:W-:Y:S01]  /*55a0*/  ISETP.GT.U32.AND P6, PT, R125.reuse, R92, PT ;  /* 0x0000005c7d00720c */ /* 0x040fe20003fc4070 */
[----:B------:R-:W-:Y:S01]  /*55b0*/  @!P4 IMAD.MOV R212, RZ, RZ, -R212 ;  /* 0x000000ffffd4c224 */ /* 0x000fe200078e0ad4 */
[C---:B------:R-:W-:Y:S01]  /*55c0*/  ISETP.GT.U32.AND P1, PT, R125.reuse, R61, PT ;  /* 0x0000003d7d00720c */ /* 0x040fe20003f24070 */
[C---:B------:R-:W-:Y:S01]  /*55d0*/  IMAD R101, R125.reuse, R0, R2 ;  /* 0x000000007d657224 */ /* 0x040fe200078e0202 */
[----:B------:R-:W-:Y:S01]  /*55e0*/  ISETP.GT.U32.AND P4, PT, R125, R210, PT ;  /* 0x000000d27d00720c */ /* 0x000fe20003f84070 */
[C---:B------:R-:W-:Y:S01]  /*55f0*/  VIADD R5, R252.reuse, 0x61 ;  /* 0x00000061fc057836 */ /* 0x040fe20000000000 */
[----:B------:R-:W-:Y:S01]  /*5600*/  STL [R1+0x46fc], R212 ;  /* 0x0046fcd401007387 */ /* 0x000fe20000100800 */
[--C-:B------:R-:W-:Y:S01]  /*5610*/  @!P3 IMAD.IADD R211, R211, 0x1, -R125.reuse ;  /* 0x00000001d3d3b824 */ /* 0x100fe200078e0a7d */
[----:B------:R-:W-:Y:S01]  /*5620*/  ISETP.GE.AND P3, PT, R9, RZ, PT ;  /* 0x000000ff0900720c */ /* 0x000fe20003f66270 */
[C---:B------:R-:W-:Y:S01]  /*5630*/  VIADD R7, R252.reuse, 0x62 ;  /* 0x00000062fc077836 */ /* 0x040fe20000000000 */
[----:B------:R-:W-:Y:S01]  /*5640*/  IABS R4, R5 ;  /* 0x0000000500047213 */ /* 0x000fe20000000000 */
[----:B------:R-:W-:Y:S01]  /*5650*/  VIADD R9, R252, 0x64 ;  /* 0x00000064fc097836 */ /* 0x000fe20000000000 */
[C---:B------:R-:W-:Y:S01]  /*5660*/  ISETP.GT.U32.AND P5, PT, R125.reuse, R211, PT ;  /* 0x000000d37d00720c */ /* 0x040fe20003fa4070 */
[--C-:B------:R-:W-:Y:S01]  /*5670*/  @!P6 IMAD.IADD R92, R92, 0x1, -R125.reuse ;  /* 0x000000015c5ce824 */ /* 0x100fe200078e0a7d */
[----:B------:R-:W-:Y:S01]  /*5680*/  ISETP.GT.U32.AND P6, PT, R125, R101, PT ;  /* 0x000000657d00720c */ /* 0x000fe20003fc4070 */
[----:B------:R-:W-:Y:S01]  /*5690*/  @!P1 IMAD.IADD R61, R61, 0x1, -R125 ;  /* 0x000000013d3d9824 */ /* 0x000fe200078e0a7d */
[----:B------:R-:W-:Y:S01]  /*56a0*/  IABS R2, R7 ;  /* 0x0000000700027213 */ /* 0x000fe20000000000 */
[----:B------:R-:W-:Y:S01]  /*56b0*/  IMAD.HI.U32 R0, R67, R4, RZ ;  /* 0x0000000443007227 */ /* 0x000fe200078e00ff */
[----:B------:R-:W-:-:S03]  /*56c0*/  ISETP.GE.AND P1, PT, R13, RZ, PT ;  /* 0x000000ff0d00720c */ /* 0x000fc60003f26270 */
[----:B------:R-:W-:Y:S01]  /*56d0*/  @!P4 IMAD.IADD R210, R210, 0x1, -R125 ;  /* 0x00000001d2d2c824 */ /* 0x000fe200078e0a7d */
[----:B------:R-:W-:Y:S01]  /*56e0*/  @!P3 IADD3 R61, PT, PT, -R61, RZ, RZ ;  /* 0x000000ff3d3db210 */ /* 0x000fe20007ffe1ff */
[----:B------:R-:W-:Y:S01]  /*56f0*/  IMAD.MOV R0, RZ, RZ, -R0 ;  /* 0x000000ffff007224 */ /* 0x000fe200078e0a00 */
[----:B------:R-:W-:Y:S01]  /*5700*/  ISETP.GE.AND P4, PT, R3, RZ, PT ;  /* 0x000000ff0300720c */ /* 0x000fe20003f86270 */
[----:B------:R-:W-:Y:S01]  /*5710*/  @!P2 IMAD.MOV R53, RZ, RZ, -R53 ;  /* 0x000000ffff35a224 */ /* 0x000fe200078e0a35 */
[----:B------:R-:W-:Y:S01]  /*5720*/  ISETP.GT.U32.AND P3, PT, R125, R210, PT ;  /* 0x000000d27d00720c */ /* 0x000fe20003f64070 */
[----:B------:R-:W-:Y:S01]  /*5730*/  @!P6 IMAD.IADD R101, R101, 0x1, -R125 ;  /* 0x000000016565e824 */ /* 0x000fe200078e0a7d */
[----:B------:R-:W-:Y:S01]  /*5740*/  ISETP.GE.AND P2, PT, R10, RZ, PT ;  /* 0x000000ff0a00720c */ /* 0x000fe20003f46270 */
[----:B------:R-:W-:Y:S01]  /*5750*/  IMAD R209, R125, R0, R4 ;  /* 0x000000007dd17224 */ /* 0x000fe200078e0204 */
[----:B------:R-:W-:Y:S01]  /*5760*/  IABS R4, R9 ;  /* 0x0000000900047213 */ /* 0x000fe20000000000 */
[----:B------:R-:W-:Y:S01]  /*5770*/  IMAD.HI.U32 R0, R67, R2, RZ ;  /* 0x0000000243007227 */ /* 0x000fe200078e00ff */
[----:B------:R-:W-:-:S02]  /*5780*/  ISETP.GT.U32.AND P6, PT, R125, R101, PT ;  /* 0x000000657d00720c */ /* 0x000fc40003fc4070 */
[----:B------:R-:W-:Y:S01]  /*5790*/  @!P5 IADD3 R211, PT, PT, R211, -R125, RZ ;  /* 0x8000007dd3d3d210 */ /* 0x000fe20007ffe0ff */
[----:B------:R-:W-:Y:S01]  /*57a0*/  VIADD R8, R252, 0x63 ;  /* 0x00000063fc087836 */ /* 0x000fe20000000000 */
[----:B------:R-:W-:Y:S01]  /*57b0*/  IADD3 R0, PT, PT, -R0, RZ, RZ ;  /* 0x000000ff00007210 */ /* 0x000fe20007ffe1ff */
[----:B------:R-:W-:Y:S01]  /*57c0*/  VIADD R10, R252, 0x65 ;  /* 0x00000065fc0a7836 */ /* 0x000fe20000000000 */
[----:B------:R-:W-:Y:S01]  /*57d0*/  ISETP.GE.AND P5, PT, R14, RZ, PT ;  /* 0x000000ff0e00720c */ /* 0x000fe20003fa6270 */
[----:B------:R-:W-:Y:S01]  /*57e0*/  @!P3 IMAD.IADD R210, R210, 0x1, -R125 ;  /* 0x00000001d2d2b824 */ /* 0x000fe200078e0a7d */
[C---:B------:R-:W-:Y:S01]  /*57f0*/  ISETP.GT.U32.AND P3, PT, R125.reuse, R209, PT ;  /* 0x000000d17d00720c */ /* 0x040fe20003f64070 */
[----:B------:R-:W-:Y:S01]  /*5800*/  IMAD R137, R125, R0, R2 ;  /* 0x000000007d897224 */ /* 0x000fe200078e0202 */
[----:B------:R-:W-:Y:S01]  /*5810*/  IABS R208, R8 ;  /* 0x0000000800d07213 */ /* 0x000fe20000000000 */
[----:B------:R-:W-:Y:S01]  /*5820*/  IMAD.HI.U32 R2, R67, R4, RZ ;  /* 0x0000000443027227 */ /* 0x000fe200078e00ff */
[----:B------:R-:W-:-:S02]  /*5830*/  IABS R6, R10 ;  /* 0x0000000a00067213 */ /* 0x000fc40000000000 */
[----:B------:R-:W-:Y:S01]  /*5840*/  @!P2 IADD3 R211, PT, PT, -R211, RZ, RZ ;  /* 0x000000ffd3d3a210 */ /* 0x000fe20007ffe1ff */
[--C-:B------:R-:W-:Y:S01]  /*5850*/  @!P6 IMAD.IADD R101, R101, 0x1, -R125.reuse ;  /* 0x000000016565e824 */ /* 0x100fe200078e0a7d */
[----:B------:R-:W-:Y:S01]  /*5860*/  ISETP.GT.U32.AND P6, PT, R125, R137, PT ;  /* 0x000000897d00720c */ /* 0x000fe20003fc4070 */
[----:B------:R-:W-:Y:S01]  /*5870*/  IMAD.HI.U32 R0, R67, R208, RZ ;  /* 0x000000d043007227 */ /* 0x000fe200078e00ff */
[----:B------:R-:W-:Y:S01]  /*5880*/  IADD3 R2, PT, PT, -R2, RZ, RZ ;  /* 0x000000ff02027210 */ /* 0x000fe20007ffe1ff */
[----:B------:R1:W-:Y:S02]  /*5890*/  STL [R1+0x46f8], R211 ;  /* 0x0046f8d301007387 */ /* 0x0003e40000100800 */
[----:B------:R-:W-:Y:S01]  /*58a0*/  @!P3 IMAD.IADD R209, R209, 0x1, -R125 ;  /* 0x00000001d1d1b824 */ /* 0x000fe200078e0a7d */
[----:B------:R-:W-:Y:S01]  /*58b0*/  ISETP.GE.AND P3, PT, R5, RZ, PT ;  /* 0x000000ff0500720c */ /* 0x000fe20003f66270 */
[----:B------:R-:W-:Y:S01]  /*58c0*/  IMAD.HI.U32 R3, R67, R6, RZ ;  /* 0x0000000643037227 */ /* 0x000fe200078e00ff */
[----:B------:R-:W-:-:S03]  /*58d0*/  IADD3 R5, PT, PT, R252, 0x68, RZ ;  /* 0x00000068fc057810 */ /* 0x000fc60007ffe0ff */
[C---:B------:R-:W-:Y:S02]  /*58e0*/  VIADD R14, R252.reuse, 0x66 ;  /* 0x00000066fc0e7836 */ /* 0x040fe40000000000 */
[----:B------:R-:W-:Y:S01]  /*58f0*/  @!P6 IMAD.IADD R137, R137, 0x1, -R125 ;  /* 0x000000018989e824 */ /* 0x000fe200078e0a7d */
[C---:B------:R-:W-:Y:S01]  /*5900*/  ISETP.GT.U32.AND P6, PT, R125.reuse, R209, PT ;  /* 0x000000d17d00720c */ /* 0x040fe20003fc4070 */
[----:B------:R-:W-:Y:S01]  /*5910*/  IMAD.MOV R0, RZ, RZ, -R0 ;  /* 0x000000ffff007224 */ /* 0x000fe200078e0a00 */
[----:B-1----:R-:W-:Y:S01]  /*5920*/  IADD3 R211, PT, PT, R252, 0xc8, RZ ;  /* 0x000000c8fcd37810 */ /* 0x002fe20007ffe0ff */
[----:B------:R-:W-:Y:S02]  /*5930*/  IMAD.MOV R3, RZ, RZ, -R3 ;  /* 0x000000ffff037224 */ /* 0x000fe400078e0a03 */
[C---:B------:R-:W-:Y:S01]  /*5940*/  IMAD R147, R125.reuse, R2, R4 ;  /* 0x000000027d937224 */ /* 0x040fe200078e0204 */
[----:B------:R-:W-:Y:S01]  /*5950*/  IABS R162, R211 ;  /* 0x000000d300a27213 */ /* 0x000fe20000000000 */
[C---:B------:R-:W-:Y:S01]  /*5960*/  IMAD R208, R125.reuse, R0, R208 ;  /* 0x000000007dd07224 */ /* 0x040fe200078e02d0 */
[----:B------:R-:W-:Y:S01]  /*5970*/  IABS R0, R14 ;  /* 0x0000000e00007213 */ /* 0x000fe20000000000 */
[----:B------:R-:W-:-:S02]  /*5980*/  IMAD R207, R125, R3, R6 ;  /* 0x000000037dcf7224 */ /* 0x000fc400078e0206 */
[----:B------:R-:W-:Y:S01]  /*5990*/  @!P5 IMAD.MOV R210, RZ, RZ, -R210 ;  /* 0x000000ffffd2d224 */ /* 0x000fe200078e0ad2 */
[----:B------:R-:W-:Y:S01]  /*59a0*/  ISETP.GT.U32.AND P5, PT, R125, R147, PT ;  /* 0x000000937d00720c */ /* 0x000fe20003fa4070 */
[----:B------:R-:W-:Y:S01]  /*59b0*/  @!P6 IMAD.IADD R209, R209, 0x1, -R125 ;  /* 0x00000001d1d1e824 */ /* 0x000fe200078e0a7d */
[C---:B------:R-:W-:Y:S01]  /*59c0*/  ISETP.GT.U32.AND P6, PT, R125.reuse, R207, PT ;  /* 0x000000cf7d00720c */ /* 0x040fe20003fc4070 */
[----:B------:R-:W-:Y:S01]  /*59d0*/  IMAD.MOV.U32 R2, RZ, RZ, R0 ;  /* 0x000000ffff027224 */ /* 0x000fe200078e0000 */
[----:B------:R-:W-:Y:S01]  /*59e0*/  ISETP.GT.U32.AND P2, PT, R125, R208, PT ;  /* 0x000000d07d00720c */ /* 0x000fe20003f44070 */
[----:B------:R-:W-:Y:S01]  /*59f0*/  VIADD R3, R252, 0x67 ;  /* 0x00000067fc037836 */ /* 0x000fe20000000000 */
[----:B------:R-:W-:Y:S01]  /*5a00*/  STL [R1+0x46f4], R210 ;  /* 0x0046f4d201007387 */ /* 0x000fe20000100800 */
[----:B------:R-:W-:-:S03]  /*5a10*/  IMAD.HI.U32 R0, R67, R2, RZ ;  /* 0x0000000243007227 */ /* 0x000fc600078e00ff */
[----:B------:R-:W-:Y:S01]  /*5a20*/  IABS R206, R3 ;  /* 0x0000000300ce7213 */ /* 0x000fe20000000000 */
[----:B------:R-:W-:Y:S01]  /*5a30*/  @!P1 IMAD.MOV R92, RZ, RZ, -R92 ;  /* 0x000000ffff5c9224 */ /* 0x000fe200078e0a5c */
[----:B------:R-:W-:Y:S01]  /*5a40*/  IADD3 R0, PT, PT, -R0, RZ, RZ ;  /* 0x000000ff00007210 */ /* 0x000fe20007ffe1ff */
[--C-:B------:R-:W-:Y:S01]  /*5a50*/  @!P5 IMAD.IADD R147, R147, 0x1, -R125.reuse ;  /* 0x000000019393d824 */ /* 0x100fe200078e0a7d */
[----:B------:R-:W-:Y:S01]  /*5a60*/  ISETP.GT.U32.AND P1, PT, R125, R137, PT ;  /* 0x000000897d00720c */ /* 0x000fe20003f24070 */
[----:B------:R-:W-:Y:S02]  /*5a70*/  @!P6 IMAD.IADD R207, R207, 0x1, -R125 ;  /* 0x00000001cfcfe824 */ /* 0x000fe400078e0a7d */
[C---:B------:R-:W-:Y:S01]  /*5a80*/  IMAD R13, R125.reuse, R0, R2 ;  /* 0x000000007d0d7224 */ /* 0x040fe200078e0202 */
[----:B------:R-:W-:Y:S01]  /*5a90*/  ISETP.GT.U32.AND P6, PT, R125, R147, PT ;  /* 0x000000937d00720c */ /* 0x000fe20003fc4070 */
[----:B------:R-:W-:Y:S01]  /*5aa0*/  IMAD.HI.U32 R0, R67, R206, RZ ;  /* 0x000000ce43007227 */ /* 0x000fe200078e00ff */
[----:B------:R-:W-:-:S03]  /*5ab0*/  IABS R2, R5 ;  /* 0x0000000500027213 */ /* 0x000fc60000000000 */
[----:B------:R-:W-:Y:S02]  /*5ac0*/  IMAD.MOV R0, RZ, RZ, -R0 ;  /* 0x000000ffff007224 */ /* 0x000fe400078e0a00 */
[----:B------:R-:W-:Y:S01]  /*5ad0*/  @!P2 IMAD.IADD R208, R208, 0x1, -R125 ;  /* 0x00000001d0d0a824 */ /* 0x000fe200078e0a7d */
[----:B------:R-:W-:Y:S01]  /*5ae0*/  ISETP.GE.AND P2, PT, R9, RZ, PT ;  /* 0x000000ff0900720c */ /* 0x000fe20003f46270 */
[----:B------:R-:W-:Y:S02]  /*5af0*/  IMAD R206, R125, R0, R206 ;  /* 0x000000007dce7224 */ /* 0x000fe400078e02ce */
[----:B------:R-:W-:Y:S01]  /*5b00*/  IMAD.HI.U32 R0, R67, R2, RZ ;  /* 0x0000000243007227 */ /* 0x000fe200078e00ff */
[----:B------:R-:W-:-:S03]  /*5b10*/  ISETP.GT.U32.AND P5, PT, R125, R208, PT ;  /* 0x000000d07d00720c */ /* 0x000fc60003fa4070 */
[----:B------:R-:W-:Y:S01]  /*5b20*/  @!P6 IMAD.IADD R147, R147, 0x1, -R125 ;  /* 0x000000019393e824 */ /* 0x000fe200078e0a7d */
[----:B------:R-:W-:Y:S01]  /*5b30*/  ISETP.GT.U32.AND P6, PT, R125, R206, PT ;  /* 0x000000ce7d00720c */ /* 0x000fe20003fc4070 */
[----:B------:R-:W-:Y:S01]  /*5b40*/  VIADD R6, R252, 0x69 ;  /* 0x00000069fc067836 */ /* 0x000fe20000000000 */
[----:B------:R-:W-:Y:S01]  /*5b50*/  IADD3 R0, PT, PT, -R0, RZ, RZ ;  /* 0x000000ff00007210 */ /* 0x000fe20007ffe1ff */
[----:B------:R-:W-:Y:S01]  /*5b60*/  @!P4 IMAD.MOV R101, RZ, RZ, -R101 ;  /* 0x000000ffff65c224 */ /* 0x000fe200078e0a65 */
[----:B------:R-:W-:Y:S01]  /*5b70*/  ISETP.GE.AND P4, PT, R7, RZ, PT ;  /* 0x000000ff0700720c */ /* 0x000fe20003f86270 */
[----:B------:R-:W-:Y:S01]  /*5b80*/  VIADD R7, R252, 0x6a ;  /* 0x0000006afc077836 */ /* 0x000fe20000000000 */
[----:B------:R-:W-:Y:S01]  /*5b90*/  IABS R4, R6 ;  /* 0x0000000600047213 */ /* 0x000fe20000000000 */
[----:B------:R-:W-:Y:S01]  /*5ba0*/  IMAD R23, R125, R0, R2 ;  /* 0x000000007d177224 */ /* 0x000fe200078e0202 */
[----:B------:R-:W-:Y:S01]  /*5bb0*/  @!P2 IADD3 R147, PT, PT, -R147, RZ, RZ ;  /* 0x000000ff9393a210 */ /* 0x000fe20007ffe1ff */
[----:B------:R-:W-:Y:S01]  /*5bc0*/  @!P1 IMAD.IADD R137, R137, 0x1, -R125 ;  /* 0x0000000189899824 */ /* 0x000fe200078e0a7d */
[----:B------:R-:W-:Y:S01]  /*5bd0*/  @!P5 IADD3 R208, PT, PT, R208, -R125, RZ ;  /* 0x8000007dd0d0d210 */ /* 0x000fe20007ffe0ff */
[----:B------:R-:W-:Y:S01]  /*5be0*/  IMAD.HI.U32 R0, R67, R4, RZ ;  /* 0x0000000443007227 */ /* 0x000fe200078e00ff */
[----:B------:R-:W-:-:S02]  /*5bf0*/  ISETP.GT.U32.AND P5, PT, R125, R13, PT ;  /* 0x0000000d7d00720c */ /* 0x000fc40003fa4070 */
[C---:B------:R-:W-:Y:S01]  /*5c00*/  ISETP.GT.U32.AND P2, PT, R125.reuse, R23, PT ;  /* 0x000000177d00720c */ /* 0x040fe20003f44070 */
[----:B------:R-:W-:Y:S01]  /*5c10*/  @!P6 IMAD.IADD R206, R206, 0x1, -R125 ;  /* 0x00000001cecee824 */ /* 0x000fe200078e0a7d */
[----:B------:R-:W-:Y:S01]  /*5c20*/  ISETP.GE.AND P1, PT, R8, RZ, PT ;  /* 0x000000ff0800720c */ /* 0x000fe20003f26270 */
[----:B------:R-:W-:Y:S01]  /*5c30*/  @!P3 IMAD.MOV R209, RZ, RZ, -R209 ;  /* 0x000000ffffd1b224 */ /* 0x000fe200078e0ad1 */
[----:B------:R-:W-:Y:S01]  /*5c40*/  IABS R54, R7 ;  /* 0x0000000700367213 */ /* 0x000fe20000000000 */
[----:B------:R-:W-:Y:S01]  /*5c50*/  IMAD.MOV R205, RZ, RZ, -R0 ;  /* 0x000000ffffcd7224 */ /* 0x000fe200078e0a00 */
[C---:B------:R-:W-:Y:S01]  /*5c60*/  ISETP.GT.U32.AND P6, PT, R125.reuse, R206, PT ;  /* 0x000000ce7d00720c */ /* 0x040fe20003fc4070 */
[----:B------:R-:W-:Y:S01]  /*5c70*/  @!P4 IMAD.MOV R137, RZ, RZ, -R137 ;  /* 0x000000ffff89c224 */ /* 0x000fe200078e0a89 */
[----:B------:R-:W-:Y:S01]  /*5c80*/  ISETP.GT.U32.AND P3, PT, R125, R207, PT ;  /* 0x000000cf7d00720c */ /* 0x000fe20003f64070 */
[----:B------:R-:W-:Y:S01]  /*5c90*/  IMAD.HI.U32 R0, R67, R54, RZ ;  /* 0x0000003643007227 */ /* 0x000fe200078e00ff */
[----:B------:R-:W-:Y:S01]  /*5ca0*/  ISETP.GE.AND P4, PT, R10, RZ, PT ;  /* 0x000000ff0a00720c */ /* 0x000fe20003f86270 */
[----:B------:R-:W-:Y:S02]  /*5cb0*/  STL [R1+0x46f0], R209 ;  /* 0x0046f0d101007387 */ /* 0x000fe40000100800 */
[----:B------:R-:W-:Y:S01]  /*5cc0*/  @!P5 IMAD.IADD R13, R13, 0x1, -R125 ;  /* 0x000000010d0dd824 */ /* 0x000fe200078e0a7d */
[----:B------:R-:W-:Y:S01]  /*5cd0*/  ISETP.GE.AND P5, PT, R3, RZ, PT ;  /* 0x000000ff0300720c */ /* 0x000fe20003fa6270 */
[----:B------:R-:W-:-:S02]  /*5ce0*/  VIADD R3, R252, 0x6b ;  /* 0x0000006bfc037836 */ /* 0x000fc40000000000 */
[----:B------:R-:W-:Y:S02]  /*5cf0*/  IMAD R205, R125, R205, R4 ;  /* 0x000000cd7dcd7224 */ /* 0x000fe400078e0204 */
[--C-:B------:R-:W-:Y:S01]  /*5d00*/  @!P2 IMAD.IADD R23, R23, 0x1, -R125.reuse ;  /* 0x000000011717a824 */ /* 0x100fe200078e0a7d */
[----:B------:R-:W-:Y:S01]  /*5d10*/  IABS R204, R3 ;  /* 0x0000000300cc7213 */ /* 0x000fe20000000000 */
[----:B------:R-:W-:Y:S01]  /*5d20*/  IMAD.MOV R0, RZ, RZ, -R0 ;  /* 0x000000ffff007224 */ /* 0x000fe200078e0a00 */
[----:B------:R-:W-:Y:S01]  /*5d30*/  @!P6 IADD3 R206, PT, PT, R206, -R125, RZ ;  /* 0x8000007dcecee210 */ /* 0x000fe20007ffe0ff */
[----:B------:R-:W-:Y:S01]  /*5d40*/  @!P1 IMAD.MOV R208, RZ, RZ, -R208 ;  /* 0x000000ffffd09224 */ /* 0x000fe200078e0ad0 */
[C---:B------:R-:W-:Y:S01]  /*5d50*/  ISETP.GT.U32.AND P6, PT, R125.reuse, R205, PT ;  /* 0x000000cd7d00720c */ /* 0x040fe20003fc4070 */
[C---:B------:R-:W-:Y:S01]  /*5d60*/  IMAD R54, R125.reuse, R0, R54 ;  /* 0x000000007d367224 */ /* 0x040fe200078e0236 */
[----:B------:R-:W-:Y:S01]  /*5d70*/  ISETP.GT.U32.AND P1, PT, R125, R13, PT ;  /* 0x0000000d7d00720c */ /* 0x000fe20003f24070 */
[----:B------:R-:W-:Y:S01]  /*5d80*/  IMAD.HI.U32 R0, R67, R204, RZ ;  /* 0x000000cc43007227 */ /* 0x000fe200078e00ff */
[----:B------:R-:W-:Y:S01]  /*5d90*/  ISETP.GT.U32.AND P2, PT, R125, R23, PT ;  /* 0x000000177d00720c */ /* 0x000fe20003f44070 */
[----:B------:R-:W-:Y:S01]  /*5da0*/  STL [R1+0x46ec], R208 ;  /* 0x0046ecd001007387 */ /* 0x000fe20000100800 */
[----:B------:R-:W-:Y:S01]  /*5db0*/  @!P5 IADD3 R206, PT, PT, -R206, RZ, RZ ;  /* 0x000000ffceced210 */ /* 0x000fe20007ffe1ff */
[----:B------:R-:W-:Y:S01]  /*5dc0*/  @!P3 IMAD.IADD R207, R207, 0x1, -R125 ;  /* 0x00000001cfcfb824 */ /* 0x000fe200078e0a7d */
[----:B------:R-:W-:Y:S01]  /*5dd0*/  ISETP.GE.AND P3, PT, R14, RZ, PT ;  /* 0x000000ff0e00720c */ /* 0x000fe20003f66270 */
[----:B------:R-:W-:Y:S01]  /*5de0*/  IMAD.MOV R0, RZ, RZ, -R0 ;  /* 0x000000ffff007224 */ /* 0x000fe200078e0a00 */
[----:B------:R-:W-:Y:S01]  /*5df0*/  ISETP.GE.AND P5, PT, R7, RZ, PT ;  /* 0x000000ff0700720c */ /* 0x000fe20003fa6270 */
[----:B------:R-:W-:Y:S01]  /*5e00*/  @!P4 IMAD.MOV R207, RZ, RZ, -R207 ;  /* 0x000000ffffcfc224 */ /* 0x000fe200078e0acf */
[----:B------:R-:W-:Y:S01]  /*5e10*/  ISETP.GE.AND P4, PT, R5, RZ, PT ;  /* 0x000000ff0500720c */ /* 0x000fe20003f86270 */
[----:B------:R-:W-:Y:S01]  /*5e20*/  IMAD R204, R125, R0, R204 ;  /* 0x000000007dcc7224 */ /* 0x000fe200078e02cc */
[C---:B------:R-:W-:Y:S01]  /*5e30*/  IADD3 R7, PT, PT, R252.reuse, 0x72, RZ ;  /* 0x00000072fc077810 */ /* 0x040fe20007ffe0ff */
[--C-:B------:R-:W-:Y:S01]  /*5e40*/  @!P6 IMAD.IADD R205, R205, 0x1, -R125.reuse ;  /* 0x00000001cdcde824 */ /* 0x100fe200078e0a7d */
[----:B------:R1:W-:Y:S01]  /*5e50*/  STL [R1+0x46e8], R207 ;  /* 0x0046e8cf01007387 */ /* 0x0003e20000100800 */
[C---:B------:R-:W-:Y:S01]  /*5e60*/  VIADD R4, R252.reuse, 0x6c ;  /* 0x0000006cfc047836 */ /* 0x040fe20000000000 */
[----:B------:R-:W-:Y:S01]  /*5e70*/  IABS R138, R7 ;  /* 0x00000007008a7213 */ /* 0x000fe20000000000 */
[--C-:B------:R-:W-:Y:S01]  /*5e80*/  @!P1 IMAD.IADD R13, R13, 0x1, -R125.reuse ;  /* 0x000000010d0d9824 */ /* 0x100fe200078e0a7d */
[----:B------:R-:W-:Y:S01]  /*5e90*/  ISETP.GT.U32.AND P6, PT, R125, R205, PT ;  /* 0x000000cd7d00720c */ /* 0x000fe20003fc4070 */
[----:B------:R-:W-:Y:S01]  /*5ea0*/  @!P2 IMAD.IADD R23, R23, 0x1, -R125 ;  /* 0x000000011717a824 */ /* 0x000fe200078e0a7d */
[C---:B------:R-:W-:Y:S01]  /*5eb0*/  ISETP.GT.U32.AND P2, PT, R125.reuse, R204, PT ;  /* 0x000000cc7d00720c */ /* 0x040fe20003f44070 */
[----:B------:R-:W-:Y:S01]  /*5ec0*/  @!P3 IMAD.MOV R13, RZ, RZ, -R13 ;  /* 0x000000ffff0db224 */ /* 0x000fe200078e0a0d */
[----:B------:R-:W-:Y:S01]  /*5ed0*/  IABS R62, R4 ;  /* 0x00000004003e7213 */ /* 0x000fe20000000000 */
[C---:B------:R-:W-:Y:S01]  /*5ee0*/  VIADD R5, R252.reuse, 0x6d ;  /* 0x0000006dfc057836 */ /* 0x040fe20000000000 */
[----:B------:R-:W-:Y:S01]  /*5ef0*/  ISETP.GT.U32.AND P3, PT, R125, R54, PT ;  /* 0x000000367d00720c */ /* 0x000fe20003f64070 */
[C---:B------:R-:W-:Y:S01]  /*5f00*/  VIADD R8, R252.reuse, 0x75 ;  /* 0x00000075fc087836 */ /* 0x040fe20000000000 */
[----:B------:R-:W-:Y:S01]  /*5f10*/  @!P4 IADD3 R23, PT, PT, -R23, RZ, RZ ;  /* 0x000000ff1717c210 */ /* 0x000fe20007ffe1ff */
[----:B------:R-:W-:Y:S01]  /*5f20*/  IMAD.HI.U32 R0, R67, R62, RZ ;  /* 0x0000003e43007227 */ /* 0x000fe200078e00ff */
[----:B------:R-:W-:Y:S01]  /*5f30*/  ISETP.GE.AND P4, PT, R3, RZ, PT ;  /* 0x000000ff0300720c */ /* 0x000fe20003f86270 */
[----:B------:R-:W-:Y:S01]  /*5f40*/  STL [R1+0x46e4], R206 ;  /* 0x0046e4ce01007387 */ /* 0x000fe20000100800 */
[----:B------:R-:W-:Y:S01]  /*5f50*/  IABS R2, R5 ;  /* 0x0000000500027213 */ /* 0x000fe20000000000 */
[----:B------:R-:W-:Y:S01]  /*5f60*/  VIADD R3, R252, 0x6e ;  /* 0x0000006efc037836 */ /* 0x000fe20000000000 */
[----:B------:R-:W-:Y:S01]  /*5f70*/  ISETP.GE.AND P1, PT, R6, RZ, PT ;  /* 0x000000ff0600720c */ /* 0x000fe20003f26270 */
[----:B------:R-:W-:Y:S01]  /*5f80*/  IMAD.MOV R0, RZ, RZ, -R0 ;  /* 0x000000ffff007224 */ /* 0x000fe200078e0a00 */
[----:B-1----:R-:W-:Y:S01]  /*5f90*/  IADD3 R207, PT, PT, R252, 0xcc, RZ ;  /* 0x000000ccfccf7810 */ /* 0x002fe20007ffe0ff */
[----:B------:R-:W-:-:S02]  /*5fa0*/  @!P2 IMAD.IADD R204, R204, 0x1, -R125 ;  /* 0x00000001cccca824 */ /* 0x000fc400078e0a7d */
[--C-:B------:R-:W-:Y:S01]  /*5fb0*/  @!P6 IMAD.IADD R205, R205, 0x1, -R125.reuse ;  /* 0x00000001cdcde824 */ /* 0x100fe200078e0a7d */
[----:B------:R-:W-:Y:S01]  /*5fc0*/  ISETP.GE.AND P6, PT, R4, RZ, PT ;  /* 0x000000ff0400720c */ /* 0x000fe20003fc6270 */
[C---:B------:R-:W-:Y:S01]  /*5fd0*/  IMAD R62, R125.reuse, R0, R62 ;  /* 0x000000007d3e7224 */ /* 0x040fe200078e023e */
[----:B------:R-:W-:Y:S01]  /*5fe0*/  IABS R4, R3 ;  /* 0x0000000300047213 */ /* 0x000fe20000000000 */
[----:B------:R-:W-:Y:S01]  /*5ff0*/  @!P3 IMAD.IADD R54, R54, 0x1, -R125 ;  /* 0x000000013636b824 */ /* 0x000fe200078e0a7d */
[----:B------:R-:W-:Y:S01]  /*6000*/  ISETP.GT.U32.AND P2, PT, R125, R204, PT ;  /* 0x000000cc7d00720c */ /* 0x000fe20003f44070 */
[----:B------:R-:W-:Y:S01]  /*6010*/  IMAD.HI.U32 R0, R67, R2, RZ ;  /* 0x0000000243007227 */ /* 0x000fe200078e00ff */
[----:B------:R-:W-:Y:S02]  /*6020*/  IABS R154, R207 ;  /* 0x000000cf009a7213 */ /* 0x000fe40000000000 */
[----:B------:R-:W-:Y:S01]  /*6030*/  ISETP.GT.U32.AND P3, PT, R125, R54, PT ;  /* 0x000000367d00720c */ /* 0x000fe20003f64070 */
[----:B------:R-:W-:-:S02]  /*6040*/  IMAD.MOV R203, RZ, RZ, -R0 ;  /* 0x000000ffffcb7224 */ /* 0x000fc400078e0a00 */
[----:B------:R-:W-:-:S04]  /*6050*/  IMAD.HI.U32 R0, R67, R4, RZ ;  /* 0x0000000443007227 */ /* 0x000fc800078e00ff */
[----:B------:R-:W-:Y:S01]  /*6060*/  IMAD R203, R125, R203, R2 ;  /* 0x000000cb7dcb7224 */ /* 0x000fe200078e0202 */
[----:B------:R-:W-:Y:S01]  /*6070*/  IADD3 R0, PT, PT, -R0, RZ, RZ ;  /* 0x000000ff00007210 */ /* 0x000fe20007ffe1ff */
[----:B------:R-:W-:Y:S02]  /*6080*/  @!P2 IMAD.IADD R204, R204, 0x1, -R125 ;  /* 0x00000001cccca824 */ /* 0x000fe400078e0a7d */
[----:B------:R-:W-:Y:S01]  /*6090*/  @!P1 IMAD.MOV R205, RZ, RZ, -R205 ;  /* 0x000000ffffcd9224 */ /* 0x000fe200078e0acd */
[----:B------:R-:W-:Y:S01]  /*60a0*/  ISETP.GE.AND P1, PT, R5, RZ, PT ;  /* 0x000000ff0500720c */ /* 0x000fe20003f26270 */
[C---:B------:R-:W-:Y:S01]  /*60b0*/  IMAD R93, R125.reuse, R0, R4 ;  /* 0x000000007d5d7224 */ /* 0x040fe200078e0204 */
[----:B------:R-:W-:Y:S01]  /*60c0*/  @!P3 IADD3 R54, PT, PT, R54, -R125, RZ ;  /* 0x8000007d3636b210 */ /* 0x000fe20007ffe0ff */
[----:B------:R-:W-:Y:S01]  /*60d0*/  @!P4 IMAD.MOV R204, RZ, RZ, -R204 ;  /* 0x000000ffffccc224 */ /* 0x000fe200078e0acc */
[C---:B------:R-:W-:Y:S01]  /*60e0*/  ISETP.GT.U32.AND P3, PT, R125.reuse, R62, PT ;  /* 0x0000003e7d00720c */ /* 0x040fe20003f64070 */
[C---:B------:R-:W-:Y:S01]  /*60f0*/  VIADD R5, R252.reuse, 0x70 ;  /* 0x00000070fc057836 */ /* 0x040fe20000000000 */
[C---:B------:R-:W-:Y:S01]  /*6100*/  ISETP.GT.U32.AND P4, PT, R125.reuse, R93, PT ;  /* 0x0000005d7d00720c */ /* 0x040fe20003f84070 */
[----:B------:R-:W-:Y:S01]  /*6110*/  @!P5 IMAD.MOV R54, RZ, RZ, -R54 ;  /* 0x000000ffff36d224 */ /* 0x000fe200078e0a36 */
[----:B------:R-:W-:Y:S01]  /*6120*/  ISETP.GT.U32.AND P2, PT, R125, R203, PT ;  /* 0x000000cb7d00720c */ /* 0x000fe20003f44070 */
[C---:B------:R-:W-:Y:S01]  /*6130*/  VIADD R6, R252.reuse, 0x71 ;  /* 0x00000071fc067836 */ /* 0x040fe20000000000 */
[----:B------:R-:W-:Y:S01]  /*6140*/  IABS R102, R5 ;  /* 0x0000000500667213 */ /* 0x000fe20000000000 */
[C---:B------:R-:W-:Y:S01]  /*6150*/  VIADD R9, R252.reuse, 0x7a ;  /* 0x0000007afc097836 */ /* 0x040fe20000000000 */
[----:B------:R-:W-:Y:S01]  /*6160*/  ISETP.GE.AND P5, PT, R3, RZ, PT ;  /* 0x000000ff0300720c */ /* 0x000fe20003fa6270 */
[----:B------:R-:W-:Y:S01]  /*6170*/  VIADD R3, R252, 0x6f ;  /* 0x0000006ffc037836 */ /* 0x000fe20000000000 */
[----:B------:R-:W-:Y:S01]  /*6180*/  IABS R4, R6 ;  /* 0x0000000600047213 */ /* 0x000fe20000000000 */
[----:B------:R-:W-:Y:S01]  /*6190*/  IMAD.HI.U32 R2, R67, R102, RZ ;  /* 0x0000006643027227 */ /* 0x000fe200078e00ff */
[----:B------:R-:W-:Y:S02]  /*61a0*/  STL [R1+0x46e0], R54 ;  /* 0x0046e03601007387 */ /* 0x000fe40000100800 */
[----:B------:R-:W-:Y:S01]  /*61b0*/  IABS R202, R3 ;  /* 0x0000000300ca7213 */ /* 0x000fe20000000000 */
[--C-:B------:R-:W-:Y:S01]  /*61c0*/  @!P3 IMAD.IADD R62, R62, 0x1, -R125.reuse ;  /* 0x000000013e3eb824 */ /* 0x100fe200078e0a7d */
[----:B------:R1:W-:Y:S01]  /*61d0*/  STL [R1+0x46dc], R204 ;  /* 0x0046dccc01007387 */ /* 0x0003e20000100800 */
[----:B------:R-:W-:-:S02]  /*61e0*/  @!P4 IMAD.IADD R93, R93, 0x1, -R125 ;  /* 0x000000015d5dc824 */ /* 0x000fc400078e0a7d */
[----:B------:R-:W-:Y:S01]  /*61f0*/  @!P2 IMAD.IADD R203, R203, 0x1, -R125 ;  /* 0x00000001cbcba824 */ /* 0x000fe200078e0a7d */
[C---:B------:R-:W-:Y:S01]  /*6200*/  ISETP.GT.U32.AND P3, PT, R125.reuse, R62, PT ;  /* 0x0000003e7d00720c */ /* 0x040fe20003f64070 */
[----:B------:R-:W-:Y:S01]  /*6210*/  IMAD.MOV R2, RZ, RZ, -R2 ;  /* 0x000000ffff027224 */ /* 0x000fe200078e0a02 */
[----:B------:R-:W-:Y:S01]  /*6220*/  ISETP.GT.U32.AND P4, PT, R125, R93, PT ;  /* 0x0000005d7d00720c */ /* 0x000fe20003f84070 */
[----:B------:R-:W-:Y:S01]  /*6230*/  IMAD.HI.U32 R0, R67, R202, RZ ;  /* 0x000000ca43007227 */ /* 0x000fe200078e00ff */
[C---:B------:R-:W-:Y:S02]  /*6240*/  ISETP.GT.U32.AND P2, PT, R125.reuse, R203, PT ;  /* 0x000000cb7d00720c */ /* 0x040fe40003f44070 */
[----:B-1----:R-:W-:Y:S01]  /*6250*/  IADD3 R204, PT, PT, R252, 0xcf, RZ ;  /* 0x000000cffccc7810 */ /* 0x002fe20007ffe0ff */
[----:B------:R-:W-:Y:S02]  /*6260*/  IMAD R102, R125, R2, R102 ;  /* 0x000000027d667224 */ /* 0x000fe400078e0266 */
[----:B------:R-:W-:Y:S01]  /*6270*/  IMAD.HI.U32 R2, R67, R138, RZ ;  /* 0x0000008a43027227 */ /* 0x000fe200078e00ff */
[----:B------:R-:W-:-:S03]  /*6280*/  IABS R120, R204 ;  /* 0x000000cc00787213 */ /* 0x000fc60000000000 */
[----:B------:R-:W-:Y:S01]  /*6290*/  IMAD.MOV R0, RZ, RZ, -R0 ;  /* 0x000000ffff007224 */ /* 0x000fe200078e0a00 */
[-C--:B------:R-:W-:Y:S01]  /*62a0*/  @!P3 IADD3 R62, PT, PT, R62, -R125.reuse, RZ ;  /* 0x8000007d3e3eb210 */ /* 0x080fe20007ffe0ff */
[----:B------:R-:W-:Y:S01]  /*62b0*/  IMAD.MOV R2, RZ, RZ, -R2 ;  /* 0x000000ffff027224 */ /* 0x000fe200078e0a02 */
[----:B------:R-:W-:Y:S01]  /*62c0*/  ISETP.GE.AND P3, PT, R3, RZ, PT ;  /* 0x000000ff0300720c */ /* 0x000fe20003f66270 */
[----:B------:R-:W-:Y:S01]  /*62d0*/  IMAD R202, R125, R0, R202 ;  /* 0x000000007dca7224 */ /* 0x000fe200078e02ca */
[----:B------:R-:W-:Y:S01]  /*62e0*/  @!P4 IADD3 R93, PT, PT, R93, -R125, RZ ;  /* 0x8000007d5d5dc210 */ /* 0x000fe20007ffe0ff */
[----:B------:R-:W-:Y:S01]  /*62f0*/  VIADD R3, R252, 0x73 ;  /* 0x00000073fc037836 */ /* 0x000fe20000000000 */
[----:B------:R-:W-:Y:S01]  /*6300*/  @!P6 IADD3 R62, PT, PT, -R62, RZ, RZ ;  /* 0x000000ff3e3ee210 */ /* 0x000fe20007ffe1ff */
[C---:B------:R-:W-:Y:S01]  /*6310*/  IMAD R138, R125.reuse, R2, R138 ;  /* 0x000000027d8a7224 */ /* 0x040fe200078e028a */
[----:B------:R-:W-:Y:S01]  /*6320*/  ISETP.GT.U32.AND P6, PT, R125, R102, PT ;  /* 0x000000667d00720c */ /* 0x000fe20003fc4070 */
[----:B------:R-:W-:Y:S01]  /*6330*/  IMAD.HI.U32 R0, R67, R4, RZ ;  /* 0x0000000443007227 */ /* 0x000fe200078e00ff */
[----:B------:R-:W-:-:S03]  /*6340*/  IABS R200, R3 ;  /* 0x0000000300c87213 */ /* 0x000fc60000000000 */
[----:B------:R-:W-:Y:S01]  /*6350*/  @!P2 IMAD.IADD R203, R203, 0x1, -R125 ;  /* 0x00000001cbcba824 */ /* 0x000fe200078e0a7d */
[C---:B------:R-:W-:Y:S01]  /*6360*/  ISETP.GT.U32.AND P2, PT, R125.reuse, R202, PT ;  /* 0x000000ca7d00720c */ /* 0x040fe20003f44070 */
[----:B------:R-:W-:Y:S01]  /*6370*/  @!P5 IMAD.MOV R93, RZ, RZ, -R93 ;  /* 0x000000ffff5dd224 */ /* 0x000fe200078e0a5d */
[----:B------:R-:W-:Y:S01]  /*6380*/  ISETP.GT.U32.AND P5, PT, R125, R138, PT ;  /* 0x0000008a7d00720c */ /* 0x000fe20003fa4070 */
[----:B------:R-:W-:Y:S02]  /*6390*/  IMAD.MOV R0, RZ, RZ, -R0 ;  /* 0x000000ffff007224 */ /* 0x000fe400078e0a00 */
[----:B------:R-:W-:Y:S01]  /*63a0*/  @!P1 IMAD.MOV R203, RZ, RZ, -R203 ;  /* 0x000000ffffcb9224 */ /* 0x000fe200078e0acb */
[----:B------:R-:W-:Y:S01]  /*63b0*/  ISETP.GE.AND P1, PT, R5, RZ, PT ;  /* 0x000000ff0500720c */ /* 0x000fe20003f26270 */
[----:B------:R-:W-:Y:S01]  /*63c0*/  IMAD R201, R125, R0, R4 ;  /* 0x000000007dc97224 */ /* 0x000fe200078e0204 */
[----:B------:R-:W-:Y:S01]  /*63d0*/  IABS R4, R8 ;  /* 0x0000000800047213 */ /* 0x000fe20000000000 */
[----:B------:R-:W-:Y:S01]  /*63e0*/  VIADD R5, R252, 0x74 ;  /* 0x00000074fc057836 */ /* 0x000fe20000000000 */
[----:B------:R-:W-:Y:S01]  /*63f0*/  STL [R1+0x46d8], R203 ;  /* 0x0046d8cb01007387 */ /* 0x000fe20000100800 */
[----:B------:R-:W-:Y:S01]  /*6400*/  IMAD.HI.U32 R0, R67, R200, RZ ;  /* 0x000000c843007227 */ /* 0x000fe200078e00ff */
[----:B------:R-:W-:-:S02]  /*6410*/  ISETP.GT.U32.AND P4, PT, R125, R201, PT ;  /* 0x000000c97d00720c */ /* 0x000fc40003f84070 */
[----:B------:R-:W-:Y:S01]  /*6420*/  IABS R148, R5 ;  /* 0x0000000500947213 */ /* 0x000fe20000000000 */
[----:B------:R-:W-:Y:S02]  /*6430*/  IMAD.MOV R0, RZ, RZ, -R0 ;  /* 0x000000ffff007224 */ /* 0x000fe400078e0a00 */
[--C-:B------:R-:W-:Y:S02]  /*6440*/  @!P6 IMAD.IADD R102, R102, 0x1, -R125.reuse ;  /* 0x000000016666e824 */ /* 0x100fe400078e0a7d */
[C---:B------:R-:W-:Y:S02]  /*6450*/  IMAD R200, R125.reuse, R0, R200 ;  /* 0x000000007dc87224 */ /* 0x040fe400078e02c8 */
[----:B------:R-:W-:Y:S01]  /*6460*/  @!P5 IMAD.IADD R138, R138, 0x1, -R125 ;  /* 0x000000018a8ad824 */ /* 0x000fe200078e0a7d */
[----:B------:R-:W-:Y:S01]  /*6470*/  ISETP.GT.U32.AND P6, PT, R125, R102, PT ;  /* 0x000000667d00720c */ /* 0x000fe20003fc4070 */
[----:B------:R-:W-:-:S03]  /*6480*/  IMAD.HI.U32 R0, R67, R148, RZ ;  /* 0x0000009443007227 */ /* 0x000fc600078e00ff */
[----:B------:R-:W-:Y:S01]  /*6490*/  ISETP.GT.U32.AND P5, PT, R125, R138, PT ;  /* 0x0000008a7d00720c */ /* 0x000fe20003fa4070 */
[----:B------:R-:W-:Y:S02]  /*64a0*/  @!P2 IMAD.IADD R202, R202, 0x1, -R125 ;  /* 0x00000001cacaa824 */ /* 0x000fe400078e0a7d */
[----:B------:R-:W-:Y:S02]  /*64b0*/  IMAD.MOV R2, RZ, RZ, -R0 ;  /* 0x000000ffff027224 */ /* 0x000fe400078e0a00 */
[----:B------:R-:W-:Y:S01]  /*64c0*/  IMAD.HI.U32 R0, R67, R4, RZ ;  /* 0x0000000443007227 */ /* 0x000fe200078e00ff */
[----:B------:R-:W-:-:S03]  /*64d0*/  ISETP.GT.U32.AND P2, PT, R125, R202, PT ;  /* 0x000000ca7d00720c */ /* 0x000fc60003f44070 */
[----:B------:R-:W-:Y:S02]  /*64e0*/  IMAD.MOV R0, RZ, RZ, -R0 ;  /* 0x000000ffff007224 */ /* 0x000fe400078e0a00 */
[--C-:B------:R-:W-:Y:S02]  /*64f0*/  @!P4 IMAD.IADD R201, R201, 0x1, -R125.reuse ;  /* 0x00000001c9c9c824 */ /* 0x100fe400078e0a7d */
[C---:B------:R-:W-:Y:S02]  /*6500*/  IMAD R199, R125.reuse, R0, R4 ;  /* 0x000000007dc77224 */ /* 0x040fe400078e0204 */
[--C-:B------:R-:W-:Y:S01]  /*6510*/  @!P6 IMAD.IADD R102, R102, 0x1, -R125.reuse ;  /* 0x000000016666e824 */ /* 0x100fe200078e0a7d */
[C---:B------:R-:W-:Y:S01]  /*6520*/  ISETP.GT.U32.AND P4, PT, R125.reuse, R201, PT ;  /* 0x000000c97d00720c */ /* 0x040fe20003f84070 */
[--C-:B------:R-:W-:Y:S01]  /*6530*/  @!P5 IMAD.IADD R138, R138, 0x1, -R125.reuse ;  /* 0x000000018a8ad824 */ /* 0x100fe200078e0a7d */
[C---:B------:R-:W-:Y:S01]  /*6540*/  ISETP.GT.U32.AND P5, PT, R125.reuse, R199, PT ;  /* 0x000000c77d00720c */ /* 0x040fe20003fa4070 */
[----:B------:R-:W-:Y:S01]  /*6550*/  @!P1 IMAD.MOV R102, RZ, RZ, -R102 ;  /* 0x000000ffff669224 */ /* 0x000fe200078e0a66 */
[----:B------:R-:W-:Y:S01]  /*6560*/  @!P2 IADD3 R202, PT, PT, R202, -R125, RZ ;  /* 0x8000007dcacaa210 */ /* 0x000fe20007ffe0ff */
[----:B------:R-:W-:Y:S01]  /*6570*/  IMAD R148, R125, R2, R148 ;  /* 0x000000027d947224 */ /* 0x000fe200078e0294 */
[----:B------:R-:W-:Y:S01]  /*6580*/  ISETP.GE.AND P1, PT, R3, RZ, PT ;  /* 0x000000ff0300720c */ /* 0x000fe20003f26270 */
[C---:B------:R-:W-:Y:S01]  /*6590*/  VIADD R10, R252.reuse, 0x7b ;  /* 0x0000007bfc0a7836 */ /* 0x040fe20000000000 */
[C---:B------:R-:W-:Y:S01]  /*65a0*/  IADD3 R3, PT, PT, R252.reuse, 0x76, RZ ;  /* 0x00000076fc037810 */ /* 0x040fe20007ffe0ff */
[C---:B------:R-:W-:Y:S01]  /*65b0*/  VIADD R124, R252.reuse, 0x92 ;  /* 0x00000092fc7c7836 */ /* 0x040fe20000000000 */
[----:B------:R-:W-:Y:S01]  /*65c0*/  ISETP.GT.U32.AND P6, PT, R125, R200, PT ;  /* 0x000000c87d00720c */ /* 0x000fe20003fc4070 */
[----:B------:R-:W-:Y:S01]  /*65d0*/  VIADD R251, R252, 0x93 ;  /* 0x00000093fcfb7836 */ /* 0x000fe20000000000 */
[----:B------:R-:W-:Y:S01]  /*65e0*/  @!P3 IADD3 R202, PT, PT, -R202, RZ, RZ ;  /* 0x000000ffcacab210 */ /* 0x000fe20007ffe1ff */
[--C-:B------:R-:W-:Y:S01]  /*65f0*/  @!P4 IMAD.IADD R201, R201, 0x1, -R125.reuse ;  /* 0x00000001c9c9c824 */ /* 0x100fe200078e0a7d */
[----:B------:R-:W-:Y:S01]  /*6600*/  ISETP.GE.AND P3, PT, R7, RZ, PT ;  /* 0x000000ff0700720c */ /* 0x000fe20003f66270 */
[C---:B------:R-:W-:Y:S01]  /*6610*/  VIADD R7, R252.reuse, 0x77 ;  /* 0x00000077fc077836 */ /* 0x040fe20000000000 */
[----:B------:R-:W-:Y:S01]  /*6620*/  IABS R14, R3 ;  /* 0x00000003000e7213 */ /* 0x000fe20000000000 */
[--C-:B------:R-:W-:Y:S01]  /*6630*/  @!P5 IMAD.IADD R199, R199, 0x1, -R125.reuse ;  /* 0x00000001c7c7d824 */ /* 0x100fe200078e0a7d */
[----:B------:R-:W-:Y:S01]  /*6640*/  ISETP.GT.U32.AND P4, PT, R125, R148, PT ;  /* 0x000000947d00720c */ /* 0x000fe20003f84070 */
[----:B------:R-:W-:Y:S01]  /*6650*/  VIADD R126, R252, 0x94 ;  /* 0x00000094fc7e7836 */ /* 0x000fe20000000000 */
[----:B------:R-:W-:Y:S01]  /*6660*/  IABS R198, R7 ;  /* 0x0000000700c67213 */ /* 0x000fe20000000000 */
[----:B------:R-:W-:Y:S01]  /*6670*/  IMAD.HI.U32 R0, R67, R14, RZ ;  /* 0x0000000e43007227 */ /* 0x000fe200078e00ff */
[----:B------:R-:W-:Y:S01]  /*6680*/  ISETP.GT.U32.AND P5, PT, R125, R199, PT ;  /* 0x000000c77d00720c */ /* 0x000fe20003fa4070 */
[----:B------:R-:W-:Y:S01]  /*6690*/  STL [R1+0x46d4], R202 ;  /* 0x0046d4ca01007387 */ /* 0x000fe20000100800 */
[----:B------:R-:W-:Y:S01]  /*66a0*/  ISETP.GE.AND P2, PT, R6, RZ, PT ;  /* 0x000000ff0600720c */ /* 0x000fe20003f46270 */
[----:B------:R-:W-:Y:S01]  /*66b0*/  IMAD.MOV R2, RZ, RZ, -R0 ;  /* 0x000000ffff027224 */ /* 0x000fe200078e0a00 */
[----:B------:R-:W-:Y:S01]  /*66c0*/  IABS R6, R9 ;  /* 0x0000000900067213 */ /* 0x000fe20000000000 */
[----:B------:R-:W-:Y:S01]  /*66d0*/  @!P6 IMAD.IADD R200, R200, 0x1, -R125 ;  /* 0x00000001c8c8e824 */ /* 0x000fe200078e0a7d */
[----:B------:R-:W-:Y:S01]  /*66e0*/  IABS R196, R10 ;  /* 0x0000000a00c47213 */ /* 0x000fe20000000000 */
[----:B------:R-:W-:Y:S01]  /*66f0*/  IMAD.HI.U32 R0, R67, R198, RZ ;  /* 0x000000c643007227 */ /* 0x000fe200078e00ff */
[----:B------:R-:W-:-:S02]  /*6700*/  IABS R140, R124 ;  /* 0x0000007c008c7213 */ /* 0x000fc40000000000 */
[----:B------:R-:W-:Y:S01]  /*6710*/  ISETP.GT.U32.AND P6, PT, R125, R200, PT ;  /* 0x000000c87d00720c */ /* 0x000fe20003fc4070 */
[--C-:B------:R-:W-:Y:S01]  /*6720*/  @!P4 IMAD.IADD R148, R148, 0x1, -R125.reuse ;  /* 0x000000019494c824 */ /* 0x100fe200078e0a7d */
[----:B------:R-:W-:Y:S01]  /*6730*/  IADD3 R0, PT, PT, -R0, RZ, RZ ;  /* 0x000000ff00007210 */ /* 0x000fe20007ffe1ff */
[----:B------:R-:W-:Y:S01]  /*6740*/  @!P5 IMAD.IADD R199, R199, 0x1, -R125 ;  /* 0x00000001c7c7d824 */ /* 0x000fe200078e0a7d */
[----:B------:R-:W-:Y:S01]  /*6750*/  ISETP.GE.AND P4, PT, R5, RZ, PT ;  /* 0x000000ff0500720c */ /* 0x000fe20003f86270 */
[----:B------:R-:W-:Y:S01]  /*6760*/  VIADD R5, R252, 0x78 ;  /* 0x00000078fc057836 */ /* 0x000fe20000000000 */
[----:B------:R-:W-:Y:S01]  /*6770*/  IABS R184, R251 ;  /* 0x000000fb00b87213 */ /* 0x000fe20000000000 */
[C---:B------:R-:W-:Y:S01]  /*6780*/  IMAD R198, R125.reuse, R0, R198 ;  /* 0x000000007dc67224 */ /* 0x040fe200078e02c6 */
[----:B------:R-:W-:Y:S01]  /*6790*/  IABS R150, R126 ;  /* 0x0000007e00967213 */ /* 0x000fe20000000000 */
[----:B------:R-:W-:Y:S01]  /*67a0*/  @!P2 IMAD.MOV R201, RZ, RZ, -R201 ;  /* 0x000000ffffc9a224 */ /* 0x000fe200078e0ac9 */
[----:B------:R-:W-:Y:S01]  /*67b0*/  IABS R24, R5 ;  /* 0x0000000500187213 */ /* 0x000fe20000000000 */
[C---:B------:R-:W-:Y:S01]  /*67c0*/  IMAD R14, R125.reuse, R2, R14 ;  /* 0x000000027d0e7224 */ /* 0x040fe200078e020e */
[----:B------:R-:W-:Y:S01]  /*67d0*/  ISETP.GT.U32.AND P5, PT, R125, R198, PT ;  /* 0x000000c67d00720c */ /* 0x000fe20003fa4070 */
[----:B------:R-:W-:Y:S01]  /*67e0*/  @!P3 IMAD.MOV R138, RZ, RZ, -R138 ;  /* 0x000000ffff8ab224 */ /* 0x000fe200078e0a8a */
[----:B------:R-:W-:Y:S01]  /*67f0*/  @!P6 IADD3 R200, PT, PT, R200, -R125, RZ ;  /* 0x8000007dc8c8e210 */ /* 0x000fe20007ffe0ff */
[----:B------:R-:W-:Y:S01]  /*6800*/  IMAD.HI.U32 R0, R67, R24, RZ ;  /* 0x0000001843007227 */ /* 0x000fe200078e00ff */
[----:B------:R-:W-:Y:S01]  /*6810*/  ISETP.GE.AND P6, PT, R8, RZ, PT ;  /* 0x000000ff0800720c */ /* 0x000fe20003fc6270 */
[----:B------:R-:W-:Y:S01]  /*6820*/  STL [R1+0x46d0], R201 ;  /* 0x0046d0c901007387 */ /* 0x000fe20000100800 */
[----:B------:R-:W-:Y:S01]  /*6830*/  ISETP.GT.U32.AND P2, PT, R125, R148, PT ;  /* 0x000000947d00720c */ /* 0x000fe20003f44070 */
[----:B------:R-:W-:Y:S01]  /*6840*/  VIADD R8, R252, 0x79 ;  /* 0x00000079fc087836 */ /* 0x000fe20000000000 */
[----:B------:R-:W-:Y:S01]  /*6850*/  IADD3 R0, PT, PT, -R0, RZ, RZ ;  /* 0x000000ff00007210 */ /* 0x000fe20007ffe1ff */
[----:B------:R-:W-:-:S02]  /*6860*/  @!P1 IMAD.MOV R200, RZ, RZ, -R200 ;  /* 0x000000ffffc89224 */ /* 0x000fc400078e0ac8 */
[----:B------:R-:W-:Y:S01]  /*6870*/  VIADD R178, R252, 0x95 ;  /* 0x00000095fcb27836 */ /* 0x000fe20000000000 */
[----:B------:R-:W-:Y:S01]  /*6880*/  IABS R4, R8 ;  /* 0x0000000800047213 */ /* 0x000fe20000000000 */
[----:B------:R-:W-:Y:S01]  /*6890*/  @!P5 IMAD.IADD R198, R198, 0x1, -R125 ;  /* 0x00000001c6c6d824 */ /* 0x000fe200078e0a7d */
[----:B------:R1:W-:Y:S01]  /*68a0*/  STL [R1+0x46cc], R200 ;  /* 0x0046ccc801007387 */ /* 0x0003e20000100800 */
[----:B------:R-:W-:Y:S02]  /*68b0*/  IMAD R24, R125, R0, R24 ;  /* 0x000000007d187224 */ /* 0x000fe400078e0218 */
[----:B------:R-:W-:Y:S01]  /*68c0*/  IMAD.HI.U32 R2, R67, R4, RZ ;  /* 0x0000000443027227 */ /* 0x000fe200078e00ff */
[C---:B------:R-:W-:Y:S02]  /*68d0*/  ISETP.GT.U32.AND P5, PT, R125.reuse, R198, PT ;  /* 0x000000c67d00720c */ /* 0x040fe40003fa4070 */
[----:B------:R-:W-:Y:S01]  /*68e0*/  ISETP.GT.U32.AND P1, PT, R125, R24, PT ;  /* 0x000000187d00720c */ /* 0x000fe20003f24070 */
[----:B------:R-:W-:Y:S01]  /*68f0*/  IMAD.HI.U32 R0, R67, R6, RZ ;  /* 0x0000000643007227 */ /* 0x000fe200078e00ff */
[----:B-1----:R-:W-:-:S03]  /*6900*/  IADD3 R200, PT, PT, R252, 0xd3, RZ ;  /* 0x000000d3fcc87810 */ /* 0x002fc60007ffe0ff */
[----:B------:R-:W-:Y:S01]  /*6910*/  @!P2 IMAD.IADD R148, R148, 0x1, -R125 ;  /* 0x000000019494a824 */ /* 0x000fe200078e0a7d */
[C---:B------:R-:W-:Y:S01]  /*6920*/  ISETP.GT.U32.AND P2, PT, R125.reuse, R14, PT ;  /* 0x0000000e7d00720c */ /* 0x040fe20003f44070 */
[----:B------:R-:W-:Y:S01]  /*6930*/  IMAD.MOV R2, RZ, RZ, -R2 ;  /* 0x000000ffff027224 */ /* 0x000fe200078e0a02 */
[----:B------:R-:W-:Y:S01]  /*6940*/  IADD3 R0, PT, PT, -R0, RZ, RZ ;  /* 0x000000ff00007210 */ /* 0x000fe20007ffe1ff */
[----:B------:R-:W-:Y:S01]  /*6950*/  @!P6 IMAD.MOV R199, RZ, RZ, -R199 ;  /* 0x000000ffffc7e224 */ /* 0x000fe200078e0ac7 */
[----:B------:R-:W-:Y:S01]  /*6960*/  IABS R121, R200 ;  /* 0x000000c800797213 */ /* 0x000fe20000000000 */
[C---:B------:R-:W-:Y:S02]  /*6970*/  IMAD R197, R125.reuse, R2, R4 ;  /* 0x000000027dc57224 */ /* 0x040fe400078e0204 */
[C---:B------:R-:W-:Y:S01]  /*6980*/  IMAD R55, R125.reuse, R0, R6 ;  /* 0x000000007d377224 */ /* 0x040fe200078e0206 */
[----:B------:R-:W-:Y:S01]  /*6990*/  IADD3 R6, PT, PT, R252, 0x7e, RZ ;  /* 0x0000007efc067810 */ /* 0x000fe20007ffe0ff */
[--C-:B------:R-:W-:Y:S01]  /*69a0*/  @!P5 IMAD.IADD R198, R198, 0x1, -R125.reuse ;  /* 0x00000001c6c6d824 */ /* 0x100fe200078e0a7d */
[----:B------:R-:W-:Y:S01]  /*69b0*/  ISETP.GT.U32.AND P6, PT, R125, R197, PT ;  /* 0x000000c57d00720c */ /* 0x000fe20003fc4070 */
[----:B------:R-:W-:Y:S01]  /*69c0*/  IMAD.HI.U32 R0, R67, R196, RZ ;  /* 0x000000c443007227 */ /* 0x000fe200078e00ff */
[----:B------:R-:W-:Y:S01]  /*69d0*/  ISETP.GT.U32.AND P5, PT, R125, R55, PT ;  /* 0x000000377d00720c */ /* 0x000fe20003fa4070 */
[----:B------:R-:W-:Y:S01]  /*69e0*/  STL [R1+0x46c8], R199 ;  /* 0x0046c8c701007387 */ /* 0x000fe20000100800 */
[----:B------:R-:W-:Y:S01]  /*69f0*/  IABS R94, R6 ;  /* 0x00000006005e7213 */ /* 0x000fe20000000000 */
[--C-:B------:R-:W-:Y:S01]  /*6a00*/  @!P2 IMAD.IADD R14, R14, 0x1, -R125.reuse ;  /* 0x000000010e0ea824 */ /* 0x100fe200078e0a7d */
[----:B------:R-:W-:Y:S01]  /*6a10*/  ISETP.GE.AND P2, PT, R3, RZ, PT ;  /* 0x000000ff0300720c */ /* 0x000fe20003f46270 */
[----:B------:R-:W-:Y:S01]  /*6a20*/  @!P4 IMAD.MOV R148, RZ, RZ, -R148 ;  /* 0x000000ffff94c224 */ /* 0x000fe200078e0a94 */
[----:B------:R-:W-:Y:S01]  /*6a30*/  IADD3 R3, PT, PT, R252, 0x7c, RZ ;  /* 0x0000007cfc037810 */ /* 0x000fe20007ffe0ff */
[----:B------:R-:W-:Y:S01]  /*6a40*/  IMAD.MOV R0, RZ, RZ, -R0 ;  /* 0x000000ffff007224 */ /* 0x000fe200078e0a00 */
[----:B------:R-:W-:Y:S01]  /*6a50*/  ISETP.GT.U32.AND P3, PT, R125, R14, PT ;  /* 0x0000000e7d00720c */ /* 0x000fe20003f64070 */
[--C-:B------:R-:W-:Y:S01]  /*6a60*/  @!P1 IMAD.IADD R24, R24, 0x1, -R125.reuse ;  /* 0x0000000118189824 */ /* 0x100fe200078e0a7d */
[----:B------:R-:W-:Y:S01]  /*6a70*/  ISETP.GE.AND P4, PT, R7, RZ, PT ;  /* 0x000000ff0700720c */ /* 0x000fe20003f86270 */
[--C-:B------:R-:W-:Y:S01]  /*6a80*/  @!P6 IMAD.IADD R197, R197, 0x1, -R125.reuse ;  /* 0x00000001c5c5e824 */ /* 0x100fe200078e0a7d */
[----:B------:R-:W-:Y:S01]  /*6a90*/  IABS R2, R3 ;  /* 0x0000000300027213 */ /* 0x000fe20000000000 */
[----:B------:R-:W-:Y:S01]  /*6aa0*/  @!P5 IMAD.IADD R55, R55, 0x1, -R125 ;  /* 0x000000013737d824 */ /* 0x000fe200078e0a7d */
[----:B------:R-:W-:Y:S01]  /*6ab0*/  ISETP.GE.AND P1, PT, R8, RZ, PT ;  /* 0x000000ff0800720c */ /* 0x000fe20003f26270 */
[C---:B------:R-:W-:Y:S01]  /*6ac0*/  IMAD R196, R125.reuse, R0, R196 ;  /* 0x000000007dc47224 */ /* 0x040fe200078e02c4 */
[----:B------:R-:W-:Y:S01]  /*6ad0*/  ISETP.GT.U32.AND P5, PT, R125, R197, PT ;  /* 0x000000c57d00720c */ /* 0x000fe20003fa4070 */
[----:B------:R-:W-:Y:S01]  /*6ae0*/  IMAD.HI.U32 R0, R67, R2, RZ ;  /* 0x0000000243007227 */ /* 0x000fe200078e00ff */
[----:B------:R-:W-:-:S03]  /*6af0*/  ISETP.GT.U32.AND P6, PT, R125, R24, PT ;  /* 0x000000187d00720c */ /* 0x000fc60003fc4070 */
[--C-:B------:R-:W-:Y:S01]  /*6b00*/  @!P3 IMAD.IADD R14, R14, 0x1, -R125.reuse ;  /* 0x000000010e0eb824 */ /* 0x100fe200078e0a7d */
[----:B------:R-:W-:Y:S01]  /*6b10*/  ISETP.GE.AND P3, PT, R5, RZ, PT ;  /* 0x000000ff0500720c */ /* 0x000fe20003f66270 */
[----:B------:R-:W-:Y:S01]  /*6b20*/  IMAD.MOV R0, RZ, RZ, -R0 ;  /* 0x000000ffff007224 */ /* 0x000fe200078e0a00 */
[----:B------:R-:W-:Y:S01]  /*6b30*/  @!P4 IADD3 R198, PT, PT, -R198, RZ, RZ ;  /* 0x000000ffc6c6c210 */ /* 0x000fe20007ffe1ff */
[C---:B------:R-:W-:Y:S01]  /*6b40*/  VIADD R5, R252.reuse, 0x7d ;  /* 0x0000007dfc057836 */ /* 0x040fe20000000000 */
[C---:B------:R-:W-:Y:S01]  /*6b50*/  ISETP.GT.U32.AND P4, PT, R125.reuse, R196, PT ;  /* 0x000000c47d00720c */ /* 0x040fe20003f84070 */
[----:B------:R-:W-:Y:S02]  /*6b60*/  IMAD R63, R125, R0, R2 ;  /* 0x000000007d3f7224 */ /* 0x000fe400078e0202 */
[--C-:B------:R-:W-:Y:S01]  /*6b70*/  @!P5 IMAD.IADD R197, R197, 0x1, -R125.reuse ;  /* 0x00000001c5c5d824 */ /* 0x100fe200078e0a7d */
[----:B------:R-:W-:Y:S01]  /*6b80*/  IABS R4, R5 ;  /* 0x0000000500047213 */ /* 0x000fe20000000000 */
[----:B------:R-:W-:Y:S01]  /*6b90*/  @!P2 IMAD.MOV R14, RZ, RZ, -R14 ;  /* 0x000000ffff0ea224 */ /* 0x000fe200078e0a0e */
[C---:B------:R-:W-:Y:S01]  /*6ba0*/  ISETP.GT.U32.AND P5, PT, R125.reuse, R63, PT ;  /* 0x0000003f7d00720c */ /* 0x040fe20003fa4070 */
[----:B------:R-:W-:Y:S01]  /*6bb0*/  VIADD R7, R252, 0x7f ;  /* 0x0000007ffc077836 */ /* 0x000fe20000000000 */
[----:B------:R-:W-:Y:S01]  /*6bc0*/  ISETP.GT.U32.AND P2, PT, R125, R55, PT ;  /* 0x000000377d00720c */ /* 0x000fe20003f44070 */
[----:B------:R-:W-:Y:S01]  /*6bd0*/  IMAD.HI.U32 R0, R67, R4, RZ ;  /* 0x0000000443007227 */ /* 0x000fe200078e00ff */
[----:B------:R-:W-:Y:S02]  /*6be0*/  STL [R1+0x46c4], R198 ;  /* 0x0046c4c601007387 */ /* 0x000fe40000100800 */
[----:B------:R-:W-:Y:S01]  /*6bf0*/  IABS R194, R7 ;  /* 0x0000000700c27213 */ /* 0x000fe20000000000 */
[----:B------:R-:W-:Y:S01]  /*6c00*/  @!P4 IMAD.IADD R196, R196, 0x1, -R125 ;  /* 0x00000001c4c4c824 */ /* 0x000fe200078e0a7d */
[----:B------:R-:W-:Y:S01]  /*6c10*/  IADD3 R0, PT, PT, -R0, RZ, RZ ;  /* 0x000000ff00007210 */ /* 0x000fe20007ffe1ff */
[----:B------:R-:W-:Y:S01]  /*6c20*/  @!P1 IMAD.MOV R197, RZ, RZ, -R197 ;  /* 0x000000ffffc59224 */ /* 0x000fe200078e0ac5 */
[----:B------:R-:W-:Y:S01]  /*6c30*/  ISETP.GE.AND P4, PT, R3, RZ, PT ;  /* 0x000000ff0300720c */ /* 0x000fe20003f86270 */
[----:B------:R-:W-:Y:S01]  /*6c40*/  @!P6 IMAD.IADD R24, R24, 0x1, -R125 ;  /* 0x000000011818e824 */ /* 0x000fe200078e0a7d */
[----:B------:R-:W-:Y:S01]  /*6c50*/  ISETP.GE.AND P6, PT, R9, RZ, PT ;  /* 0x000000ff0900720c */ /* 0x000fe20003fc6270 */
[----:B------:R-:W-:Y:S01]  /*6c60*/  IMAD R195, R125, R0, R4 ;  /* 0x000000007dc37224 */ /* 0x000fe200078e0204 */
[----:B------:R1:W-:Y:S01]  /*6c70*/  STL [R1+0x46c0], R197 ;  /* 0x0046c0c501007387 */ /* 0x0003e20000100800 */
[----:B------:R-:W-:-:S04]  /*6c80*/  IMAD.HI.U32 R0, R67, R94, RZ ;  /* 0x0000005e43007227 */ /* 0x000fc800078e00ff */
[--C-:B------:R-:W-:Y:S01]  /*6c90*/  @!P5 IMAD.IADD R63, R63, 0x1, -R125.reuse ;  /* 0x000000013f3fd824 */ /* 0x100fe200078e0a7d */
[----:B------:R-:W-:Y:S01]  /*6ca0*/  ISETP.GT.U32.AND P5, PT, R125, R196, PT ;  /* 0x000000c47d00720c */ /* 0x000fe20003fa4070 */
[----:B------:R-:W-:Y:S01]  /*6cb0*/  @!P2 IMAD.IADD R55, R55, 0x1, -R125 ;  /* 0x000000013737a824 */ /* 0x000fe200078e0a7d */
[----:B------:R-:W-:Y:S01]  /*6cc0*/  IADD3 R2, PT, PT, -R0, RZ, RZ ;  /* 0x000000ff00027210 */ /* 0x000fe20007ffe1ff */
[----:B------:R-:W-:Y:S01]  /*6cd0*/  IMAD.HI.U32 R0, R67, R194, RZ ;  /* 0x000000c243007227 */ /* 0x000fe200078e00ff */
[C---:B------:R-:W-:Y:S02]  /*6ce0*/  ISETP.GT.U32.AND P1, PT, R125.reuse, R63, PT ;  /* 0x0000003f7d00720c */ /* 0x040fe40003f24070 */
[----:B------:R-:W-:Y:S01]  /*6cf0*/  ISETP.GE.AND P2, PT, R10, RZ, PT ;  /* 0x000000ff0a00720c */ /* 0x000fe20003f46270 */
[----:B------:R-:W-:Y:S01]  /*6d00*/  IMAD R94, R125, R2, R94 ;  /* 0x000000027d5e7224 */ /* 0x000fe200078e025e */
[C---:B-1----:R-:W-:Y:S01]  /*6d10*/  IADD3 R197, PT, PT, R252.reuse, 0xd6, RZ ;  /* 0x000000d6fcc57810 */ /* 0x042fe20007ffe0ff */
[----:B------:R-:W-:-:S02]  /*6d20*/  VIADD R3, R252, 0x80 ;  /* 0x00000080fc037836 */ /* 0x000fc40000000000 */
[----:B------:R-:W-:Y:S01]  /*6d30*/  @!P3 IMAD.MOV R24, RZ, RZ, -R24 ;  /* 0x000000ffff18b224 */ /* 0x000fe200078e0a18 */
[C---:B------:R-:W-:Y:S01]  /*6d40*/  ISETP.GT.U32.AND P3, PT, R125.reuse, R195, PT ;  /* 0x000000c37d00720c */ /* 0x040fe20003f64070 */
[----:B------:R-:W-:Y:S01]  /*6d50*/  @!P5 IMAD.IADD R196, R196, 0x1, -R125 ;  /* 0x00000001c4c4d824 */ /* 0x000fe200078e0a7d */
[----:B------:R-:W-:Y:S01]  /*6d60*/  ISETP.GT.U32.AND P5, PT, R125, R94, PT ;  /* 0x0000005e7d00720c */ /* 0x000fe20003fa4070 */
[----:B------:R-:W-:Y:S01]  /*6d70*/  IMAD.MOV R0, RZ, RZ, -R0 ;  /* 0x000000ffff007224 */ /* 0x000fe200078e0a00 */
[----:B------:R-:W-:Y:S01]  /*6d80*/  IABS R2, R3 ;  /* 0x0000000300027213 */ /* 0x000fe20000000000 */
[----:B------:R-:W-:Y:S01]  /*6d90*/  @!P6 IMAD.MOV R55, RZ, RZ, -R55 ;  /* 0x000000ffff37e224 */ /* 0x000fe200078e0a37 */
[----:B------:R-:W-:Y:S01]  /*6da0*/  @!P1 IADD3 R63, PT, PT, R63, -R125, RZ ;  /* 0x8000007d3f3f9210 */ /* 0x000fe20007ffe0ff */
[----:B------:R-:W-:Y:S01]  /*6db0*/  IMAD R194, R125, R0, R194 ;  /* 0x000000007dc27224 */ /* 0x000fe200078e02c2 */
[----:B------:R-:W-:Y:S01]  /*6dc0*/  ISETP.GE.AND P6, PT, R5, RZ, PT ;  /* 0x000000ff0500720c */ /* 0x000fe20003fc6270 */
[----:B------:R-:W-:Y:S01]  /*6dd0*/  IMAD.HI.U32 R0, R67, R2, RZ ;  /* 0x0000000243007227 */ /* 0x000fe200078e00ff */
[----:B------:R-:W-:-:S02]  /*6de0*/  @!P4 IADD3 R63, PT, PT, -R63, RZ, RZ ;  /* 0x000000ff3f3fc210 */ /* 0x000fc40007ffe1ff */
[----:B------:R-:W-:Y:S01]  /*6df0*/  ISETP.GE.AND P1, PT, R6, RZ, PT ;  /* 0x000000ff0600720c */ /* 0x000fe20003f26270 */
[----:B------:R-:W-:Y:S01]  /*6e00*/  @!P2 IMAD.MOV R196, RZ, RZ, -R196 ;  /* 0x000000ffffc4a224 */ /* 0x000fe200078e0ac4 */
[----:B------:R-:W-:Y:S01]  /*6e10*/  ISETP.GT.U32.AND P2, PT, R125, R194, PT ;  /* 0x000000c27d00720c */ /* 0x000fe20003f44070 */
[--C-:B------:R-:W-:Y:S01]  /*6e20*/  @!P5 IMAD.IADD R94, R94, 0x1, -R125.reuse ;  /* 0x000000015e5ed824 */ /* 0x100fe200078e0a7d */
[----:B------:R-:W-:Y:S01]  /*6e30*/  ISETP.GE.AND P5, PT, R7, RZ, PT ;  /* 0x000000ff0700720c */ /* 0x000fe20003fa6270 */
[----:B------:R-:W-:Y:S01]  /*6e40*/  IMAD.MOV R0, RZ, RZ, -R0 ;  /* 0x000000ffff007224 */ /* 0x000fe200078e0a00 */
[----:B------:R-:W-:Y:S01]  /*6e50*/  IABS R83, R197 ;  /* 0x000000c500537213 */ /* 0x000fe20000000000 */
[----:B------:R-:W-:Y:S01]  /*6e60*/  @!P3 IMAD.IADD R195, R195, 0x1, -R125 ;  /* 0x00000001c3c3b824 */ /* 0x000fe200078e0a7d */
[C---:B------:R-:W-:Y:S01]  /*6e70*/  ISETP.GT.U32.AND P4, PT, R125.reuse, R94, PT ;  /* 0x0000005e7d00720c */ /* 0x040fe20003f84070 */
[C---:B------:R-:W-:Y:S01]  /*6e80*/  IMAD R103, R125.reuse, R0, R2 ;  /* 0x000000007d677224 */ /* 0x040fe200078e0202 */
[----:B------:R-:W-:Y:S01]  /*6e90*/  STL [R1+0x46bc], R196 ;  /* 0x0046bcc401007387 */ /* 0x000fe20000100800 */
[C---:B------:R-:W-:Y:S01]  /*6ea0*/  VIADD R5, R252.reuse, 0x81 ;  /* 0x00000081fc057836 */ /* 0x040fe20000000000 */
[----:B------:R-:W-:Y:S01]  /*6eb0*/  ISETP.GT.U32.AND P3, PT, R125, R195, PT ;  /* 0x000000c37d00720c */ /* 0x000fe20003f64070 */
[----:B------:R-:W-:-:S02]  /*6ec0*/  VIADD R2, R252, 0x82 ;  /* 0x00000082fc027836 */ /* 0x000fc40000000000 */
[----:B------:R-:W-:Y:S01]  /*6ed0*/  @!P2 IADD3 R194, PT, PT, R194, -R125, RZ ;  /* 0x8000007dc2c2a210 */ /* 0x000fe20007ffe0ff */
[C---:B------:R-:W-:Y:S01]  /*6ee0*/  VIADD R7, R252.reuse, 0x86 ;  /* 0x00000086fc077836 */ /* 0x040fe20000000000 */
[----:B------:R-:W-:Y:S01]  /*6ef0*/  IABS R4, R5 ;  /* 0x0000000500047213 */ /* 0x000fe20000000000 */
[C---:B------:R-:W-:Y:S01]  /*6f00*/  VIADD R9, R252.reuse, 0x88 ;  /* 0x00000088fc097836 */ /* 0x040fe20000000000 */
[C---:B------:R-:W-:Y:S01]  /*6f10*/  ISETP.GT.U32.AND P2, PT, R125.reuse, R194, PT ;  /* 0x000000c27d00720c */ /* 0x040fe20003f44070 */
[----:B------:R-:W-:Y:S01]  /*6f20*/  VIADD R141, R252, 0x97 ;  /* 0x00000097fc8d7836 */ /* 0x000fe20000000000 */
[----:B------:R-:W-:Y:S01]  /*6f30*/  IABS R6, R2 ;  /* 0x0000000200067213 */ /* 0x000fe20000000000 */
[----:B------:R-:W-:Y:S01]  /*6f40*/  @!P4 IMAD.IADD R94, R94, 0x1, -R125 ;  /* 0x000000015e5ec824 */ /* 0x000fe200078e0a7d */
[----:B------:R-:W-:Y:S01]  /*6f50*/  ISETP.GT.U32.AND P4, PT, R125, R103, PT ;  /* 0x000000677d00720c */ /* 0x000fe20003f84070 */
[----:B------:R-:W-:Y:S01]  /*6f60*/  IMAD.HI.U32 R0, R67, R4, RZ ;  /* 0x0000000443007227 */ /* 0x000fe200078e00ff */
[----:B------:R-:W-:-:S03]  /*6f70*/  IABS R8, R7 ;  /* 0x0000000700087213 */ /* 0x000fc60000000000 */
[--C-:B------:R-:W-:Y:S01]  /*6f80*/  @!P3 IMAD.IADD R195, R195, 0x1, -R125.reuse ;  /* 0x00000001c3c3b824 */ /* 0x100fe200078e0a7d */
[----:B------:R-:W-:Y:S01]  /*6f90*/  ISETP.GE.AND P3, PT, R3, RZ, PT ;  /* 0x000000ff0300720c */ /* 0x000fe20003f66270 */
[----:B------:R-:W-:Y:S02]  /*6fa0*/  VIADD R3, R252, 0x83 ;  /* 0x00000083fc037836 */ /* 0x000fe40000000000 */
[----:B------:R-:W-:Y:S01]  /*6fb0*/  IMAD.MOV R0, RZ, RZ, -R0 ;  /* 0x000000ffff007224 */ /* 0x000fe200078e0a00 */
[----:B------:R-:W-:Y:S01]  /*6fc0*/  @!P2 IADD3 R194, PT, PT, R194, -R125, RZ ;  /* 0x8000007dc2c2a210 */ /* 0x000fe20007ffe0ff */
[----:B------:R-:W-:Y:S01]  /*6fd0*/  @!P1 IMAD.MOV R94, RZ, RZ, -R94 ;  /* 0x000000ffff5e9224 */ /* 0x000fe200078e0a5e */
[----:B------:R-:W-:Y:S01]  /*6fe0*/  IABS R192, R3 ;  /* 0x0000000300c07213 */ /* 0x000fe20000000000 */
[----:B------:R-:W-:Y:S01]  /*6ff0*/  @!P4 IMAD.IADD R103, R103, 0x1, -R125 ;  /* 0x000000016767c824 */ /* 0x000fe200078e0a7d */
[----:B------:R-:W-:Y:S01]  /*7000*/  ISETP.GE.AND P1, PT, R2, RZ, PT ;  /* 0x000000ff0200720c */ /* 0x000fe20003f26270 */
[----:B------:R-:W-:-:S02]  /*7010*/  IMAD R193, R125, R0, R4 ;  /* 0x000000007dc17224 */ /* 0x000fc400078e0204 */
[----:B------:R-:W-:Y:S01]  /*7020*/  IMAD.HI.U32 R0, R67, R6, RZ ;  /* 0x0000000643007227 */ /* 0x000fe200078e00ff */
[C---:B------:R-:W-:Y:S02]  /*7030*/  ISETP.GT.U32.AND P4, PT, R125.reuse, R103, PT ;  /* 0x000000677d00720c */ /* 0x040fe40003f84070 */
[----:B------:R-:W-:Y:S01]  /*7040*/  ISETP.GT.U32.AND P2, PT, R125, R193, PT ;  /* 0x000000c17d00720c */ /* 0x000fe20003f44070 */
[----:B------:R-:W-:-:S04]  /*7050*/  IMAD.HI.U32 R2, R67, R192, RZ ;  /* 0x000000c043027227 */ /* 0x000fc800078e00ff */
[----:B------:R-:W-:Y:S02]  /*7060*/  IMAD.MOV R0, RZ, RZ, -R0 ;  /* 0x000000ffff007224 */ /* 0x000fe400078e0a00 */
[----:B------:R-:W-:Y:S01]  /*7070*/  @!P5 IMAD.MOV R194, RZ, RZ, -R194 ;  /* 0x000000ffffc2d224 */ /* 0x000fe200078e0ac2 */
[----:B------:R-:W-:Y:S01]  /*7080*/  ISETP.GE.AND P5, PT, R3, RZ, PT ;  /* 0x000000ff0300720c */ /* 0x000fe20003fa6270 */
[----:B------:R-:W-:Y:S01]  /*7090*/  IMAD.MOV R2, RZ, RZ, -R2 ;  /* 0x000000ffff027224 */ /* 0x000fe200078e0a02 */
[----:B------:R-:W-:Y:S01]  /*70a0*/  IADD3 R3, PT, PT, R252, 0x84, RZ ;  /* 0x00000084fc037810 */ /* 0x000fe20007ffe0ff */
[C---:B------:R-:W-:Y:S02]  /*70b0*/  IMAD R139, R125.reuse, R0, R6 ;  /* 0x000000007d8b7224 */ /* 0x040fe400078e0206 */
[----:B------:R-:W-:Y:S01]  /*70c0*/  IMAD R192, R125, R2, R192 ;  /* 0x000000027dc07224 */ /* 0x000fe200078e02c0 */
[----:B------:R-:W-:Y:S01]  /*70d0*/  IABS R4, R3 ;  /* 0x0000000300047213 */ /* 0x000fe20000000000 */
[--C-:B------:R-:W-:Y:S01]  /*70e0*/  @!P4 IMAD.IADD R103, R103, 0x1, -R125.reuse ;  /* 0x000000016767c824 */ /* 0x100fe200078e0a7d */
[----:B------:R-:W-:Y:S01]  /*70f0*/  ISETP.GT.U32.AND P4, PT, R125, R139, PT ;  /* 0x0000008b7d00720c */ /* 0x000fe20003f84070 */
[----:B------:R-:W-:-:S02]  /*7100*/  @!P2 IMAD.IADD R193, R193, 0x1, -R125 ;  /* 0x00000001c1c1a824 */ /* 0x000fc400078e0a7d */
[----:B------:R-:W-:-:S03]  /*7110*/  IMAD.HI.U32 R0, R67, R4, RZ ;  /* 0x0000000443007227 */ /* 0x000fc600078e00ff */
[C---:B------:R-:W-:Y:S01]  /*7120*/  ISETP.GT.U32.AND P2, PT, R125.reuse, R193, PT ;  /* 0x000000c17d00720c */ /* 0x040fe20003f44070 */
[----:B------:R-:W-:Y:S01]  /*7130*/  @!P3 IMAD.MOV R103, RZ, RZ, -R103 ;  /* 0x000000ffff67b224 */ /* 0x000fe200078e0a67 */
[----:B------:R-:W-:Y:S01]  /*7140*/  ISETP.GT.U32.AND P3, PT, R125, R192, PT ;  /* 0x000000c07d00720c */ /* 0x000fe20003f64070 */
[----:B------:R-:W-:Y:S01]  /*7150*/  @!P6 IMAD.MOV R195, RZ, RZ, -R195 ;  /* 0x000000ffffc3e224 */ /* 0x000fe200078e0ac3 */
[----:B------:R-:W-:Y:S01]  /*7160*/  ISETP.GE.AND P6, PT, R5, RZ, PT ;  /* 0x000000ff0500720c */ /* 0x000fe20003fc6270 */
[----:B------:R-:W-:Y:S01]  /*7170*/  VIADD R5, R252, 0x85 ;  /* 0x00000085fc057836 */ /* 0x000fe20000000000 */
[----:B------:R-:W-:Y:S01]  /*7180*/  IADD3 R0, PT, PT, -R0, RZ, RZ ;  /* 0x000000ff00007210 */ /* 0x000fe20007ffe1ff */
[C---:B------:R-:W-:Y:S01]  /*7190*/  VIADD R249, R252.reuse, 0x98 ;  /* 0x00000098fcf97836 */ /* 0x040fe20000000000 */
[----:B------:R-:W-:Y:S01]  /*71a0*/  @!P4 IADD3 R139, PT, PT, R139, -R125, RZ ;  /* 0x8000007d8b8bc210 */ /* 0x000fe20007ffe0ff */
[----:B------:R-:W-:Y:S01]  /*71b0*/  VIADD R182, R252, 0x9a ;  /* 0x0000009afcb67836 */ /* 0x000fe20000000000 */
[----:B------:R-:W-:Y:S01]  /*71c0*/  IABS R6, R5 ;  /* 0x0000000500067213 */ /* 0x000fe20000000000 */
[----:B------:R-:W-:Y:S01]  /*71d0*/  IMAD R149, R125, R0, R4 ;  /* 0x000000007d957224 */ /* 0x000fe200078e0204 */
[----:B------:R-:W-:Y:S01]  /*71e0*/  IABS R4, R9 ;  /* 0x0000000900047213 */ /* 0x000fe20000000000 */
[--C-:B------:R-:W-:Y:S01]  /*71f0*/  @!P2 IMAD.IADD R193, R193, 0x1, -R125.reuse ;  /* 0x00000001c1c1a824 */ /* 0x100fe200078e0a7d */
[----:B------:R-:W-:Y:S01]  /*7200*/  ISETP.GE.AND P2, PT, R3, RZ, PT ;  /* 0x000000ff0300720c */ /* 0x000fe20003f46270 */
[----:B------:R-:W-:Y:S01]  /*7210*/  @!P3 IMAD.IADD R192, R192, 0x1, -R125 ;  /* 0x00000001c0c0b824 */ /* 0x000fe200078e0a7d */
[----:B------:R-:W-:Y:S01]  /*7220*/  ISETP.GT.U32.AND P4, PT, R125, R149, PT ;  /* 0x000000957d00720c */ /* 0x000fe20003f84070 */
[----:B------:R-:W-:Y:S01]  /*7230*/  IMAD.HI.U32 R2, R67, R6, RZ ;  /* 0x0000000643027227 */ /* 0x000fe200078e00ff */
[----:B------:R-:W-:Y:S01]  /*7240*/  ISETP.GT.U32.AND P3, PT, R125, R139, PT ;  /* 0x0000008b7d00720c */ /* 0x000fe20003f64070 */
[----:B------:R-:W-:Y:S01]  /*7250*/  STL [R1+0x46b8], R195 ;  /* 0x0046b8c301007387 */ /* 0x000fe20000100800 */
[----:B------:R-:W-:Y:S01]  /*7260*/  IABS R68, R182 ;  /* 0x000000b600447213 */ /* 0x000fe20000000000 */
[----:B------:R-:W-:-:S02]  /*7270*/  IMAD.MOV R2, RZ, RZ, -R2 ;  /* 0x000000ffff027224 */ /* 0x000fc400078e0a02 */
[----:B------:R-:W-:Y:S01]  /*7280*/  VIADD R3, R252, 0x87 ;  /* 0x00000087fc037836 */ /* 0x000fe20000000000 */
[----:B------:R-:W-:Y:S01]  /*7290*/  STL [R1+0x46b4], R194 ;  /* 0x0046b4c201007387 */ /* 0x000fe20000100800 */
[----:B------:R-:W-:-:S03]  /*72a0*/  IMAD.HI.U32 R0, R67, R8, RZ ;  /* 0x0000000843007227 */ /* 0x000fc600078e00ff */
[----:B------:R-:W-:Y:S01]  /*72b0*/  IABS R190, R3 ;  /* 0x0000000300be7213 */ /* 0x000fe20000000000 */
[----:B------:R-:W-:Y:S01]  /*72c0*/  IMAD R191, R125, R2, R6 ;  /* 0x000000027dbf7224 */ /* 0x000fe200078e0206 */
[----:B------:R-:W-:Y:S01]  /*72d0*/  @!P4 IADD3 R149, PT, PT, R149, -R125, RZ ;  /* 0x8000007d9595c210 */ /* 0x000fe20007ffe0ff */
[----:B------:R-:W-:Y:S01]  /*72e0*/  @!P6 IMAD.MOV R193, RZ, RZ, -R193 ;  /* 0x000000ffffc1e224 */ /* 0x000fe200078e0ac1 */
[C---:B------:R-:W-:Y:S01]  /*72f0*/  ISETP.GT.U32.AND P6, PT, R125.reuse, R192, PT ;  /* 0x000000c07d00720c */ /* 0x040fe20003fc4070 */
[----:B------:R-:W-:Y:S01]  /*7300*/  IMAD.MOV R0, RZ, RZ, -R0 ;  /* 0x000000ffff007224 */ /* 0x000fe200078e0a00 */
[----:B------:R-:W-:Y:S01]  /*7310*/  ISETP.GT.U32.AND P4, PT, R125, R149, PT ;  /* 0x000000957d00720c */ /* 0x000fe20003f84070 */
[----:B------:R-:W-:Y:S01]  /*7320*/  @!P3 IMAD.IADD R139, R139, 0x1, -R125 ;  /* 0x000000018b8bb824 */ /* 0x000fe200078e0a7d */
[C---:B------:R-:W-:Y:S01]  /*7330*/  ISETP.GT.U32.AND P3, PT, R125.reuse, R191, PT ;  /* 0x000000bf7d00720c */ /* 0x040fe20003f64070 */
[----:B------:R-:W-:Y:S01]  /*7340*/  IMAD R15, R125, R0, R8 ;  /* 0x000000007d0f7224 */ /* 0x000fe200078e0208 */
[----:B------:R-:W-:Y:S01]  /*7350*/  STL [R1+0x46b0], R193 ;  /* 0x0046b0c101007387 */ /* 0x000fe20000100800 */
[----:B------:R-:W-:-:S04]  /*7360*/  IMAD.HI.U32 R0, R67, R190, RZ ;  /* 0x000000be43007227 */ /* 0x000fc800078e00ff */
[----:B------:R-:W-:Y:S02]  /*7370*/  IMAD.MOV R0, RZ, RZ, -R0 ;  /* 0x000000ffff007224 */ /* 0x000fe400078e0a00 */
[----:B------:R-:W-:Y:S01]  /*7380*/  VIADD R8, R252, 0x89 ;  /* 0x00000089fc087836 */ /* 0x000fe20000000000 */
[----:B------:R-:W-:Y:S01]  /*7390*/  @!P6 IADD3 R192, PT, PT, R192, -R125, RZ ;  /* 0x8000007dc0c0e210 */ /* 0x000fe20007ffe0ff */
[----:B------:R-:W-:Y:S01]  /*73a0*/  IMAD R190, R125, R0, R190 ;  /* 0x000000007dbe7224 */ /* 0x000fe200078e02be */
[----:B------:R-:W-:Y:S01]  /*73b0*/  ISETP.GE.AND P6, PT, R5, RZ, PT ;  /* 0x000000ff0500720c */ /* 0x000fe20003fc6270 */
[----:B------:R-:W-:Y:S01]  /*73c0*/  @!P3 IMAD.IADD R191, R191, 0x1, -R125 ;  /* 0x00000001bfbfb824 */ /* 0x000fe200078e0a7d */
[----:B------:R-:W-:Y:S01]  /*73d0*/  IABS R6, R8 ;  /* 0x0000000800067213 */ /* 0x000fe20000000000 */
[----:B------:R-:W-:Y:S01]  /*73e0*/  IMAD.HI.U32 R0, R67, R4, RZ ;  /* 0x0000000443007227 */ /* 0x000fe200078e00ff */
[----:B------:R-:W-:-:S03]  /*73f0*/  ISETP.GE.AND P3, PT, R7, RZ, PT ;  /* 0x000000ff0700720c */ /* 0x000fc60003f66270 */
[----:B------:R-:W-:Y:S01]  /*7400*/  @!P4 IMAD.IADD R149, R149, 0x1, -R125 ;  /* 0x000000019595c824 */ /* 0x000fe200078e0a7d */
[C---:B------:R-:W-:Y:S01]  /*7410*/  ISETP.GT.U32.AND P4, PT, R125.reuse, R190, PT ;  /* 0x000000be7d00720c */ /* 0x040fe20003f84070 */
[----:B------:R-:W-:Y:S01]  /*7420*/  @!P5 IMAD.MOV R192, RZ, RZ, -R192 ;  /* 0x000000ffffc0d224 */ /* 0x000fe200078e0ac0 */
[----:B------:R-:W-:Y:S01]  /*7430*/  ISETP.GT.U32.AND P5, PT, R125, R191, PT ;  /* 0x000000bf7d00720c */ /* 0x000fe20003fa4070 */
[----:B------:R-:W-:Y:S02]  /*7440*/  IMAD.MOV R0, RZ, RZ, -R0 ;  /* 0x000000ffff007224 */ /* 0x000fe400078e0a00 */
[----:B------:R-:W-:Y:S01]  /*7450*/  IMAD.HI.U32 R2, R67, R6, RZ ;  /* 0x0000000643027227 */ /* 0x000fe200078e00ff */
[----:B------:R-:W-:Y:S03]  /*7460*/  STL [R1+0x46ac], R192 ;  /* 0x0046acc001007387 */ /* 0x000fe60000100800 */
[----:B------:R-:W-:Y:S01]  /*7470*/  IMAD R25, R125, R0, R4 ;  /* 0x000000007d197224 */ /* 0x000fe200078e0204 */
[----:B------:R-:W-:Y:S01]  /*7480*/  IADD3 R4, PT, PT, R252, 0x8a, RZ ;  /* 0x0000008afc047810 */ /* 0x000fe20007ffe0ff */
[----:B------:R-:W-:-:S02]  /*7490*/  IMAD.MOV R2, RZ, RZ, -R2 ;  /* 0x000000ffff027224 */ /* 0x000fc400078e0a02 */
[----:B------:R-:W-:Y:S01]  /*74a0*/  @!P2 IMAD.MOV R149, RZ, RZ, -R149 ;  /* 0x000000ffff95a224 */ /* 0x000fe200078e0a95 */
[C---:B------:R-:W-:Y:S01]  /*74b0*/  ISETP.GT.U32.AND P2, PT, R125.reuse, R25, PT ;  /* 0x000000197d00720c */ /* 0x040fe20003f44070 */
[----:B------:R-:W-:Y:S01]  /*74c0*/  IMAD R189, R125, R2, R6 ;  /* 0x000000027dbd7224 */ /* 0x000fe200078e0206 */
[----:B------:R-:W-:Y:S01]  /*74d0*/  IABS R56, R4 ;  /* 0x0000000400387213 */ /* 0x000fe20000000000 */
[--C-:B------:R-:W-:Y:S01]  /*74e0*/  @!P4 IMAD.IADD R190, R190, 0x1, -R125.reuse ;  /* 0x00000001bebec824 */ /* 0x100fe200078e0a7d */
[----:B------:R-:W-:Y:S01]  /*74f0*/  IADD3 R6, PT, PT, R252, 0x8c, RZ ;  /* 0x0000008cfc067810 */ /* 0x000fe20007ffe0ff */
[----:B------:R-:W-:Y:S01]  /*7500*/  @!P5 IMAD.IADD R191, R191, 0x1, -R125 ;  /* 0x00000001bfbfd824 */ /* 0x000fe200078e0a7d */
[----:B------:R-:W-:Y:S01]  /*7510*/  ISETP.GT.U32.AND P5, PT, R125, R189, PT ;  /* 0x000000bd7d00720c */ /* 0x000fe20003fa4070 */
[----:B------:R-:W-:Y:S01]  /*7520*/  IMAD.HI.U32 R0, R67, R56, RZ ;  /* 0x0000003843007227 */ /* 0x000fe200078e00ff */
[----:B------:R-:W-:Y:S02]  /*7530*/  ISETP.GT.U32.AND P4, PT, R125, R190, PT ;  /* 0x000000be7d00720c */ /* 0x000fe40003f84070 */
[----:B------:R-:W-:Y:S01]  /*7540*/  IABS R64, R6 ;  /* 0x0000000600407213 */ /* 0x000fe20000000000 */
[----:B------:R-:W-:-:S02]  /*7550*/  IMAD.MOV R0, RZ, RZ, -R0 ;  /* 0x000000ffff007224 */ /* 0x000fc400078e0a00 */
[----:B------:R-:W-:Y:S02]  /*7560*/  @!P2 IMAD.IADD R25, R25, 0x1, -R125 ;  /* 0x000000011919a824 */ /* 0x000fe400078e0a7d */
[C---:B------:R-:W-:Y:S02]  /*7570*/  IMAD R56, R125.reuse, R0, R56 ;  /* 0x000000007d387224 */ /* 0x040fe400078e0238 */
[----:B------:R-:W-:Y:S01]  /*7580*/  @!P1 IMAD.MOV R139, RZ, RZ, -R139 ;  /* 0x000000ffff8b9224 */ /* 0x000fe200078e0a8b */
[----:B------:R-:W-:Y:S01]  /*7590*/  ISETP.GT.U32.AND P1, PT, R125, R15, PT ;  /* 0x0000000f7d00720c */ /* 0x000fe20003f24070 */
[----:B------:R-:W-:Y:S01]  /*75a0*/  @!P5 IMAD.IADD R189, R189, 0x1, -R125 ;  /* 0x00000001bdbdd824 */ /* 0x000fe200078e0a7d */
[C---:B------:R-:W-:Y:S01]  /*75b0*/  ISETP.GT.U32.AND P2, PT, R125.reuse, R25, PT ;  /* 0x000000197d00720c */ /* 0x040fe20003f44070 */
[----:B------:R-:W-:Y:S01]  /*75c0*/  VIADD R5, R252, 0x8b ;  /* 0x0000008bfc057836 */ /* 0x000fe20000000000 */
[----:B------:R-:W-:Y:S01]  /*75d0*/  ISETP.GT.U32.AND P5, PT, R125, R56, PT ;  /* 0x000000387d00720c */ /* 0x000fe20003fa4070 */
[----:B------:R-:W-:Y:S01]  /*75e0*/  @!P6 IMAD.MOV R191, RZ, RZ, -R191 ;  /* 0x000000ffffbfe224 */ /* 0x000fe200078e0abf */
[----:B------:R-:W-:Y:S01]  /*75f0*/  @!P4 IADD3 R190, PT, PT, R190, -R125, RZ ;  /* 0x8000007dbebec210 */ /* 0x000fe20007ffe0ff */
[C---:B------:R-:W-:Y:S01]  /*7600*/  VIADD R7, R252.reuse, 0x8f ;  /* 0x0000008ffc077836 */ /* 0x040fe20000000000 */
[----:B------:R-:W-:Y:S01]  /*7610*/  ISETP.GE.AND P4, PT, R9, RZ, PT ;  /* 0x000000ff0900720c */ /* 0x000fe20003f86270 */
[C---:B------:R-:W-:Y:S01]  /*7620*/  VIADD R151, R252.reuse, 0x99 ;  /* 0x00000099fc977836 */ /* 0x040fe20000000000 */
[----:B------:R-:W-:Y:S01]  /*7630*/  IABS R188, R5 ;  /* 0x0000000500bc7213 */ /* 0x000fe20000000000 */
[----:B------:R-:W-:Y:S01]  /*7640*/  VIADD R176, R252, 0x9b ;  /* 0x0000009bfcb07836 */ /* 0x000fe20000000000 */
[----:B------:R-:W-:Y:S01]  /*7650*/  ISETP.GT.U32.AND P6, PT, R125, R189, PT ;  /* 0x000000bd7d00720c */ /* 0x000fe20003fc4070 */
[----:B------:R-:W-:Y:S01]  /*7660*/  @!P1 IMAD.IADD R15, R15, 0x1, -R125 ;  /* 0x000000010f0f9824 */ /* 0x000fe200078e0a7d */
[----:B------:R-:W-:Y:S01]  /*7670*/  IABS R186, R7 ;  /* 0x0000000700ba7213 */ /* 0x000fe20000000000 */
[----:B------:R-:W-:Y:S01]  /*7680*/  IMAD.HI.U32 R0, R67, R188, RZ ;  /* 0x000000bc43007227 */ /* 0x000fe200078e00ff */
[----:B------:R-:W-:Y:S01]  /*7690*/  STL [R1+0x46a8], R191 ;  /* 0x0046a8bf01007387 */ /* 0x000fe20000100800 */
[----:B------:R-:W-:-:S02]  /*76a0*/  @!P5 IADD3 R56, PT, PT, R56, -R125, RZ ;  /* 0x8000007d3838d210 */ /* 0x000fc40007ffe0ff */
[----:B------:R-:W-:Y:S01]  /*76b0*/  @!P2 IMAD.IADD R25, R25, 0x1, -R125 ;  /* 0x000000011919a824 */ /* 0x000fe200078e0a7d */
[C---:B------:R-:W-:Y:S01]  /*76c0*/  ISETP.GT.U32.AND P1, PT, R125.reuse, R15, PT ;  /* 0x0000000f7d00720c */ /* 0x040fe20003f24070 */
[----:B------:R-:W-:Y:S01]  /*76d0*/  VIADD R57, R252, 0x9c ;  /* 0x0000009cfc397836 */ /* 0x000fe20000000000 */
[----:B------:R-:W-:Y:S01]  /*76e0*/  IADD3 R2, PT, PT, -R0, RZ, RZ ;  /* 0x000000ff00027210 */ /* 0x000fe20007ffe1ff */
[----:B------:R-:W-:Y:S01]  /*76f0*/  @!P4 IMAD.MOV R25, RZ, RZ, -R25 ;  /* 0x000000ffff19c224 */ /* 0x000fe200078e0a19 */
[----:B------:R-:W-:Y:S01]  /*7700*/  ISETP.GT.U32.AND P4, PT, R125, R56, PT ;  /* 0x000000387d00720c */ /* 0x000fe20003f84070 */
[----:B------:R-:W-:Y:S01]  /*7710*/  IMAD.HI.U32 R0, R67, R64, RZ ;  /* 0x0000004043007227 */ /* 0x000fe200078e00ff */
[----:B------:R-:W-:Y:S02]  /*7720*/  ISETP.GE.AND P2, PT, R5, RZ, PT ;  /* 0x000000ff0500720c */ /* 0x000fe40003f46270 */
[----:B------:R-:W-:Y:S01]  /*7730*/  ISETP.GE.AND P5, PT, R6, RZ, PT ;  /* 0x000000ff0600720c */ /* 0x000fe20003fa6270 */
[----:B------:R-:W-:Y:S01]  /*7740*/  IMAD.MOV R0, RZ, RZ, -R0 ;  /* 0x000000ffff007224 */ /* 0x000fe200078e0a00 */
[----:B------:R-:W-:Y:S01]  /*7750*/  IABS R166, R57 ;  /* 0x0000003900a67213 */ /* 0x000fe20000000000 */
[----:B------:R-:W-:-:S02]  /*7760*/  IMAD R188, R125, R2, R188 ;  /* 0x000000027dbc7224 */ /* 0x000fc400078e02bc */
[----:B------:R-:W-:Y:S02]  /*7770*/  IMAD R64, R125, R0, R64 ;  /* 0x000000007d407224 */ /* 0x000fe400078e0240 */
[--C-:B------:R-:W-:Y:S01]  /*7780*/  @!P6 IMAD.IADD R189, R189, 0x1, -R125.reuse ;  /* 0x00000001bdbde824 */ /* 0x100fe200078e0a7d */
[----:B------:R-:W-:Y:S01]  /*7790*/  ISETP.GT.U32.AND P6, PT, R125, R188, PT ;  /* 0x000000bc7d00720c */ /* 0x000fe20003fc4070 */
[--C-:B------:R-:W-:Y:S01]  /*77a0*/  @!P1 IMAD.IADD R15, R15, 0x1, -R125.reuse ;  /* 0x000000010f0f9824 */ /* 0x100fe200078e0a7d */
[----:B------:R-:W-:Y:S01]  /*77b0*/  ISETP.GE.AND P1, PT, R3, RZ, PT ;  /* 0x000000ff0300720c */ /* 0x000fe20003f26270 */
[----:B------:R-:W-:Y:S01]  /*77c0*/  @!P4 IMAD.IADD R56, R56, 0x1, -R125 ;  /* 0x000000013838c824 */ /* 0x000fe200078e0a7d */
[----:B------:R-:W-:Y:S01]  /*77d0*/  ISETP.GT.U32.AND P4, PT, R125, R64, PT ;  /* 0x000000407d00720c */ /* 0x000fe20003f84070 */
[----:B------:R-:W-:Y:S01]  /*77e0*/  @!P3 IMAD.MOV R15, RZ, RZ, -R15 ;  /* 0x000000ffff0fb224 */ /* 0x000fe200078e0a0f */
[----:B------:R-:W-:Y:S01]  /*77f0*/  ISETP.GE.AND P3, PT, R8, RZ, PT ;  /* 0x000000ff0800720c */ /* 0x000fe20003f66270 */
[C---:B------:R-:W-:Y:S01]  /*7800*/  VIADD R5, R252.reuse, 0x8e ;  /* 0x0000008efc057836 */ /* 0x040fe20000000000 */
[----:B------:R-:W-:Y:S01]  /*7810*/  IABS R8, R141 ;  /* 0x0000008d00087213 */ /* 0x000fe20000000000 */
[----:B------:R-:W-:-:S02]  /*7820*/  VIADD R0, R252, 0x8d ;  /* 0x0000008dfc007836 */ /* 0x000fc40000000000 */
[----:B------:R-:W-:Y:S01]  /*7830*/  IMAD.HI.U32 R3, R67, R186, RZ ;  /* 0x000000ba43037227 */ /* 0x000fe200078e00ff */
[----:B------:R-:W-:-:S03]  /*7840*/  IABS R6, R5 ;  /* 0x0000000500067213 */ /* 0x000fc60000000000 */
[--C-:B------:R-:W-:Y:S02]  /*7850*/  @!P6 IMAD.IADD R188, R188, 0x1, -R125.reuse ;  /* 0x00000001bcbce824 */ /* 0x100fe400078e0a7d */
[----:B------:R-:W-:Y:S01]  /*7860*/  @!P1 IMAD.MOV R190, RZ, RZ, -R190 ;  /* 0x000000ffffbe9224 */ /* 0x000fe200078e0abe */
[----:B------:R-:W-:Y:S01]  /*7870*/  ISETP.GE.AND P1, PT, R4, RZ, PT ;  /* 0x000000ff0400720c */ /* 0x000fe20003f26270 */
[----:B------:R-:W-:Y:S01]  /*7880*/  @!P4 IMAD.IADD R64, R64, 0x1, -R125 ;  /* 0x000000014040c824 */ /* 0x000fe200078e0a7d */
[----:B------:R-:W-:Y:S01]  /*7890*/  IABS R4, R0 ;  /* 0x0000000000047213 */ /* 0x000fe20000000000 */
[----:B------:R-:W-:Y:S01]  /*78a0*/  IMAD.HI.U32 R2, R67, R6, RZ ;  /* 0x0000000643027227 */ /* 0x000fe200078e00ff */
[----:B------:R-:W-:Y:S01]  /*78b0*/  ISETP.GT.U32.AND P6, PT, R125, R188, PT ;  /* 0x000000bc7d00720c */ /* 0x000fe20003fc4070 */
[----:B------:R-:W-:Y:S01]  /*78c0*/  STL [R1+0x46a4], R190 ;  /* 0x0046a4be01007387 */ /* 0x000fe20000100800 */
[----:B------:R-:W-:Y:S01]  /*78d0*/  @!P3 IADD3 R189, PT, PT, -R189, RZ, RZ ;  /* 0x000000ffbdbdb210 */ /* 0x000fe20007ffe1ff */
[----:B------:R-:W-:Y:S01]  /*78e0*/  IMAD.MOV R3, RZ, RZ, -R3 ;  /* 0x000000ffff037224 */ /* 0x000fe200078e0a03 */
[----:B------:R-:W-:Y:S01]  /*78f0*/  ISETP.GT.U32.AND P4, PT, R125, R64, PT ;  /* 0x000000407d00720c */ /* 0x000fe20003f84070 */
[----:B------:R-:W-:Y:S01]  /*7900*/  VIADD R177, R252, 0x9e ;  /* 0x0000009efcb17836 */ /* 0x000fe20000000000 */
[----:B------:R-:W-:Y:S01]  /*7910*/  ISETP.GE.AND P3, PT, R0, RZ, PT ;  /* 0x000000ff0000720c */ /* 0x000fe20003f66270 */
[----:B------:R-:W-:Y:S01]  /*7920*/  IMAD.HI.U32 R0, R67, R4, RZ ;  /* 0x0000000443007227 */ /* 0x000fe200078e00ff */
[----:B------:R-:W-:Y:S01]  /*7930*/  IADD3 R2, PT, PT, -R2, RZ, RZ ;  /* 0x000000ff02027210 */ /* 0x000fe20007ffe1ff */
[----:B------:R-:W-:Y:S02]  /*7940*/  STL [R1+0x46a0], R189 ;  /* 0x0046a0bd01007387 */ /* 0x000fe40000100800 */
[----:B------:R-:W-:-:S02]  /*7950*/  IMAD.MOV R0, RZ, RZ, -R0 ;  /* 0x000000ffff007224 */ /* 0x000fc400078e0a00 */
[----:B------:R-:W-:Y:S01]  /*7960*/  IMAD R95, R125, R2, R6 ;  /* 0x000000027d5f7224 */ /* 0x000fe200078e0206 */
[----:B------:R-:W-:Y:S01]  /*7970*/  IABS R6, R66 ;  /* 0x0000004200067213 */ /* 0x000fe20000000000 */
[--C-:B------:R-:W-:Y:S01]  /*7980*/  @!P6 IMAD.IADD R188, R188, 0x1, -R125.reuse ;  /* 0x00000001bcbce824 */ /* 0x100fe200078e0a7d */
[----:B------:R-:W-:Y:S01]  /*7990*/  ISETP.GE.AND P6, PT, R7, RZ, PT ;  /* 0x000000ff0700720c */ /* 0x000fe20003fc6270 */
[C---:B------:R-:W-:Y:S02]  /*79a0*/  IMAD R187, R125.reuse, R0, R4 ;  /* 0x000000007dbb7224 */ /* 0x040fe400078e0204 */
[----:B------:R-:W-:Y:S01]  /*79b0*/  @!P4 IMAD.IADD R64, R64, 0x1, -R125 ;  /* 0x000000014040c824 */ /* 0x000fe200078e0a7d */
[C---:B------:R-:W-:Y:S01]  /*79c0*/  ISETP.GT.U32.AND P4, PT, R125.reuse, R95, PT ;  /* 0x0000005f7d00720c */ /* 0x040fe20003f84070 */
[----:B------:R-:W-:Y:S01]  /*79d0*/  @!P2 IMAD.MOV R188, RZ, RZ, -R188 ;  /* 0x000000ffffbca224 */ /* 0x000fe200078e0abc */
[C---:B------:R-:W-:Y:S01]  /*79e0*/  ISETP.GT.U32.AND P2, PT, R125.reuse, R187, PT ;  /* 0x000000bb7d00720c */ /* 0x040fe20003f44070 */
[----:B------:R-:W-:-:S02]  /*79f0*/  IMAD R186, R125, R3, R186 ;  /* 0x000000037dba7224 */ /* 0x000fc400078e02ba */
[----:B------:R-:W-:Y:S01]  /*7a00*/  @!P5 IMAD.MOV R64, RZ, RZ, -R64 ;  /* 0x000000ffff40d224 */ /* 0x000fe200078e0a40 */
[----:B------:R1:W-:Y:S01]  /*7a10*/  STL [R1+0x469c], R188 ;  /* 0x00469cbc01007387 */ /* 0x0003e20000100800 */
[----:B------:R-:W-:Y:S01]  /*7a20*/  IMAD.HI.U32 R0, R67, R104, RZ ;  /* 0x0000006843007227 */ /* 0x000fe200078e00ff */
[----:B------:R-:W-:-:S03]  /*7a30*/  ISETP.GT.U32.AND P5, PT, R125, R186, PT ;  /* 0x000000ba7d00720c */ /* 0x000fc60003fa4070 */
[----:B------:R-:W-:Y:S01]  /*7a40*/  IMAD.HI.U32 R2, R67, R6, RZ ;  /* 0x0000000643027227 */ /* 0x000fe200078e00ff */
[----:B------:R-:W-:-:S03]  /*7a50*/  IADD3 R4, PT, PT, -R0, RZ, RZ ;  /* 0x000000ff00047210 */ /* 0x000fc60007ffe1ff */
[--C-:B------:R-:W-:Y:S01]  /*7a60*/  @!P4 IMAD.IADD R95, R95, 0x1, -R125.reuse ;  /* 0x000000015f5fc824 */ /* 0x100fe200078e0a7d */
[----:B-1----:R-:W-:Y:S01]  /*7a70*/  IADD3 R188, PT, PT, R252, 0xdf, RZ ;  /* 0x000000dffcbc7810 */ /* 0x002fe20007ffe0ff */
[--C-:B------:R-:W-:Y:S02]  /*7a80*/  @!P2 IMAD.IADD R187, R187, 0x1, -R125.reuse ;  /* 0x00000001bbbba824 */ /* 0x100fe400078e0a7d */
[----:B------:R-:W-:Y:S01]  /*7a90*/  IMAD.MOV R2, RZ, RZ, -R2 ;  /* 0x000000ffff027224 */ /* 0x000fe200078e0a02 */
[C---:B------:R-:W-:Y:S01]  /*7aa0*/  ISETP.GT.U32.AND P4, PT, R125.reuse, R95, PT ;  /* 0x0000005f7d00720c */ /* 0x040fe20003f84070 */
[----:B------:R-:W-:Y:S01]  /*7ab0*/  @!P5 IMAD.IADD R186, R186, 0x1, -R125 ;  /* 0x00000001babad824 */ /* 0x000fe200078e0a7d */
[C---:B------:R-:W-:Y:S01]  /*7ac0*/  ISETP.GT.U32.AND P2, PT, R125.reuse, R187, PT ;  /* 0x000000bb7d00720c */ /* 0x040fe20003f44070 */
[C---:B------:R-:W-:Y:S01]  /*7ad0*/  IMAD R185, R125.reuse, R2, R6 ;  /* 0x000000027db97224 */ /* 0x040fe200078e0206 */
[----:B------:R-:W-:Y:S01]  /*7ae0*/  IABS R6, R178 ;  /* 0x000000b200067213 */ /* 0x000fe20000000000 */
[C---:B------:R-:W-:Y:S01]  /*7af0*/  IMAD R104, R125.reuse, R4, R104 ;  /* 0x000000047d687224 */ /* 0x040fe200078e0268 */
[----:B------:R-:W-:Y:S01]  /*7b00*/  ISETP.GT.U32.AND P5, PT, R125, R186, PT ;  /* 0x000000ba7d00720c */ /* 0x000fe20003fa4070 */
[----:B------:R-:W-:Y:S01]  /*7b10*/  IMAD.HI.U32 R0, R67, R140, RZ ;  /* 0x0000008c43007227 */ /* 0x000fe200078e00ff */
[----:B------:R-:W-:-:S03]  /*7b20*/  IABS R130, R188 ;  /* 0x000000bc00827213 */ /* 0x000fc60000000000 */
[----:B------:R-:W-:Y:S02]  /*7b30*/  IMAD.MOV R0, RZ, RZ, -R0 ;  /* 0x000000ffff007224 */ /* 0x000fe400078e0a00 */
[--C-:B------:R-:W-:Y:S01]  /*7b40*/  @!P4 IMAD.IADD R95, R95, 0x1, -R125.reuse ;  /* 0x000000015f5fc824 */ /* 0x100fe200078e0a7d */
[----:B------:R-:W-:Y:S01]  /*7b50*/  ISETP.GT.U32.AND P4, PT, R125, R185, PT ;  /* 0x000000b97d00720c */ /* 0x000fe20003f84070 */
[--C-:B------:R-:W-:Y:S01]  /*7b60*/  @!P2 IMAD.IADD R187, R187, 0x1, -R125.reuse ;  /* 0x00000001bbbba824 */ /* 0x100fe200078e0a7d */
[C---:B------:R-:W-:Y:S01]  /*7b70*/  ISETP.GT.U32.AND P2, PT, R125.reuse, R104, PT ;  /* 0x000000687d00720c */ /* 0x040fe20003f44070 */
[----:B------:R-:W-:Y:S02]  /*7b80*/  IMAD R140, R125, R0, R140 ;  /* 0x000000007d8c7224 */ /* 0x000fe400078e028c */
[----:B------:R-:W-:Y:S01]  /*7b90*/  @!P5 IMAD.IADD R186, R186, 0x1, -R125 ;  /* 0x00000001babad824 */ /* 0x000fe200078e0a7d */
[----:B------:R-:W-:Y:S01]  /*7ba0*/  @!P3 IADD3 R187, PT, PT, -R187, RZ, RZ ;  /* 0x000000ffbbbbb210 */ /* 0x000fe20007ffe1ff */
[----:B------:R-:W-:Y:S01]  /*7bb0*/  IMAD.HI.U32 R3, R67, R184, RZ ;  /* 0x000000b843037227 */ /* 0x000fe200078e00ff */
[----:B------:R-:W-:-:S02]  /*7bc0*/  ISETP.GT.U32.AND P5, PT, R125, R140, PT ;  /* 0x0000008c7d00720c */ /* 0x000fc40003fa4070 */
[----:B------:R-:W-:Y:S01]  /*7bd0*/  @!P6 IADD3 R186, PT, PT, -R186, RZ, RZ ;  /* 0x000000ffbabae210 */ /* 0x000fe20007ffe1ff */
[----:B------:R-:W-:Y:S01]  /*7be0*/  IMAD.HI.U32 R0, R67, R150, RZ ;  /* 0x0000009643007227 */ /* 0x000fe200078e00ff */
[----:B------:R-:W-:-:S03]  /*7bf0*/  IADD3 R3, PT, PT, -R3, RZ, RZ ;  /* 0x000000ff03037210 */ /* 0x000fc60007ffe1ff */
[----:B------:R-:W-:Y:S01]  /*7c00*/  @!P4 IMAD.IADD R185, R185, 0x1, -R125 ;  /* 0x00000001b9b9c824 */ /* 0x000fe200078e0a7d */
[----:B------:R-:W-:Y:S01]  /*7c10*/  @!P2 IADD3 R104, PT, PT, R104, -R125, RZ ;  /* 0x8000007d6868a210 */ /* 0x000fe20007ffe0ff */
[----:B------:R-:W-:Y:S02]  /*7c20*/  IMAD.MOV R0, RZ, RZ, -R0 ;  /* 0x000000ffff007224 */ /* 0x000fe400078e0a00 */
[C---:B------:R-:W-:Y:S01]  /*7c30*/  IMAD R184, R125.reuse, R3, R184 ;  /* 0x000000037db87224 */ /* 0x040fe200078e02b8 */
[C---:B------:R-:W-:Y:S01]  /*7c40*/  ISETP.GT.U32.AND P2, PT, R125.reuse, R104, PT ;  /* 0x000000687d00720c */ /* 0x040fe20003f44070 */
[C---:B------:R-:W-:Y:S01]  /*7c50*/  IMAD R150, R125.reuse, R0, R150 ;  /* 0x000000007d967224 */ /* 0x040fe200078e0296 */
[----:B------:R-:W-:Y:S01]  /*7c60*/  ISETP.GT.U32.AND P4, PT, R125, R185, PT ;  /* 0x000000b97d00720c */ /* 0x000fe20003f84070 */
[----:B------:R-:W-:Y:S01]  /*7c70*/  IMAD.HI.U32 R2, R67, R6, RZ ;  /* 0x0000000643027227 */ /* 0x000fe200078e00ff */
[----:B------:R-:W-:-:S03]  /*7c80*/  @!P5 IADD3 R140, PT, PT, R140, -R125, RZ ;  /* 0x8000007d8c8cd210 */ /* 0x000fc60007ffe0ff */
[----:B------:R-:W-:Y:S01]  /*7c90*/  IMAD.MOV R2, RZ, RZ, -R2 ;  /* 0x000000ffff027224 */ /* 0x000fe200078e0a02 */
[----:B------:R-:W-:Y:S01]  /*7ca0*/  ISETP.GT.U32.AND P5, PT, R125, R140, PT ;  /* 0x0000008c7d00720c */ /* 0x000fe20003fa4070 */
[----:B------:R-:W-:-:S04]  /*7cb0*/  IMAD.HI.U32 R4, R67, R8, RZ ;  /* 0x0000000843047227 */ /* 0x000fc800078e00ff */
[--C-:B------:R-:W-:Y:S01]  /*7cc0*/  @!P2 IMAD.IADD R104, R104, 0x1, -R125.reuse ;  /* 0x000000016868a824 */ /* 0x100fe200078e0a7d */
[C---:B------:R-:W-:Y:S01]  /*7cd0*/  ISETP.GT.U32.AND P2, PT, R125.reuse, R184, PT ;  /* 0x000000b87d00720c */ /* 0x040fe20003f44070 */
[----:B------:R-:W-:Y:S01]  /*7ce0*/  IMAD R183, R125, R2, R6 ;  /* 0x000000027db77224 */ /* 0x000fe200078e0206 */
[----:B------:R-:W-:Y:S01]  /*7cf0*/  @!P4 IADD3 R185, PT, PT, R185, -R125, RZ ;  /* 0x8000007db9b9c210 */ /* 0x000fe20007ffe0ff */
[----:B------:R-:W-:Y:S01]  /*7d00*/  IMAD.HI.U32 R3, R67, R16, RZ ;  /* 0x0000001043037227 */ /* 0x000fe200078e00ff */
[C---:B------:R-:W-:Y:S02]  /*7d10*/  ISETP.GT.U32.AND P4, PT, R125.reuse, R150, PT ;  /* 0x000000967d00720c */ /* 0x040fe40003f84070 */
[----:B------:R-:W-:Y:S01]  /*7d20*/  IABS R6, R151 ;  /* 0x0000009700067213 */ /* 0x000fe20000000000 */
[----:B------:R-:W-:Y:S01]  /*7d30*/  @!P5 IMAD.IADD R140, R140, 0x1, -R125 ;  /* 0x000000018c8cd824 */ /* 0x000fe200078e0a7d */
[----:B------:R-:W-:Y:S01]  /*7d40*/  ISETP.GT.U32.AND P5, PT, R125, R183, PT ;  /* 0x000000b77d00720c */ /* 0x000fe20003fa4070 */
[----:B------:R-:W-:-:S02]  /*7d50*/  IMAD.MOV R4, RZ, RZ, -R4 ;  /* 0x000000ffff047224 */ /* 0x000fc400078e0a04 */
[----:B------:R-:W-:Y:S02]  /*7d60*/  IMAD.MOV R3, RZ, RZ, -R3 ;  /* 0x000000ffff037224 */ /* 0x000fe400078e0a03 */
[--C-:B------:R-:W-:Y:S02]  /*7d70*/  @!P2 IMAD.IADD R184, R184, 0x1, -R125.reuse ;  /* 0x00000001b8b8a824 */ /* 0x100fe400078e0a7d */
[C---:B------:R-:W-:Y:S01]  /*7d80*/  IMAD R127, R125.reuse, R4, R8 ;  /* 0x000000047d7f7224 */ /* 0x040fe200078e0208 */
[----:B------:R-:W-:Y:S01]  /*7d90*/  IABS R4, R249 ;  /* 0x000000f900047213 */ /* 0x000fe20000000000 */
[----:B------:R-:W-:Y:S01]  /*7da0*/  IMAD R16, R125, R3, R16 ;  /* 0x000000037d107224 */ /* 0x000fe200078e0210 */
[----:B------:R-:W-:Y:S01]  /*7db0*/  @!P4 IADD3 R150, PT, PT, R150, -R125, RZ ;  /* 0x8000007d9696c210 */ /* 0x000fe20007ffe0ff */
[----:B------:R-:W-:Y:S01]  /*7dc0*/  IMAD.HI.U32 R3, R67, R68, RZ ;  /* 0x0000004443037227 */ /* 0x000fe200078e00ff */
[C---:B------:R-:W-:Y:S02]  /*7dd0*/  ISETP.GT.U32.AND P2, PT, R125.reuse, R184, PT ;  /* 0x000000b87d00720c */ /* 0x040fe40003f44070 */
[----:B------:R-:W-:Y:S01]  /*7de0*/  ISETP.GT.U32.AND P4, PT, R125, R150, PT ;  /* 0x000000967d00720c */ /* 0x000fe20003f84070 */
[----:B------:R-:W-:Y:S01]  /*7df0*/  @!P5 IMAD.IADD R183, R183, 0x1, -R125 ;  /* 0x00000001b7b7d824 */ /* 0x000fe200078e0a7d */
[----:B------:R-:W-:Y:S01]  /*7e00*/  IADD3 R3, PT, PT, -R3, RZ, RZ ;  /* 0x000000ff03037210 */ /* 0x000fe20007ffe1ff */
[----:B------:R-:W-:Y:S01]  /*7e10*/  IMAD.HI.U32 R0, R67, R4, RZ ;  /* 0x0000000443007227 */ /* 0x000fe200078e00ff */
[----:B------:R-:W-:-:S02]  /*7e20*/  IABS R8, R176 ;  /* 0x000000b000087213 */ /* 0x000fc40000000000 */
[----:B------:R-:W-:Y:S01]  /*7e30*/  ISETP.GT.U32.AND P5, PT, R125, R183, PT ;  /* 0x000000b77d00720c */ /* 0x000fe20003fa4070 */
[----:B------:R-:W-:Y:S02]  /*7e40*/  IMAD.MOV R0, RZ, RZ, -R0 ;  /* 0x000000ffff007224 */ /* 0x000fe400078e0a00 */
[----:B------:R-:W-:-:S04]  /*7e50*/  IMAD.HI.U32 R2, R67, R6, RZ ;  /* 0x0000000643027227 */ /* 0x000fc800078e00ff */
[--C-:B------:R-:W-:Y:S01]  /*7e60*/  @!P4 IMAD.IADD R150, R150, 0x1, -R125.reuse ;  /* 0x000000019696c824 */ /* 0x100fe200078e0a7d */
[C---:B------:R-:W-:Y:S01]  /*7e70*/  ISETP.GT.U32.AND P4, PT, R125.reuse, R127, PT ;  /* 0x0000007f7d00720c */ /* 0x040fe20003f84070 */
[--C-:B------:R-:W-:Y:S01]  /*7e80*/  @!P2 IMAD.IADD R184, R184, 0x1, -R125.reuse ;  /* 0x00000001b8b8a824 */ /* 0x100fe200078e0a7d */
[C---:B------:R-:W-:Y:S01]  /*7e90*/  ISETP.GT.U32.AND P2, PT, R125.reuse, R16, PT ;  /* 0x000000107d00720c */ /* 0x040fe20003f44070 */
[----:B------:R-:W-:Y:S02]  /*7ea0*/  IMAD R0, R125, R0, R4 ;  /* 0x000000007d007224 */ /* 0x000fe400078e0204 */
[----:B------:R-:W-:Y:S02]  /*7eb0*/  @!P5 IMAD.IADD R183, R183, 0x1, -R125 ;  /* 0x00000001b7b7d824 */ /* 0x000fe400078e0a7d */
[----:B------:R-:W-:Y:S01]  /*7ec0*/  IMAD.MOV R2, RZ, RZ, -R2 ;  /* 0x000000ffff027224 */ /* 0x000fe200078e0a02 */
[C---:B------:R-:W-:Y:S01]  /*7ed0*/  ISETP.GT.U32.AND P5, PT, R125.reuse, R0, PT ;  /* 0x000000007d00720c */ /* 0x040fe20003fa4070 */
[----:B------:R-:W-:-:S02]  /*7ee0*/  IMAD R68, R125, R3, R68 ;  /* 0x000000037d447224 */ /* 0x000fc400078e0244 */
[----:B------:R-:W-:Y:S01]  /*7ef0*/  IMAD R29, R125, R2, R6 ;  /* 0x000000027d1d7224 */ /* 0x000fe200078e0206 */
[----:B------:R-:W-:Y:S01]  /*7f00*/  IABS R6, R177 ;  /* 0x000000b100067213 */ /* 0x000fe20000000000 */
[--C-:B------:R-:W-:Y:S02]  /*7f10*/  @!P4 IMAD.IADD R127, R127, 0x1, -R125.reuse ;  /* 0x000000017f7fc824 */ /* 0x100fe400078e0a7d */
[----:B------:R-:W-:Y:S02]  /*7f20*/  @!P2 IMAD.IADD R16, R16, 0x1, -R125 ;  /* 0x000000011010a824 */ /* 0x000fe400078e0a7d */
[----:B------:R-:W-:Y:S01]  /*7f30*/  IMAD.HI.U32 R4, R67, R8, RZ ;  /* 0x0000000843047227 */ /* 0x000fe200078e00ff */
[C---:B------:R-:W-:Y:S02]  /*7f40*/  ISETP.GT.U32.AND P4, PT, R125.reuse, R127, PT ;  /* 0x0000007f7d00720c */ /* 0x040fe40003f84070 */
[----:B------:R-:W-:Y:S01]  /*7f50*/  ISETP.GT.U32.AND P2, PT, R125, R16, PT ;  /* 0x000000107d00720c */ /* 0x000fe20003f44070 */
[----:B------:R-:W-:Y:S01]  /*7f60*/  IMAD.MOV R4, RZ, RZ, -R4 ;  /* 0x000000ffff047224 */ /* 0x000fe200078e0a04 */
[----:B------:R-:W-:Y:S01]  /*7f70*/  @!P5 IADD3 R0, PT, PT, R0, -R125, RZ ;  /* 0x8000007d0000d210 */ /* 0x000fe20007ffe0ff */
[----:B------:R-:W-:-:S03]  /*7f80*/  IMAD.HI.U32 R3, R67, R30, RZ ;  /* 0x0000001e43037227 */ /* 0x000fc600078e00ff */
[C---:B------:R-:W-:Y:S01]  /*7f90*/  ISETP.GT.U32.AND P5, PT, R125.reuse, R0, PT ;  /* 0x000000007d00720c */ /* 0x040fe20003fa4070 */
[----:B------:R-:W-:Y:S02]  /*7fa0*/  IMAD R107, R125, R4, R8 ;  /* 0x000000047d6b7224 */ /* 0x000fe400078e0208 */
[----:B------:R-:W-:-:S04]  /*7fb0*/  IMAD.HI.U32 R2, R67, R166, RZ ;  /* 0x000000a643027227 */ /* 0x000fc800078e00ff */
[--C-:B------:R-:W-:Y:S01]  /*7fc0*/  @!P4 IMAD.IADD R127, R127, 0x1, -R125.reuse ;  /* 0x000000017f7fc824 */ /* 0x100fe200078e0a7d */
[C---:B------:R-:W-:Y:S01]  /*7fd0*/  ISETP.GT.U32.AND P4, PT, R125.reuse, R68, PT ;  /* 0x000000447d00720c */ /* 0x040fe20003f84070 */
[----:B------:R-:W-:Y:S01]  /*7fe0*/  @!P2 IMAD.IADD R16, R16, 0x1, -R125 ;  /* 0x000000011010a824 */ /* 0x000fe200078e0a7d */
[C---:B------:R-:W-:Y:S01]  /*7ff0*/  ISETP.GT.U32.AND P2, PT, R125.reuse, R29, PT ;  /* 0x0000001d7d00720c */ /* 0x040fe20003f44070 */
[----:B------:R-:W-:Y:S02]  /*8000*/  IMAD.MOV R3, RZ, RZ, -R3 ;  /* 0x000000ffff037224 */ /* 0x000fe400078e0a03 */
[----:B------:R-:W-:Y:S01]  /*8010*/  @!P5 IMAD.IADD R0, R0, 0x1, -R125 ;  /* 0x000000010000d824 */ /* 0x000fe200078e0a7d */
[C---:B------:R-:W-:Y:S01]  /*8020*/  ISETP.GT.U32.AND P5, PT, R125.reuse, R107, PT ;  /* 0x0000006b7d00720c */ /* 0x040fe20003fa4070 */
[----:B------:R-:W-:Y:S02]  /*8030*/  IMAD.MOV R2, RZ, RZ, -R2 ;  /* 0x000000ffff027224 */ /* 0x000fe400078e0a02 */
[----:B------:R-:W-:-:S02]  /*8040*/  IMAD R30, R125, R3, R30 ;  /* 0x000000037d1e7224 */ /* 0x000fc400078e021e */
[----:B------:R-:W-:Y:S02]  /*8050*/  IMAD R166, R125, R2, R166 ;  /* 0x000000027da67224 */ /* 0x000fe400078e02a6 */
[----:B------:R-:W-:Y:S01]  /*8060*/  @!P4 IADD3 R68, PT, PT, R68, -R125, RZ ;  /* 0x8000007d4444c210 */ /* 0x000fe20007ffe0ff */
[----:B------:R-:W-:-:S03]  /*8070*/  IMAD.HI.U32 R4, R67, R6, RZ ;  /* 0x0000000643047227 */ /* 0x000fc600078e00ff */
[----:B------:R-:W-:Y:S01]  /*8080*/  ISETP.GT.U32.AND P4, PT, R125, R68, PT ;  /* 0x000000447d00720c */ /* 0x000fe20003f84070 */
[--C-:B------:R-:W-:Y:S01]  /*8090*/  @!P2 IMAD.IADD R29, R29, 0x1, -R125.reuse ;  /* 0x000000011d1da824 */ /* 0x100fe200078e0a7d */
[----:B------:R-:W-:Y:S01]  /*80a0*/  IADD3 R4, PT, PT, -R4, RZ, RZ ;  /* 0x000000ff04047210 */ /* 0x000fe20007ffe1ff */
[----:B------:R-:W-:Y:S02]  /*80b0*/  @!P5 IMAD.IADD R107, R107, 0x1, -R125 ;  /* 0x000000016b6bd824 */ /* 0x000fe400078e0a7d */
[C---:B------:R-:W-:Y:S01]  /*80c0*/  VIADD R180, R252.reuse, 0xa0 ;  /* 0x000000a0fcb47836 */ /* 0x040fe20000000000 */
[C---:B------:R-:W-:Y:S01]  /*80d0*/  ISETP.GT.U32.AND P2, PT, R125.reuse, R29, PT ;  /* 0x0000001d7d00720c */ /* 0x040fe20003f44070 */
[C---:B------:R-:W-:Y:S01]  /*80e0*/  IMAD R69, R125.reuse, R4, R6 ;  /* 0x000000047d457224 */ /* 0x040fe200078e0206 */
[----:B------:R-:W-:Y:S01]  /*80f0*/  ISETP.GT.U32.AND P5, PT, R125, R107, PT ;  /* 0x0000006b7d00720c */ /* 0x000fe20003fa4070 */
[C---:B------:R-:W-:Y:S01]  /*8100*/  VIADD R17, R252.reuse, 0x9f ;  /* 0x0000009ffc117836 */ /* 0x040fe20000000000 */
[----:B------:R-:W-:Y:S01]  /*8110*/  IABS R6, R180 ;  /* 0x000000b400067213 */ /* 0x000fe20000000000 */
[----:B------:R-:W-:Y:S01]  /*8120*/  @!P1 IMAD.MOV R56, RZ, RZ, -R56 ;  /* 0x000000ffff389224 */ /* 0x000fe200078e0a38 */
[----:B------:R-:W-:Y:S01]  /*8130*/  ISETP.GE.AND P1, PT, R5, RZ, PT ;  /* 0x000000ff0500720c */ /* 0x000fe20003f26270 */
[----:B------:R-:W-:Y:S01]  /*8140*/  VIADD R105, R252, 0xa1 ;  /* 0x000000a1fc697836 */ /* 0x000fe20000000000 */
[----:B------:R-:W-:Y:S01]  /*8150*/  @!P4 IADD3 R68, PT, PT, R68, -R125, RZ ;  /* 0x8000007d4444c210 */ /* 0x000fe20007ffe0ff */
[----:B------:R-:W-:Y:S01]  /*8160*/  IMAD.HI.U32 R2, R67, R6, RZ ;  /* 0x0000000643027227 */ /* 0x000fe200078e00ff */
[----:B------:R-:W-:-:S02]  /*8170*/  ISETP.GT.U32.AND P4, PT, R125, R30, PT ;  /* 0x0000001e7d00720c */ /* 0x000fc40003f84070 */
[----:B------:R-:W-:Y:S01]  /*8180*/  IABS R108, R17 ;  /* 0x00000011006c7213 */ /* 0x000fe20000000000 */
[--C-:B------:R-:W-:Y:S01]  /*8190*/  @!P2 IMAD.IADD R29, R29, 0x1, -R125.reuse ;  /* 0x000000011d1da824 */ /* 0x100fe200078e0a7d */
[----:B------:R-:W-:Y:S01]  /*81a0*/  ISETP.GT.U32.AND P2, PT, R125, R166, PT ;  /* 0x000000a67d00720c */ /* 0x000fe20003f44070 */
[----:B------:R-:W-:Y:S01]  /*81b0*/  @!P5 IMAD.IADD R107, R107, 0x1, -R125 ;  /* 0x000000016b6bd824 */ /* 0x000fe200078e0a7d */
[----:B------:R-:W-:Y:S01]  /*81c0*/  ISETP.GT.U32.AND P5, PT, R125, R69, PT ;  /* 0x000000457d00720c */ /* 0x000fe20003fa4070 */
[----:B------:R-:W-:Y:S01]  /*81d0*/  IMAD.HI.U32 R5, R67, R108, RZ ;  /* 0x0000006c43057227 */ /* 0x000fe200078e00ff */
[----:B------:R-:W-:-:S03]  /*81e0*/  IABS R8, R105 ;  /* 0x0000006900087213 */ /* 0x000fc60000000000 */
[----:B------:R-:W-:Y:S02]  /*81f0*/  IMAD.MOV R2, RZ, RZ, -R2 ;  /* 0x000000ffff027224 */ /* 0x000fe400078e0a02 */
[----:B------:R-:W-:Y:S02]  /*8200*/  @!P4 IMAD.IADD R30, R30, 0x1, -R125 ;  /* 0x000000011e1ec824 */ /* 0x000fe400078e0a7d */
[----:B------:R-:W-:Y:S02]  /*8210*/  IMAD.MOV R5, RZ, RZ, -R5 ;  /* 0x000000ffff057224 */ /* 0x000fe400078e0a05 */
[----:B------:R-:W-:Y:S01]  /*8220*/  @!P2 IADD3 R166, PT, PT, R166, -R125, RZ ;  /* 0x8000007da6a6a210 */ /* 0x000fe20007ffe0ff */
[C---:B------:R-:W-:Y:S01]  /*8230*/  IMAD R167, R125.reuse, R2, R6 ;  /* 0x000000027da77224 */ /* 0x040fe200078e0206 */
[----:B------:R-:W-:Y:S01]  /*8240*/  ISETP.GT.U32.AND P4, PT, R125, R30, PT ;  /* 0x0000001e7d00720c */ /* 0x000fe20003f84070 */
[----:B------:R-:W-:Y:S01]  /*8250*/  @!P5 IMAD.IADD R69, R69, 0x1, -R125 ;  /* 0x000000014545d824 */ /* 0x000fe200078e0a7d */
[C---:B------:R-:W-:Y:S01]  /*8260*/  ISETP.GT.U32.AND P2, PT, R125.reuse, R166, PT ;  /* 0x000000a67d00720c */ /* 0x040fe20003f44070 */
[----:B------:R-:W-:-:S02]  /*8270*/  IMAD R108, R125, R5, R108 ;  /* 0x000000057d6c7224 */ /* 0x000fc400078e026c */
[----:B------:R-:W-:Y:S01]  /*8280*/  IMAD.HI.U32 R3, R67, R8, RZ ;  /* 0x0000000843037227 */ /* 0x000fe200078e00ff */
[----:B------:R-:W-:-:S03]  /*8290*/  ISETP.GT.U32.AND P5, PT, R125, R69, PT ;  /* 0x000000457d00720c */ /* 0x000fc60003fa4070 */
[----:B------:R-:W-:Y:S02]  /*82a0*/  IMAD.MOV R3, RZ, RZ, -R3 ;  /* 0x000000ffff037224 */ /* 0x000fe400078e0a03 */
[----:B------:R-:W-:Y:S02]  /*82b0*/  VIADD R248, R252, 0xa3 ;  /* 0x000000a3fcf87836 */ /* 0x000fe40000000000 */
[--C-:B------:R-:W-:Y:S01]  /*82c0*/  @!P4 IMAD.IADD R30, R30, 0x1, -R125.reuse ;  /* 0x000000011e1ec824 */ /* 0x100fe200078e0a7d */
[C---:B------:R-:W-:Y:S01]  /*82d0*/  ISETP.GT.U32.AND P4, PT, R125.reuse, R167, PT ;  /* 0x000000a77d00720c */ /* 0x040fe20003f84070 */
[----:B------:R-:W-:Y:S01]  /*82e0*/  @!P2 IMAD.IADD R166, R166, 0x1, -R125 ;  /* 0x00000001a6a6a824 */ /* 0x000fe200078e0a7d */
[C---:B------:R-:W-:Y:S01]  /*82f0*/  ISETP.GT.U32.AND P2, PT, R125.reuse, R108, PT ;  /* 0x0000006c7d00720c */ /* 0x040fe20003f44070 */
[----:B------:R-:W-:Y:S01]  /*8300*/  IMAD R31, R125, R3, R8 ;  /* 0x000000037d1f7224 */ /* 0x000fe200078e0208 */
[----:B------:R-:W-:Y:S01]  /*8310*/  IABS R6, R248 ;  /* 0x000000f800067213 */ /* 0x000fe20000000000 */
[C---:B------:R-:W-:Y:S01]  /*8320*/  VIADD R250, R252.reuse, 0xa2 ;  /* 0x000000a2fcfa7836 */ /* 0x040fe20000000000 */
[----:B------:R-:W-:Y:S01]  /*8330*/  @!P5 IADD3 R69, PT, PT, R69, -R125, RZ ;  /* 0x8000007d4545d210 */ /* 0x000fe20007ffe0ff */
[----:B------:R-:W-:Y:S01]  /*8340*/  VIADD R247, R252, 0xa4 ;  /* 0x000000a4fcf77836 */ /* 0x000fe20000000000 */
[----:B------:R-:W-:Y:S01]  /*8350*/  ISETP.GT.U32.AND P5, PT, R125, R31, PT ;  /* 0x0000001f7d00720c */ /* 0x000fe20003fa4070 */
[----:B------:R-:W-:Y:S01]  /*8360*/  IMAD.HI.U32 R2, R67, R6, RZ ;  /* 0x0000000643027227 */ /* 0x000fe200078e00ff */
[----:B------:R-:W-:-:S02]  /*8370*/  IABS R70, R250 ;  /* 0x000000fa00467213 */ /* 0x000fc40000000000 */
[----:B------:R-:W-:Y:S01]  /*8380*/  IABS R168, R247 ;  /* 0x000000f700a87213 */ /* 0x000fe20000000000 */
[----:B------:R-:W-:Y:S01]  /*8390*/  IMAD.MOV R109, RZ, RZ, -R2 ;  /* 0x000000ffff6d7224 */ /* 0x000fe200078e0a02 */
[----:B------:R-:W-:Y:S01]  /*83a0*/  @!P4 IADD3 R167, PT, PT, R167, -R125, RZ ;  /* 0x8000007da7a7c210 */ /* 0x000fe20007ffe0ff */
[----:B------:R-:W-:Y:S01]  /*83b0*/  @!P2 IMAD.IADD R108, R108, 0x1, -R125 ;  /* 0x000000016c6ca824 */ /* 0x000fe200078e0a7d */
[----:B------:R-:W-:Y:S01]  /*83c0*/  IABS R8, R245 ;  /* 0x000000f500087213 */ /* 0x000fe20000000000 */
[----:B------:R-:W-:Y:S01]  /*83d0*/  IMAD.HI.U32 R4, R67, R70, RZ ;  /* 0x0000004643047227 */ /* 0x000fe200078e00ff */
[C---:B------:R-:W-:Y:S02]  /*83e0*/  ISETP.GT.U32.AND P4, PT, R125.reuse, R167, PT ;  /* 0x000000a77d00720c */ /* 0x040fe40003f84070 */
[C---:B------:R-:W-:Y:S01]  /*83f0*/  ISETP.GT.U32.AND P2, PT, R125.reuse, R108, PT ;  /* 0x0000006c7d00720c */ /* 0x040fe20003f44070 */
[----:B------:R-:W-:Y:S02]  /*8400*/  IMAD.MOV R4, RZ, RZ, -R4 ;  /* 0x000000ffff047224 */ /* 0x000fe400078e0a04 */
[----:B------:R-:W-:-:S02]  /*8410*/  IMAD R109, R125, R109, R6 ;  /* 0x0000006d7d6d7224 */ /* 0x000fc400078e0206 */
[----:B------:R-:W-:Y:S02]  /*8420*/  @!P5 IMAD.IADD R31, R31, 0x1, -R125 ;  /* 0x000000011f1fd824 */ /* 0x000fe400078e0a7d */
[----:B------:R-:W-:Y:S02]  /*8430*/  IMAD R70, R125, R4, R70 ;  /* 0x000000047d467224 */ /* 0x000fe400078e0246 */
[----:B------:R-:W-:Y:S01]  /*8440*/  IMAD.HI.U32 R3, R67, R168, RZ ;  /* 0x000000a843037227 */ /* 0x000fe200078e00ff */
[----:B------:R-:W-:-:S03]  /*8450*/  ISETP.GT.U32.AND P5, PT, R125, R31, PT ;  /* 0x0000001f7d00720c */ /* 0x000fc60003fa4070 */
[--C-:B------:R-:W-:Y:S01]  /*8460*/  @!P4 IMAD.IADD R167, R167, 0x1, -R125.reuse ;  /* 0x00000001a7a7c824 */ /* 0x100fe200078e0a7d */
[C---:B------:R-:W-:Y:S01]  /*8470*/  ISETP.GT.U32.AND P4, PT, R125.reuse, R109, PT ;  /* 0x0000006d7d00720c */ /* 0x040fe20003f84070 */
[----:B------:R-:W-:Y:S01]  /*8480*/  @!P2 IMAD.IADD R108, R108, 0x1, -R125 ;  /* 0x000000016c6ca824 */ /* 0x000fe200078e0a7d */
[C---:B------:R-:W-:Y:S01]  /*8490*/  ISETP.GT.U32.AND P2, PT, R125.reuse, R70, PT ;  /* 0x000000467d00720c */ /* 0x040fe20003f44070 */
[----:B------:R-:W-:Y:S02]  /*84a0*/  IMAD.MOV R3, RZ, RZ, -R3 ;  /* 0x000000ffff037224 */ /* 0x000fe400078e0a03 */
[----:B------:R-:W-:Y:S02]  /*84b0*/  VIADD R246, R252, 0xa5 ;  /* 0x000000a5fcf67836 */ /* 0x000fe40000000000 */
[----:B------:R-:W-:Y:S02]  /*84c0*/  IMAD R168, R125, R3, R168 ;  /* 0x000000037da87224 */ /* 0x000fe400078e02a8 */
[----:B------:R-:W-:Y:S01]  /*84d0*/  @!P5 IMAD.IADD R31, R31, 0x1, -R125 ;  /* 0x000000011f1fd824 */ /* 0x000fe200078e0a7d */
[----:B------:R-:W-:Y:S01]  /*84e0*/  IABS R32, R246 ;  /* 0x000000f600207213 */ /* 0x000fe20000000000 */
[----:B------:R-:W-:Y:S01]  /*84f0*/  IMAD.HI.U32 R4, R67, R8, RZ ;  /* 0x0000000843047227 */ /* 0x000fe200078e00ff */
[----:B------:R-:W-:-:S02]  /*8500*/  ISETP.GT.U32.AND P5, PT, R125, R168, PT ;  /* 0x000000a87d00720c */ /* 0x000fc40003fa4070 */
[----:B------:R-:W-:Y:S01]  /*8510*/  @!P4 IADD3 R109, PT, PT, R109, -R125, RZ ;  /* 0x8000007d6d6dc210 */ /* 0x000fe20007ffe0ff */
[----:B------:R-:W-:Y:S02]  /*8520*/  @!P2 IMAD.IADD R70, R70, 0x1, -R125 ;  /* 0x000000014646a824 */ /* 0x000fe400078e0a7d */
[----:B------:R-:W-:Y:S01]  /*8530*/  IMAD.HI.U32 R2, R67, R32, RZ ;  /* 0x0000002043027227 */ /* 0x000fe200078e00ff */
[C---:B------:R-:W-:Y:S02]  /*8540*/  ISETP.GT.U32.AND P4, PT, R125.reuse, R109, PT ;  /* 0x0000006d7d00720c */ /* 0x040fe40003f84070 */
[----:B------:R-:W-:Y:S01]  /*8550*/  ISETP.GT.U32.AND P2, PT, R125, R70, PT ;  /* 0x000000467d00720c */ /* 0x000fe20003f44070 */
[----:B------:R-:W-:Y:S02]  /*8560*/  IMAD.MOV R4, RZ, RZ, -R4 ;  /* 0x000000ffff047224 */ /* 0x000fe400078e0a04 */
[----:B------:R-:W-:Y:S02]  /*8570*/  VIADD R244, R252, 0xa7 ;  /* 0x000000a7fcf47836 */ /* 0x000fe40000000000 */
[----:B------:R-:W-:-:S02]  /*8580*/  IMAD.MOV R2, RZ, RZ, -R2 ;  /* 0x000000ffff027224 */ /* 0x000fc400078e0a02 */
[C---:B------:R-:W-:Y:S01]  /*8590*/  IMAD R71, R125.reuse, R4, R8 ;  /* 0x000000047d477224 */ /* 0x040fe200078e0208 */
[----:B------:R-:W-:Y:S01]  /*85a0*/  IABS R110, R244 ;  /* 0x000000f4006e7213 */ /* 0x000fe20000000000 */
[--C-:B------:R-:W-:Y:S02]  /*85b0*/  @!P5 IMAD.IADD R168, R168, 0x1, -R125.reuse ;  /* 0x00000001a8a8d824 */ /* 0x100fe400078e0a7d */
[----:B------:R-:W-:Y:S02]  /*85c0*/  IMAD R32, R125, R2, R32 ;  /* 0x000000027d207224 */ /* 0x000fe400078e0220 */
[----:B------:R-:W-:Y:S01]  /*85d0*/  @!P4 IMAD.IADD R109, R109, 0x1, -R125 ;  /* 0x000000016d6dc824 */ /* 0x000fe200078e0a7d */
[----:B------:R-:W-:Y:S01]  /*85e0*/  ISETP.GT.U32.AND P4, PT, R125, R71, PT ;  /* 0x000000477d00720c */ /* 0x000fe20003f84070 */
[----:B------:R-:W-:Y:S01]  /*85f0*/  IMAD.HI.U32 R2, R67, R110, RZ ;  /* 0x0000006e43027227 */ /* 0x000fe200078e00ff */
[----:B------:R-:W-:-:S03]  /*8600*/  ISETP.GT.U32.AND P5, PT, R125, R168, PT ;  /* 0x000000a87d00720c */ /* 0x000fc60003fa4070 */
[--C-:B------:R-:W-:Y:S01]  /*8610*/  @!P2 IMAD.IADD R70, R70, 0x1, -R125.reuse ;  /* 0x000000014646a824 */ /* 0x100fe200078e0a7d */
[C---:B------:R-:W-:Y:S01]  /*8620*/  ISETP.GT.U32.AND P2, PT, R125.reuse, R32, PT ;  /* 0x000000207d00720c */ /* 0x040fe20003f44070 */
[----:B------:R-:W-:Y:S02]  /*8630*/  IMAD.MOV R2, RZ, RZ, -R2 ;  /* 0x000000ffff027224 */ /* 0x000fe400078e0a02 */
[C---:B------:R-:W-:Y:S02]  /*8640*/  VIADD R242, R252.reuse, 0xa9 ;  /* 0x000000a9fcf27836 */ /* 0x040fe40000000000 */
[----:B------:R-:W-:Y:S02]  /*8650*/  IMAD R110, R125, R2, R110 ;  /* 0x000000027d6e7224 */ /* 0x000fe400078e026e */
[----:B------:R-:W-:Y:S01]  /*8660*/  VIADD R243, R252, 0xa8 ;  /* 0x000000a8fcf37836 */ /* 0x000fe20000000000 */
[----:B------:R-:W-:Y:S01]  /*8670*/  IABS R8, R242 ;  /* 0x000000f200087213 */ /* 0x000fe20000000000 */
[----:B------:R-:W-:-:S02]  /*8680*/  @!P4 IMAD.IADD R71, R71, 0x1, -R125 ;  /* 0x000000014747c824 */ /* 0x000fc400078e0a7d */
[--C-:B------:R-:W-:Y:S01]  /*8690*/  @!P5 IMAD.IADD R168, R168, 0x1, -R125.reuse ;  /* 0x00000001a8a8d824 */ /* 0x100fe200078e0a7d */
[----:B------:R-:W-:Y:S01]  /*86a0*/  ISETP.GT.U32.AND P5, PT, R125, R110, PT ;  /* 0x0000006e7d00720c */ /* 0x000fe20003fa4070 */
[----:B------:R-:W-:Y:S01]  /*86b0*/  @!P2 IMAD.IADD R32, R32, 0x1, -R125 ;  /* 0x000000012020a824 */ /* 0x000fe200078e0a7d */
[----:B------:R-:W-:Y:S01]  /*86c0*/  IABS R6, R243 ;  /* 0x000000f300067213 */ /* 0x000fe20000000000 */
[----:B------:R-:W-:Y:S01]  /*86d0*/  IMAD.HI.U32 R4, R67, R8, RZ ;  /* 0x0000000843047227 */ /* 0x000fe200078e00ff */
[C---:B------:R-:W-:Y:S02]  /*86e0*/  ISETP.GT.U32.AND P4, PT, R125.reuse, R71, PT ;  /* 0x000000477d00720c */ /* 0x040fe40003f84070 */
[----:B------:R-:W-:Y:S01]  /*86f0*/  ISETP.GT.U32.AND P2, PT, R125, R32, PT ;  /* 0x000000207d00720c */ /* 0x000fe20003f44070 */
[----:B------:R-:W-:-:S04]  /*8700*/  IMAD.HI.U32 R3, R67, R6, RZ ;  /* 0x0000000643037227 */ /* 0x000fc800078e00ff */
[----:B------:R-:W-:Y:S02]  /*8710*/  IMAD.MOV R4, RZ, RZ, -R4 ;  /* 0x000000ffff047224 */ /* 0x000fe400078e0a04 */
[----:B------:R-:W-:Y:S02]  /*8720*/  IMAD.MOV R3, RZ, RZ, -R3 ;  /* 0x000000ffff037224 */ /* 0x000fe400078e0a03 */
        /* <DEDUP_REMOVED lines=8> */
[----:B------:R-:W-:Y:S01]  /*87b0*/  @!P2 IMAD.IADD R32, R32, 0x1, -R125 ;  /* 0x000000012020a824 */ /* 0x000fe200078e0a7d */
[----:B------:R-:W-:Y:S01]  /*87c0*/  ISETP.GT.U32.AND P2, PT, R125, R169, PT ;  /* 0x000000a97d00720c */ /* 0x000fe20003f44070 */
[C---:B------:R-:W-:Y:S01]  /*87d0*/  VIADD R240, R252.reuse, 0xab ;  /* 0x000000abfcf07836 */ /* 0x040fe20000000000 */
[----:B------:R-:W-:Y:S01]  /*87e0*/  IADD3 R5, PT, PT, -R5, RZ, RZ ;  /* 0x000000ff05057210 */ /* 0x000fe20007ffe1ff */
[----:B------:R-:W-:Y:S02]  /*87f0*/  VIADD R239, R252, 0xac ;  /* 0x000000acfcef7836 */ /* 0x000fe40000000000 */
[----:B------:R-:W-:Y:S01]  /*8800*/  IMAD.HI.U32 R3, R67, R34, RZ ;  /* 0x0000002243037227 */ /* 0x000fe200078e00ff */
[----:B------:R-:W-:Y:S02]  /*8810*/  IABS R4, R240 ;  /* 0x000000f000047213 */ /* 0x000fe40000000000 */
[----:B------:R-:W-:Y:S01]  /*8820*/  IABS R170, R239 ;  /* 0x000000ef00aa7213 */ /* 0x000fe20000000000 */
[----:B------:R-:W-:-:S02]  /*8830*/  IMAD R72, R125, R5, R72 ;  /* 0x000000057d487224 */ /* 0x000fc400078e0248 */
[----:B------:R-:W-:-:S04]  /*8840*/  IMAD.HI.U32 R2, R67, R4, RZ ;  /* 0x0000000443027227 */ /* 0x000fc800078e00ff */
[--C-:B------:R-:W-:Y:S01]  /*8850*/  @!P4 IMAD.IADD R33, R33, 0x1, -R125.reuse ;  /* 0x000000012121c824 */ /* 0x100fe200078e0a7d */
[----:B------:R-:W-:Y:S01]  /*8860*/  IADD3 R111, PT, PT, -R2, RZ, RZ ;  /* 0x000000ff026f7210 */ /* 0x000fe20007ffe1ff */
[--C-:B------:R-:W-:Y:S01]  /*8870*/  @!P5 IMAD.IADD R110, R110, 0x1, -R125.reuse ;  /* 0x000000016e6ed824 */ /* 0x100fe200078e0a7d */
[----:B------:R-:W-:Y:S01]  /*8880*/  ISETP.GT.U32.AND P5, PT, R125, R72, PT ;  /* 0x000000487d00720c */ /* 0x000fe20003fa4070 */
[----:B------:R-:W-:Y:S01]  /*8890*/  @!P2 IMAD.IADD R169, R169, 0x1, -R125 ;  /* 0x00000001a9a9a824 */ /* 0x000fe200078e0a7d */
[----:B------:R-:W-:Y:S01]  /*88a0*/  ISETP.GT.U32.AND P4, PT, R125, R33, PT ;  /* 0x000000217d00720c */ /* 0x000fe20003f84070 */
[----:B------:R-:W-:-:S03]  /*88b0*/  IMAD.HI.U32 R2, R67, R170, RZ ;  /* 0x000000aa43027227 */ /* 0x000fc600078e00ff */
[C---:B------:R-:W-:Y:S01]  /*88c0*/  ISETP.GT.U32.AND P2, PT, R125.reuse, R169, PT ;  /* 0x000000a97d00720c */ /* 0x040fe20003f44070 */
[----:B------:R-:W-:Y:S02]  /*88d0*/  IMAD.MOV R2, RZ, RZ, -R2 ;  /* 0x000000ffff027224 */ /* 0x000fe400078e0a02 */
[C---:B------:R-:W-:Y:S02]  /*88e0*/  IMAD R111, R125.reuse, R111, R4 ;  /* 0x0000006f7d6f7224 */ /* 0x040fe400078e0204 */
[----:B------:R-:W-:Y:S02]  /*88f0*/  IMAD R170, R125, R2, R170 ;  /* 0x000000027daa7224 */ /* 0x000fe400078e02aa */
[--C-:B------:R-:W-:Y:S02]  /*8900*/  @!P5 IMAD.IADD R72, R72, 0x1, -R125.reuse ;  /* 0x000000014848d824 */ /* 0x100fe400078e0a7d */
[----:B------:R-:W-:Y:S01]  /*8910*/  @!P4 IMAD.IADD R33, R33, 0x1, -R125 ;  /* 0x000000012121c824 */ /* 0x000fe200078e0a7d */
[C---:B------:R-:W-:Y:S01]  /*8920*/  ISETP.GT.U32.AND P4, PT, R125.reuse, R170, PT ;  /* 0x000000aa7d00720c */ /* 0x040fe20003f84070 */
[----:B------:R-:W-:Y:S01]  /*8930*/  IMAD.MOV R3, RZ, RZ, -R3 ;  /* 0x000000ffff037224 */ /* 0x000fe200078e0a03 */
[----:B------:R-:W-:Y:S01]  /*8940*/  ISETP.GT.U32.AND P5, PT, R125, R72, PT ;  /* 0x000000487d00720c */ /* 0x000fe20003fa4070 */
[C---:B------:R-:W-:Y:S01]  /*8950*/  VIADD R237, R252.reuse, 0xae ;  /* 0x000000aefced7836 */ /* 0x040fe20000000000 */
[----:B------:R-:W-:Y:S01]  /*8960*/  @!P2 IADD3 R169, PT, PT, R169, -R125, RZ ;  /* 0x8000007da9a9a210 */ /* 0x000fe20007ffe0ff */
[C---:B------:R-:W-:Y:S01]  /*8970*/  VIADD R236, R252.reuse, 0xaf ;  /* 0x000000affcec7836 */ /* 0x040fe20000000000 */
[C---:B------:R-:W-:Y:S01]  /*8980*/  ISETP.GT.U32.AND P2, PT, R125.reuse, R111, PT ;  /* 0x0000006f7d00720c */ /* 0x040fe20003f44070 */
[----:B------:R-:W-:Y:S01]  /*8990*/  IMAD R34, R125, R3, R34 ;  /* 0x000000037d227224 */ /* 0x000fe200078e0222 */
[----:B------:R-:W-:Y:S01]  /*89a0*/  IABS R6, R237 ;  /* 0x000000ed00067213 */ /* 0x000fe20000000000 */
[C---:B------:R-:W-:Y:S01]  /*89b0*/  VIADD R235, R252.reuse, 0xb0 ;  /* 0x000000b0fceb7836 */ /* 0x040fe20000000000 */
[----:B------:R-:W-:Y:S01]  /*89c0*/  IABS R112, R236 ;  /* 0x000000ec00707213 */ /* 0x000fe20000000000 */
[----:B------:R-:W-:-:S02]  /*89d0*/  VIADD R233, R252, 0xb2 ;  /* 0x000000b2fce97836 */ /* 0x000fc40000000000 */
[--C-:B------:R-:W-:Y:S02]  /*89e0*/  @!P4 IMAD.IADD R170, R170, 0x1, -R125.reuse ;  /* 0x00000001aaaac824 */ /* 0x100fe400078e0a7d */
[--C-:B------:R-:W-:Y:S01]  /*89f0*/  @!P5 IMAD.IADD R72, R72, 0x1, -R125.reuse ;  /* 0x000000014848d824 */ /* 0x100fe200078e0a7d */
[----:B------:R-:W-:Y:S01]  /*8a00*/  ISETP.GT.U32.AND P5, PT, R125, R34, PT ;  /* 0x000000227d00720c */ /* 0x000fe20003fa4070 */
[----:B------:R-:W-:Y:S01]  /*8a10*/  IMAD.HI.U32 R4, R67, R6, RZ ;  /* 0x0000000643047227 */ /* 0x000fe200078e00ff */
[----:B------:R-:W-:Y:S02]  /*8a20*/  ISETP.GT.U32.AND P4, PT, R125, R170, PT ;  /* 0x000000aa7d00720c */ /* 0x000fe40003f84070 */
[----:B------:R-:W-:Y:S01]  /*8a30*/  IABS R74, R233 ;  /* 0x000000e9004a7213 */ /* 0x000fe20000000000 */
[----:B------:R-:W-:Y:S01]  /*8a40*/  @!P2 IMAD.IADD R111, R111, 0x1, -R125 ;  /* 0x000000016f6fa824 */ /* 0x000fe200078e0a7d */
[----:B------:R-:W-:Y:S01]  /*8a50*/  IADD3 R4, PT, PT, -R4, RZ, RZ ;  /* 0x000000ff04047210 */ /* 0x000fe20007ffe1ff */
[----:B------:R-:W-:-:S03]  /*8a60*/  IMAD.HI.U32 R2, R67, R112, RZ ;  /* 0x0000007043027227 */ /* 0x000fc600078e00ff */
[C---:B------:R-:W-:Y:S01]  /*8a70*/  ISETP.GT.U32.AND P2, PT, R125.reuse, R111, PT ;  /* 0x0000006f7d00720c */ /* 0x040fe20003f44070 */
[----:B------:R-:W-:Y:S02]  /*8a80*/  IMAD.MOV R2, RZ, RZ, -R2 ;  /* 0x000000ffff027224 */ /* 0x000fe400078e0a02 */
[C---:B------:R-:W-:Y:S01]  /*8a90*/  IMAD R73, R125.reuse, R4, R6 ;  /* 0x000000047d497224 */ /* 0x040fe200078e0206 */
[----:B------:R-:W-:Y:S01]  /*8aa0*/  IABS R6, R235 ;  /* 0x000000eb00067213 */ /* 0x000fe20000000000 */
[C---:B------:R-:W-:Y:S02]  /*8ab0*/  IMAD R112, R125.reuse, R2, R112 ;  /* 0x000000027d707224 */ /* 0x040fe400078e0270 */
[--C-:B------:R-:W-:Y:S02]  /*8ac0*/  @!P5 IMAD.IADD R34, R34, 0x1, -R125.reuse ;  /* 0x000000012222d824 */ /* 0x100fe400078e0a7d */
[----:B------:R-:W-:Y:S01]  /*8ad0*/  @!P4 IMAD.IADD R170, R170, 0x1, -R125 ;  /* 0x00000001aaaac824 */ /* 0x000fe200078e0a7d */
[----:B------:R-:W-:Y:S01]  /*8ae0*/  ISETP.GT.U32.AND P4, PT, R125, R112, PT ;  /* 0x000000707d00720c */ /* 0x000fe20003f84070 */
[----:B------:R-:W-:Y:S01]  /*8af0*/  IMAD.HI.U32 R3, R67, R6, RZ ;  /* 0x0000000643037227 */ /* 0x000fe200078e00ff */
[----:B------:R-:W-:-:S03]  /*8b00*/  ISETP.GT.U32.AND P5, PT, R125, R34, PT ;  /* 0x000000227d00720c */ /* 0x000fc60003fa4070 */
[----:B------:R-:W-:Y:S01]  /*8b10*/  @!P2 IMAD.IADD R111, R111, 0x1, -R125 ;  /* 0x000000016f6fa824 */ /* 0x000fe200078e0a7d */
[----:B------:R-:W-:Y:S01]  /*8b20*/  ISETP.GT.U32.AND P2, PT, R125, R73, PT ;  /* 0x000000497d00720c */ /* 0x000fe20003f44070 */
[----:B------:R-:W-:Y:S02]  /*8b30*/  IMAD.MOV R3, RZ, RZ, -R3 ;  /* 0x000000ffff037224 */ /* 0x000fe400078e0a03 */
[----:B------:R-:W-:-:S04]  /*8b40*/  IMAD.HI.U32 R5, R67, R74, RZ ;  /* 0x0000004a43057227 */ /* 0x000fc800078e00ff */
[----:B------:R-:W-:Y:S01]  /*8b50*/  IMAD R171, R125, R3, R6 ;  /* 0x000000037dab7224 */ /* 0x000fe200078e0206 */
[----:B------:R-:W-:Y:S01]  /*8b60*/  IADD3 R5, PT, PT, -R5, RZ, RZ ;  /* 0x000000ff05057210 */ /* 0x000fe20007ffe1ff */
[--C-:B------:R-:W-:Y:S02]  /*8b70*/  @!P4 IMAD.IADD R112, R112, 0x1, -R125.reuse ;  /* 0x000000017070c824 */ /* 0x100fe400078e0a7d */
[--C-:B------:R-:W-:Y:S01]  /*8b80*/  @!P5 IMAD.IADD R34, R34, 0x1, -R125.reuse ;  /* 0x000000012222d824 */ /* 0x100fe200078e0a7d */
[----:B------:R-:W-:Y:S01]  /*8b90*/  ISETP.GT.U32.AND P5, PT, R125, R171, PT ;  /* 0x000000ab7d00720c */ /* 0x000fe20003fa4070 */
[----:B------:R-:W-:Y:S01]  /*8ba0*/  @!P2 IMAD.IADD R73, R73, 0x1, -R125 ;  /* 0x000000014949a824 */ /* 0x000fe200078e0a7d */
[----:B------:R-:W-:Y:S01]  /*8bb0*/  ISETP.GT.U32.AND P4, PT, R125, R112, PT ;  /* 0x000000707d00720c */ /* 0x000fe20003f84070 */
[----:B------:R-:W-:Y:S02]  /*8bc0*/  VIADD R232, R252, 0xb3 ;  /* 0x000000b3fce87836 */ /* 0x000fe40000000000 */
[----:B------:R-:W-:Y:S01]  /*8bd0*/  IMAD.HI.U32 R4, R67, R8, RZ ;  /* 0x0000000843047227 */ /* 0x000fe200078e00ff */
[----:B------:R-:W-:-:S02]  /*8be0*/  ISETP.GT.U32.AND P2, PT, R125, R73, PT ;  /* 0x000000497d00720c */ /* 0x000fc40003f44070 */
[----:B------:R-:W-:Y:S01]  /*8bf0*/  IABS R6, R232 ;  /* 0x000000e800067213 */ /* 0x000fe20000000000 */
[----:B------:R-:W-:Y:S02]  /*8c00*/  IMAD.MOV R4, RZ, RZ, -R4 ;  /* 0x000000ffff047224 */ /* 0x000fe400078e0a04 */
[----:B------:R-:W-:Y:S02]  /*8c10*/  IMAD R74, R125, R5, R74 ;  /* 0x000000057d4a7224 */ /* 0x000fe400078e024a */
[----:B------:R-:W-:Y:S01]  /*8c20*/  @!P5 IADD3 R171, PT, PT, R171, -R125, RZ ;  /* 0x8000007dababd210 */ /* 0x000fe20007ffe0ff */
[----:B------:R-:W-:Y:S01]  /*8c30*/  IMAD R35, R125, R4, R8 ;  /* 0x000000047d237224 */ /* 0x000fe200078e0208 */
[----:B------:R-:W-:Y:S01]  /*8c40*/  IABS R8, R229 ;  /* 0x000000e500087213 */ /* 0x000fe20000000000 */
[----:B------:R-:W-:Y:S01]  /*8c50*/  IMAD.HI.U32 R2, R67, R6, RZ ;  /* 0x0000000643027227 */ /* 0x000fe200078e00ff */
[----:B------:R-:W-:-:S03]  /*8c60*/  ISETP.GT.U32.AND P5, PT, R125, R171, PT ;  /* 0x000000ab7d00720c */ /* 0x000fc60003fa4070 */
[--C-:B------:R-:W-:Y:S01]  /*8c70*/  @!P4 IMAD.IADD R112, R112, 0x1, -R125.reuse ;  /* 0x000000017070c824 */ /* 0x100fe200078e0a7d */
[----:B------:R-:W-:Y:S01]  /*8c80*/  ISETP.GT.U32.AND P4, PT, R125, R74, PT ;  /* 0x0000004a7d00720c */ /* 0x000fe20003f84070 */
[----:B------:R-:W-:Y:S01]  /*8c90*/  @!P2 IMAD.IADD R73, R73, 0x1, -R125 ;  /* 0x000000014949a824 */ /* 0x000fe200078e0a7d */
[----:B------:R-:W-:Y:S01]  /*8ca0*/  ISETP.GT.U32.AND P2, PT, R125, R35, PT ;  /* 0x000000237d00720c */ /* 0x000fe20003f44070 */
[----:B------:R-:W-:Y:S01]  /*8cb0*/  VIADD R230, R252, 0xb5 ;  /* 0x000000b5fce67836 */ /* 0x000fe20000000000 */
[----:B------:R-:W-:Y:S01]  /*8cc0*/  IADD3 R2, PT, PT, -R2, RZ, RZ ;  /* 0x000000ff02027210 */ /* 0x000fe20007ffe1ff */
[----:B------:R-:W-:-:S03]  /*8cd0*/  IMAD.HI.U32 R3, R67, R172, RZ ;  /* 0x000000ac43037227 */ /* 0x000fc600078e00ff */
[----:B------:R-:W-:Y:S01]  /*8ce0*/  IABS R36, R230 ;  /* 0x000000e600247213 */ /* 0x000fe20000000000 */
[----:B------:R-:W-:Y:S02]  /*8cf0*/  IMAD R113, R125, R2, R6 ;  /* 0x000000027d717224 */ /* 0x000fe400078e0206 */
[--C-:B------:R-:W-:Y:S02]  /*8d00*/  @!P5 IMAD.IADD R171, R171, 0x1, -R125.reuse ;  /* 0x00000001ababd824 */ /* 0x100fe400078e0a7d */
[----:B------:R-:W-:Y:S01]  /*8d10*/  @!P4 IMAD.IADD R74, R74, 0x1, -R125 ;  /* 0x000000014a4ac824 */ /* 0x000fe200078e0a7d */
[----:B------:R-:W-:Y:S01]  /*8d20*/  ISETP.GT.U32.AND P5, PT, R125, R113, PT ;  /* 0x000000717d00720c */ /* 0x000fe20003fa4070 */
[----:B------:R-:W-:Y:S01]  /*8d30*/  IMAD.HI.U32 R4, R67, R36, RZ ;  /* 0x0000002443047227 */ /* 0x000fe200078e00ff */
[----:B------:R-:W-:Y:S02]  /*8d40*/  @!P2 IADD3 R35, PT, PT, R35, -R125, RZ ;  /* 0x8000007d2323a210 */ /* 0x000fe40007ffe0ff */
[C---:B------:R-:W-:Y:S01]  /*8d50*/  ISETP.GT.U32.AND P4, PT, R125.reuse, R74, PT ;  /* 0x0000004a7d00720c */ /* 0x040fe20003f84070 */
[----:B------:R-:W-:Y:S01]  /*8d60*/  IMAD.MOV R4, RZ, RZ, -R4 ;  /* 0x000000ffff047224 */ /* 0x000fe200078e0a04 */
[----:B------:R-:W-:Y:S01]  /*8d70*/  ISETP.GT.U32.AND P2, PT, R125, R35, PT ;  /* 0x000000237d00720c */ /* 0x000fe20003f44070 */
[----:B------:R-:W-:-:S02]  /*8d80*/  IMAD.MOV R3, RZ, RZ, -R3 ;  /* 0x000000ffff037224 */ /* 0x000fc400078e0a03 */
[C---:B------:R-:W-:Y:S02]  /*8d90*/  IMAD R36, R125.reuse, R4, R36 ;  /* 0x000000047d247224 */ /* 0x040fe400078e0224 */
[----:B------:R-:W-:Y:S02]  /*8da0*/  IMAD R172, R125, R3, R172 ;  /* 0x000000037dac7224 */ /* 0x000fe400078e02ac */
[----:B------:R-:W-:Y:S01]  /*8db0*/  @!P5 IADD3 R113, PT, PT, R113, -R125, RZ ;  /* 0x8000007d7171d210 */ /* 0x000fe20007ffe0ff */
[----:B------:R-:W-:-:S03]  /*8dc0*/  IMAD.HI.U32 R3, R67, R8, RZ ;  /* 0x0000000843037227 */ /* 0x000fc600078e00ff */
[C---:B------:R-:W-:Y:S01]  /*8dd0*/  ISETP.GT.U32.AND P5, PT, R125.reuse, R113, PT ;  /* 0x000000717d00720c */ /* 0x040fe20003fa4070 */
[----:B------:R-:W-:Y:S01]  /*8de0*/  @!P4 IMAD.IADD R74, R74, 0x1, -R125 ;  /* 0x000000014a4ac824 */ /* 0x000fe200078e0a7d */
[----:B------:R-:W-:Y:S01]  /*8df0*/  ISETP.GT.U32.AND P4, PT, R125, R36, PT ;  /* 0x000000247d00720c */ /* 0x000fe20003f84070 */
[----:B------:R-:W-:Y:S01]  /*8e00*/  IMAD.MOV R75, RZ, RZ, -R3 ;  /* 0x000000ffff4b7224 */ /* 0x000fe200078e0a03 */
[----:B------:R-:W-:Y:S01]  /*8e10*/  @!P2 IADD3 R35, PT, PT, R35, -R125, RZ ;  /* 0x8000007d2323a210 */ /* 0x000fe20007ffe0ff */
[C---:B------:R-:W-:Y:S01]  /*8e20*/  VIADD R227, R252.reuse, 0xb8 ;  /* 0x000000b8fce37836 */ /* 0x040fe20000000000 */
[C---:B------:R-:W-:Y:S01]  /*8e30*/  ISETP.GT.U32.AND P2, PT, R125.reuse, R172, PT ;  /* 0x000000ac7d00720c */ /* 0x040fe20003f44070 */
[----:B------:R-:W-:Y:S02]  /*8e40*/  IMAD R75, R125, R75, R8 ;  /* 0x0000004b7d4b7224 */ /* 0x000fe400078e0208 */
[C---:B------:R-:W-:Y:S01]  /*8e50*/  VIADD R228, R252.reuse, 0xb7 ;  /* 0x000000b7fce47836 */ /* 0x040fe20000000000 */
[----:B------:R-:W-:Y:S01]  /*8e60*/  IABS R4, R227 ;  /* 0x000000e300047213 */ /* 0x000fe20000000000 */
[----:B------:R-:W-:-:S02]  /*8e70*/  VIADD R226, R252, 0xb9 ;  /* 0x000000b9fce27836 */ /* 0x000fc40000000000 */
[--C-:B------:R-:W-:Y:S01]  /*8e80*/  @!P5 IMAD.IADD R113, R113, 0x1, -R125.reuse ;  /* 0x000000017171d824 */ /* 0x100fe200078e0a7d */
[----:B------:R-:W-:Y:S01]  /*8e90*/  ISETP.GT.U32.AND P5, PT, R125, R75, PT ;  /* 0x0000004b7d00720c */ /* 0x000fe20003fa4070 */
[--C-:B------:R-:W-:Y:S01]  /*8ea0*/  @!P4 IMAD.IADD R36, R36, 0x1, -R125.reuse ;  /* 0x000000012424c824 */ /* 0x100fe200078e0a7d */
[----:B------:R-:W-:Y:S01]  /*8eb0*/  IABS R114, R228 ;  /* 0x000000e400727213 */ /* 0x000fe20000000000 */
[----:B------:R-:W-:Y:S01]  /*8ec0*/  IMAD.HI.U32 R3, R67, R4, RZ ;  /* 0x0000000443037227 */ /* 0x000fe200078e00ff */
[----:B------:R-:W-:Y:S02]  /*8ed0*/  IABS R2, R226 ;  /* 0x000000e200027213 */ /* 0x000fe40000000000 */
[----:B------:R-:W-:Y:S01]  /*8ee0*/  ISETP.GT.U32.AND P4, PT, R125, R36, PT ;  /* 0x000000247d00720c */ /* 0x000fe20003f84070 */
[----:B------:R-:W-:Y:S02]  /*8ef0*/  @!P2 IMAD.IADD R172, R172, 0x1, -R125 ;  /* 0x00000001acaca824 */ /* 0x000fe400078e0a7d */
[----:B------:R-:W-:-:S03]  /*8f00*/  IMAD.HI.U32 R5, R67, R114, RZ ;  /* 0x0000007243057227 */ /* 0x000fc600078e00ff */
[----:B------:R-:W-:Y:S01]  /*8f10*/  ISETP.GT.U32.AND P2, PT, R125, R172, PT ;  /* 0x000000ac7d00720c */ /* 0x000fe20003f44070 */
[----:B------:R-:W-:Y:S02]  /*8f20*/  IMAD.MOV R3, RZ, RZ, -R3 ;  /* 0x000000ffff037224 */ /* 0x000fe400078e0a03 */
[----:B------:R-:W-:Y:S02]  /*8f30*/  IMAD.MOV R5, RZ, RZ, -R5 ;  /* 0x000000ffff057224 */ /* 0x000fe400078e0a05 */
[--C-:B------:R-:W-:Y:S02]  /*8f40*/  @!P5 IMAD.IADD R75, R75, 0x1, -R125.reuse ;  /* 0x000000014b4bd824 */ /* 0x100fe400078e0a7d */
[C---:B------:R-:W-:Y:S02]  /*8f50*/  IMAD R173, R125.reuse, R3, R4 ;  /* 0x000000037dad7224 */ /* 0x040fe400078e0204 */
[C---:B------:R-:W-:Y:S01]  /*8f60*/  IMAD R114, R125.reuse, R5, R114 ;  /* 0x000000057d727224 */ /* 0x040fe200078e0272 */
[C---:B------:R-:W-:Y:S01]  /*8f70*/  ISETP.GT.U32.AND P5, PT, R125.reuse, R75, PT ;  /* 0x0000004b7d00720c */ /* 0x040fe20003fa4070 */
[----:B------:R-:W-:Y:S01]  /*8f80*/  @!P4 IMAD.IADD R36, R36, 0x1, -R125 ;  /* 0x000000012424c824 */ /* 0x000fe200078e0a7d */
[----:B------:R-:W-:Y:S01]  /*8f90*/  ISETP.GT.U32.AND P4, PT, R125, R173, PT ;  /* 0x000000ad7d00720c */ /* 0x000fe20003f84070 */
[----:B------:R-:W-:-:S04]  /*8fa0*/  IMAD.HI.U32 R6, R67, R2, RZ ;  /* 0x0000000243067227 */ /* 0x000fc800078e00ff */
[--C-:B------:R-:W-:Y:S01]  /*8fb0*/  @!P2 IMAD.IADD R172, R172, 0x1, -R125.reuse ;  /* 0x00000001acaca824 */ /* 0x100fe200078e0a7d */
[C---:B------:R-:W-:Y:S01]  /*8fc0*/  ISETP.GT.U32.AND P2, PT, R125.reuse, R114, PT ;  /* 0x000000727d00720c */ /* 0x040fe20003f44070 */
[----:B------:R-:W-:Y:S02]  /*8fd0*/  IMAD.MOV R6, RZ, RZ, -R6 ;  /* 0x000000ffff067224 */ /* 0x000fe400078e0a06 */
[C---:B------:R-:W-:Y:S02]  /*8fe0*/  VIADD R225, R252.reuse, 0xba ;  /* 0x000000bafce17836 */ /* 0x040fe40000000000 */
[----:B------:R-:W-:Y:S02]  /*8ff0*/  IMAD R37, R125, R6, R2 ;  /* 0x000000067d257224 */ /* 0x000fe400078e0202 */
[----:B------:R-:W-:Y:S01]  /*9000*/  VIADD R224, R252, 0xbb ;  /* 0x000000bbfce07836 */ /* 0x000fe20000000000 */
[----:B------:R-:W-:Y:S01]  /*9010*/  IABS R76, R225 ;  /* 0x000000e1004c7213 */ /* 0x000fe20000000000 */
[--C-:B------:R-:W-:Y:S01]  /*9020*/  @!P5 IMAD.IADD R75, R75, 0x1, -R125.reuse ;  /* 0x000000014b4bd824 */ /* 0x100fe200078e0a7d */
[----:B------:R-:W-:Y:S01]  /*9030*/  ISETP.GT.U32.AND P5, PT, R125, R37, PT ;  /* 0x000000257d00720c */ /* 0x000fe20003fa4070 */
[--C-:B------:R-:W-:Y:S01]  /*9040*/  @!P4 IMAD.IADD R173, R173, 0x1, -R125.reuse ;  /* 0x00000001adadc824 */ /* 0x100fe200078e0a7d */
[----:B------:R-:W-:Y:S01]  /*9050*/  IABS R115, R224 ;  /* 0x000000e000737213 */ /* 0x000fe20000000000 */
[----:B------:R-:W-:-:S02]  /*9060*/  @!P2 IMAD.IADD R114, R114, 0x1, -R125 ;  /* 0x000000017272a824 */ /* 0x000fc400078e0a7d */
[----:B------:R-:W-:Y:S01]  /*9070*/  IMAD.HI.U32 R5, R67, R76, RZ ;  /* 0x0000004c43057227 */ /* 0x000fe200078e00ff */
[C---:B------:R-:W-:Y:S02]  /*9080*/  ISETP.GT.U32.AND P4, PT, R125.reuse, R173, PT ;  /* 0x000000ad7d00720c */ /* 0x040fe40003f84070 */
[----:B------:R-:W-:Y:S01]  /*9090*/  ISETP.GT.U32.AND P2, PT, R125, R114, PT ;  /* 0x000000727d00720c */ /* 0x000fe20003f44070 */
[----:B------:R-:W-:Y:S01]  /*90a0*/  IMAD.HI.U32 R4, R67, R115, RZ ;  /* 0x0000007343047227 */ /* 0x000fe200078e00ff */
[----:B------:R-:W-:-:S03]  /*90b0*/  IADD3 R5, PT, PT, -R5, RZ, RZ ;  /* 0x000000ff05057210 */ /* 0x000fc60007ffe1ff */
[C---:B------:R-:W-:Y:S01]  /*90c0*/  VIADD R223, R252.reuse, 0xbc ;  /* 0x000000bcfcdf7836 */ /* 0x040fe20000000000 */
[----:B------:R-:W-:Y:S01]  /*90d0*/  @!P5 IADD3 R37, PT, PT, R37, -R125, RZ ;  /* 0x8000007d2525d210 */ /* 0x000fe20007ffe0ff */
[----:B------:R-:W-:Y:S02]  /*90e0*/  IMAD.MOV R4, RZ, RZ, -R4 ;  /* 0x000000ffff047224 */ /* 0x000fe400078e0a04 */
[C---:B------:R-:W-:Y:S01]  /*90f0*/  IMAD R76, R125.reuse, R5, R76 ;  /* 0x000000057d4c7224 */ /* 0x040fe200078e024c */
[----:B------:R-:W-:Y:S01]  /*9100*/  IABS R145, R223 ;  /* 0x000000df00917213 */ /* 0x000fe20000000000 */
[C---:B------:R-:W-:Y:S01]  /*9110*/  IMAD R115, R125.reuse, R4, R115 ;  /* 0x000000047d737224 */ /* 0x040fe200078e0273 */
[----:B------:R-:W-:Y:S01]  /*9120*/  ISETP.GT.U32.AND P5, PT, R125, R37, PT ;  /* 0x000000257d00720c */ /* 0x000fe20003fa4070 */
[----:B------:R-:W-:Y:S01]  /*9130*/  VIADD R222, R252, 0xbd ;  /* 0x000000bdfcde7836 */ /* 0x000fe20000000000 */
[----:B------:R-:W-:Y:S01]  /*9140*/  @!P4 IADD3 R173, PT, PT, R173, -R125, RZ ;  /* 0x8000007dadadc210 */ /* 0x000fe20007ffe0ff */
[----:B------:R-:W-:Y:S01]  /*9150*/  IMAD.HI.U32 R3, R67, R145, RZ ;  /* 0x0000009143037227 */ /* 0x000fe200078e00ff */
[----:B------:R-:W-:-:S02]  /*9160*/  ISETP.GT.U32.AND P4, PT, R125, R115, PT ;  /* 0x000000737d00720c */ /* 0x000fc40003f84070 */
[----:B------:R-:W-:Y:S01]  /*9170*/  IABS R38, R222 ;  /* 0x000000de00267213 */ /* 0x000fe20000000000 */
[----:B------:R-:W-:Y:S01]  /*9180*/  @!P2 IMAD.IADD R114, R114, 0x1, -R125 ;  /* 0x000000017272a824 */ /* 0x000fe200078e0a7d */
[----:B------:R-:W-:Y:S01]  /*9190*/  ISETP.GT.U32.AND P2, PT, R125, R76, PT ;  /* 0x0000004c7d00720c */ /* 0x000fe20003f44070 */
[----:B------:R-:W-:Y:S02]  /*91a0*/  IMAD.MOV R3, RZ, RZ, -R3 ;  /* 0x000000ffff037224 */ /* 0x000fe400078e0a03 */
[----:B------:R-:W-:-:S04]  /*91b0*/  IMAD.HI.U32 R2, R67, R38, RZ ;  /* 0x0000002643027227 */ /* 0x000fc800078e00ff */
[----:B------:R-:W-:Y:S02]  /*91c0*/  IMAD R145, R125, R3, R145 ;  /* 0x000000037d917224 */ /* 0x000fe400078e0291 */
[--C-:B------:R-:W-:Y:S02]  /*91d0*/  @!P5 IMAD.IADD R37, R37, 0x1, -R125.reuse ;  /* 0x000000012525d824 */ /* 0x100fe400078e0a7d */
[----:B------:R-:W-:Y:S01]  /*91e0*/  @!P4 IMAD.IADD R115, R115, 0x1, -R125 ;  /* 0x000000017373c824 */ /* 0x000fe200078e0a7d */
[C---:B------:R-:W-:Y:S01]  /*91f0*/  ISETP.GT.U32.AND P5, PT, R125.reuse, R145, PT ;  /* 0x000000917d00720c */ /* 0x040fe20003fa4070 */
[----:B------:R-:W-:Y:S01]  /*9200*/  IMAD.MOV R2, RZ, RZ, -R2 ;  /* 0x000000ffff027224 */ /* 0x000fe200078e0a02 */
[----:B------:R-:W-:Y:S01]  /*9210*/  @!P2 IADD3 R76, PT, PT, R76, -R125, RZ ;  /* 0x8000007d4c4ca210 */ /* 0x000fe20007ffe0ff */
[----:B------:R-:W-:Y:S01]  /*9220*/  VIADD R220, R252, 0xbf ;  /* 0x000000bffcdc7836 */ /* 0x000fe20000000000 */
[C---:B------:R-:W-:Y:S01]  /*9230*/  ISETP.GT.U32.AND P4, PT, R125.reuse, R115, PT ;  /* 0x000000737d00720c */ /* 0x040fe20003f84070 */
[C---:B------:R-:W-:Y:S01]  /*9240*/  IMAD R38, R125.reuse, R2, R38 ;  /* 0x000000027d267224 */ /* 0x040fe200078e0226 */
[----:B------:R-:W-:Y:S01]  /*9250*/  ISETP.GT.U32.AND P2, PT, R125, R76, PT ;  /* 0x0000004c7d00720c */ /* 0x000fe20003f44070 */
[----:B------:R-:W-:Y:S01]  /*9260*/  IMAD.HI.U32 R2, R67, R77, RZ ;  /* 0x0000004d43027227 */ /* 0x000fe200078e00ff */
[----:B------:R-:W-:-:S03]  /*9270*/  IABS R116, R220 ;  /* 0x000000dc00747213 */ /* 0x000fc60000000000 */
[----:B------:R-:W-:Y:S02]  /*9280*/  IMAD.MOV R2, RZ, RZ, -R2 ;  /* 0x000000ffff027224 */ /* 0x000fe400078e0a02 */
        /* <DEDUP_REMOVED lines=11> */
[----:B------:R-:W-:Y:S01]  /*9340*/  @!P5 IADD3 R145, PT, PT, R145, -R125, RZ ;  /* 0x8000007d9191d210 */ /* 0x000fe20007ffe0ff */
[----:B------:R-:W-:Y:S01]  /*9350*/  IMAD.HI.U32 R2, R67, R39, RZ ;  /* 0x0000002743027227 */ /* 0x000fe200078e00ff */
[----:B------:R-:W-:-:S02]  /*9360*/  IABS R156, R219 ;  /* 0x000000db009c7213 */ /* 0x000fc40000000000 */
[----:B------:R-:W-:Y:S01]  /*9370*/  ISETP.GT.U32.AND P5, PT, R125, R116, PT ;  /* 0x000000747d00720c */ /* 0x000fe20003fa4070 */
[--C-:B------:R-:W-:Y:S02]  /*9380*/  @!P4 IMAD.IADD R77, R77, 0x1, -R125.reuse ;  /* 0x000000014d4dc824 */ /* 0x100fe400078e0a7d */
[----:B------:R-:W-:Y:S02]  /*9390*/  @!P2 IMAD.IADD R38, R38, 0x1, -R125 ;  /* 0x000000012626a824 */ /* 0x000fe400078e0a7d */
[----:B------:R-:W-:Y:S01]  /*93a0*/  VIADD R217, R252, 0xc2 ;  /* 0x000000c2fcd97836 */ /* 0x000fe20000000000 */
[----:B------:R-:W-:Y:S01]  /*93b0*/  ISETP.GT.U32.AND P4, PT, R125, R77, PT ;  /* 0x0000004d7d00720c */ /* 0x000fe20003f84070 */
[----:B------:R-:W-:Y:S01]  /*93c0*/  IMAD.HI.U32 R3, R67, R156, RZ ;  /* 0x0000009c43037227 */ /* 0x000fe200078e00ff */
[----:B------:R-:W-:Y:S02]  /*93d0*/  ISETP.GT.U32.AND P2, PT, R125, R38, PT ;  /* 0x000000267d00720c */ /* 0x000fe40003f44070 */
[----:B------:R-:W-:Y:S01]  /*93e0*/  IABS R78, R217 ;  /* 0x000000d9004e7213 */ /* 0x000fe20000000000 */
[----:B------:R-:W-:-:S02]  /*93f0*/  IMAD.MOV R2, RZ, RZ, -R2 ;  /* 0x000000ffff027224 */ /* 0x000fc400078e0a02 */
[----:B------:R-:W-:Y:S02]  /*9400*/  IMAD.MOV R3, RZ, RZ, -R3 ;  /* 0x000000ffff037224 */ /* 0x000fe400078e0a03 */
[----:B------:R-:W-:Y:S02]  /*9410*/  @!P5 IMAD.IADD R116, R116, 0x1, -R125 ;  /* 0x000000017474d824 */ /* 0x000fe400078e0a7d */
[C---:B------:R-:W-:Y:S02]  /*9420*/  IMAD R39, R125.reuse, R2, R39 ;  /* 0x000000027d277224 */ /* 0x040fe400078e0227 */
[C---:B------:R-:W-:Y:S01]  /*9430*/  IMAD R156, R125.reuse, R3, R156 ;  /* 0x000000037d9c7224 */ /* 0x040fe200078e029c */
[----:B------:R-:W-:Y:S01]  /*9440*/  ISETP.GT.U32.AND P5, PT, R125, R116, PT ;  /* 0x000000747d00720c */ /* 0x000fe20003fa4070 */
[----:B------:R-:W-:-:S04]  /*9450*/  IMAD.HI.U32 R5, R67, R78, RZ ;  /* 0x0000004e43057227 */ /* 0x000fc800078e00ff */
[--C-:B------:R-:W-:Y:S01]  /*9460*/  @!P4 IMAD.IADD R77, R77, 0x1, -R125.reuse ;  /* 0x000000014d4dc824 */ /* 0x100fe200078e0a7d */
[C---:B------:R-:W-:Y:S01]  /*9470*/  ISETP.GT.U32.AND P4, PT, R125.reuse, R39, PT ;  /* 0x000000277d00720c */ /* 0x040fe20003f84070 */
[--C-:B------:R-:W-:Y:S01]  /*9480*/  @!P2 IMAD.IADD R38, R38, 0x1, -R125.reuse ;  /* 0x000000012626a824 */ /* 0x100fe200078e0a7d */
[----:B------:R-:W-:Y:S01]  /*9490*/  ISETP.GT.U32.AND P2, PT, R125, R156, PT ;  /* 0x0000009c7d00720c */ /* 0x000fe20003f44070 */
[C---:B------:R-:W-:Y:S01]  /*94a0*/  VIADD R215, R252.reuse, 0xc4 ;  /* 0x000000c4fcd77836 */ /* 0x040fe20000000000 */
[----:B------:R-:W-:Y:S01]  /*94b0*/  IADD3 R5, PT, PT, -R5, RZ, RZ ;  /* 0x000000ff05057210 */ /* 0x000fe20007ffe1ff */
[----:B------:R-:W-:Y:S02]  /*94c0*/  VIADD R216, R252, 0xc3 ;  /* 0x000000c3fcd87836 */ /* 0x000fe40000000000 */
[----:B------:R-:W-:Y:S01]  /*94d0*/  @!P5 IMAD.IADD R116, R116, 0x1, -R125 ;  /* 0x000000017474d824 */ /* 0x000fe200078e0a7d */
[----:B------:R-:W-:Y:S01]  /*94e0*/  IABS R159, R215 ;  /* 0x000000d7009f7213 */ /* 0x000fe20000000000 */
[----:B------:R-:W-:Y:S01]  /*94f0*/  IMAD R78, R125, R5, R78 ;  /* 0x000000057d4e7224 */ /* 0x000fe200078e024e */
[----:B------:R-:W-:Y:S01]  /*9500*/  IABS R117, R216 ;  /* 0x000000d800757213 */ /* 0x000fe20000000000 */
[----:B------:R-:W-:-:S02]  /*9510*/  VIADD R214, R252, 0xc5 ;  /* 0x000000c5fcd67836 */ /* 0x000fc40000000000 */
[----:B------:R-:W-:Y:S01]  /*9520*/  @!P4 IADD3 R39, PT, PT, R39, -R125, RZ ;  /* 0x8000007d2727c210 */ /* 0x000fe20007ffe0ff */
[----:B------:R-:W-:Y:S01]  /*9530*/  IMAD.HI.U32 R3, R67, R159, RZ ;  /* 0x0000009f43037227 */ /* 0x000fe200078e00ff */
[C---:B------:R-:W-:Y:S02]  /*9540*/  ISETP.GT.U32.AND P5, PT, R125.reuse, R78, PT ;  /* 0x0000004e7d00720c */ /* 0x040fe40003fa4070 */
[----:B------:R-:W-:Y:S01]  /*9550*/  ISETP.GT.U32.AND P4, PT, R125, R39, PT ;  /* 0x000000277d00720c */ /* 0x000fe20003f84070 */
[----:B------:R-:W-:Y:S01]  /*9560*/  @!P2 IMAD.IADD R156, R156, 0x1, -R125 ;  /* 0x000000019c9ca824 */ /* 0x000fe200078e0a7d */
[----:B------:R-:W-:Y:S01]  /*9570*/  IABS R40, R214 ;  /* 0x000000d600287213 */ /* 0x000fe20000000000 */
[----:B------:R-:W-:-:S03]  /*9580*/  IMAD.HI.U32 R4, R67, R117, RZ ;  /* 0x0000007543047227 */ /* 0x000fc600078e00ff */
[C---:B------:R-:W-:Y:S01]  /*9590*/  ISETP.GT.U32.AND P2, PT, R125.reuse, R156, PT ;  /* 0x0000009c7d00720c */ /* 0x040fe20003f44070 */
[----:B------:R-:W-:Y:S02]  /*95a0*/  IMAD.MOV R3, RZ, RZ, -R3 ;  /* 0x000000ffff037224 */ /* 0x000fe400078e0a03 */
[----:B------:R-:W-:Y:S02]  /*95b0*/  IMAD.MOV R4, RZ, RZ, -R4 ;  /* 0x000000ffff047224 */ /* 0x000fe400078e0a04 */
[----:B------:R-:W-:Y:S02]  /*95c0*/  @!P5 IMAD.IADD R78, R78, 0x1, -R125 ;  /* 0x000000014e4ed824 */ /* 0x000fe400078e0a7d */
[C---:B------:R-:W-:Y:S02]  /*95d0*/  IMAD R159, R125.reuse, R3, R159 ;  /* 0x000000037d9f7224 */ /* 0x040fe400078e029f */
[C---:B------:R-:W-:Y:S01]  /*95e0*/  IMAD R117, R125.reuse, R4, R117 ;  /* 0x000000047d757224 */ /* 0x040fe200078e0275 */
[----:B------:R-:W-:Y:S01]  /*95f0*/  ISETP.GT.U32.AND P5, PT, R125, R78, PT ;  /* 0x0000004e7d00720c */ /* 0x000fe20003fa4070 */
[----:B------:R-:W-:Y:S01]  /*9600*/  @!P4 IMAD.IADD R39, R39, 0x1, -R125 ;  /* 0x000000012727c824 */ /* 0x000fe200078e0a7d */
[----:B------:R-:W-:Y:S01]  /*9610*/  ISETP.GT.U32.AND P4, PT, R125, R159, PT ;  /* 0x0000009f7d00720c */ /* 0x000fe20003f84070 */
[----:B------:R-:W-:-:S04]  /*9620*/  IMAD.HI.U32 R2, R67, R40, RZ ;  /* 0x0000002843027227 */ /* 0x000fc800078e00ff */
[--C-:B------:R-:W-:Y:S01]  /*9630*/  @!P2 IMAD.IADD R156, R156, 0x1, -R125.reuse ;  /* 0x000000019c9ca824 */ /* 0x100fe200078e0a7d */
[C---:B------:R-:W-:Y:S01]  /*9640*/  ISETP.GT.U32.AND P2, PT, R125.reuse, R117, PT ;  /* 0x000000757d00720c */ /* 0x040fe20003f44070 */
[----:B------:R-:W-:Y:S02]  /*9650*/  IMAD.MOV R2, RZ, RZ, -R2 ;  /* 0x000000ffff027224 */ /* 0x000fe400078e0a02 */
[C---:B------:R-:W-:Y:S02]  /*9660*/  VIADD R213, R252.reuse, 0xc6 ;  /* 0x000000c6fcd57836 */ /* 0x040fe40000000000 */
[C---:B------:R-:W-:Y:S02]  /*9670*/  IMAD R40, R125.reuse, R2, R40 ;  /* 0x000000027d287224 */ /* 0x040fe400078e0228 */
[----:B------:R-:W-:Y:S01]  /*9680*/  VIADD R212, R252, 0xc7 ;  /* 0x000000c7fcd47836 */ /* 0x000fe20000000000 */
[----:B------:R-:W-:Y:S01]  /*9690*/  IABS R79, R213 ;  /* 0x000000d5004f7213 */ /* 0x000fe20000000000 */
[--C-:B------:R-:W-:Y:S01]  /*96a0*/  @!P5 IMAD.IADD R78, R78, 0x1, -R125.reuse ;  /* 0x000000014e4ed824 */ /* 0x100fe200078e0a7d */
[----:B------:R-:W-:Y:S01]  /*96b0*/  ISETP.GT.U32.AND P5, PT, R125, R40, PT ;  /* 0x000000287d00720c */ /* 0x000fe20003fa4070 */
[----:B------:R-:W-:Y:S01]  /*96c0*/  @!P4 IMAD.IADD R159, R159, 0x1, -R125 ;  /* 0x000000019f9fc824 */ /* 0x000fe200078e0a7d */
[----:B------:R-:W-:Y:S01]  /*96d0*/  IABS R118, R212 ;  /* 0x000000d400767213 */ /* 0x000fe20000000000 */
[----:B------:R-:W-:Y:S01]  /*96e0*/  IMAD.HI.U32 R2, R67, R79, RZ ;  /* 0x0000004f43027227 */ /* 0x000fe200078e00ff */
[----:B------:R-:W-:-:S02]  /*96f0*/  @!P2 IADD3 R117, PT, PT, R117, -R125, RZ ;  /* 0x8000007d7575a210 */ /* 0x000fc40007ffe0ff */
[----:B------:R-:W-:Y:S01]  /*9700*/  ISETP.GT.U32.AND P4, PT, R125, R159, PT ;  /* 0x0000009f7d00720c */ /* 0x000fe20003f84070 */
[----:B------:R-:W-:Y:S01]  /*9710*/  IMAD.HI.U32 R4, R67, R118, RZ ;  /* 0x0000007643047227 */ /* 0x000fe200078e00ff */
[C---:B------:R-:W-:Y:S02]  /*9720*/  ISETP.GT.U32.AND P2, PT, R125.reuse, R117, PT ;  /* 0x000000757d00720c */ /* 0x040fe40003f44070 */
[----:B------:R-:W-:Y:S01]  /*9730*/  IADD3 R2, PT, PT, -R2, RZ, RZ ;  /* 0x000000ff02027210 */ /* 0x000fe20007ffe1ff */
        /* <DEDUP_REMOVED lines=8> */
[----:B------:R-:W-:Y:S01]  /*97c0*/  @!P2 IMAD.IADD R117, R117, 0x1, -R125 ;  /* 0x000000017575a824 */ /* 0x000fe200078e0a7d */
        /* <DEDUP_REMOVED lines=8> */
[----:B------:R-:W-:Y:S01]  /*9850*/  VIADD R208, R252, 0xcb ;  /* 0x000000cbfcd07836 */ /* 0x000fe20000000000 */
[----:B------:R-:W-:Y:S01]  /*9860*/  @!P4 IADD3 R118, PT, PT, R118, -R125, RZ ;  /* 0x8000007d7676c210 */ /* 0x000fe20007ffe0ff */
[----:B------:R-:W-:Y:S01]  /*9870*/  @!P2 IMAD.IADD R79, R79, 0x1, -R125 ;  /* 0x000000014f4fa824 */ /* 0x000fe200078e0a7d */
[----:B------:R-:W-:Y:S01]  /*9880*/  IABS R41, R210 ;  /* 0x000000d200297213 */ /* 0x000fe20000000000 */
[----:B------:R-:W-:Y:S01]  /*9890*/  IMAD.HI.U32 R5, R67, R80, RZ ;  /* 0x0000005043057227 */ /* 0x000fe200078e00ff */
[----:B------:R-:W-:-:S02]  /*98a0*/  ISETP.GT.U32.AND P4, PT, R125, R118, PT ;  /* 0x000000767d00720c */ /* 0x000fc40003f84070 */
[----:B------:R-:W-:Y:S01]  /*98b0*/  ISETP.GT.U32.AND P2, PT, R125, R79, PT ;  /* 0x0000004f7d00720c */ /* 0x000fe20003f44070 */
[----:B------:R-:W-:Y:S01]  /*98c0*/  IMAD.HI.U32 R2, R67, R41, RZ ;  /* 0x0000002943027227 */ /* 0x000fe200078e00ff */
[----:B------:R-:W-:-:S03]  /*98d0*/  IABS R119, R208 ;  /* 0x000000d000777213 */ /* 0x000fc60000000000 */
[----:B------:R-:W-:Y:S02]  /*98e0*/  IMAD.MOV R5, RZ, RZ, -R5 ;  /* 0x000000ffff057224 */ /* 0x000fe400078e0a05 */
[----:B------:R-:W-:Y:S02]  /*98f0*/  IMAD.MOV R2, RZ, RZ, -R2 ;  /* 0x000000ffff027224 */ /* 0x000fe400078e0a02 */
[C---:B------:R-:W-:Y:S02]  /*9900*/  IMAD R80, R125.reuse, R5, R80 ;  /* 0x000000057d507224 */ /* 0x040fe400078e0250 */
[----:B------:R-:W-:Y:S02]  /*9910*/  @!P5 IMAD.IADD R162, R162, 0x1, -R125 ;  /* 0x00000001a2a2d824 */ /* 0x000fe400078e0a7d */
[C---:B------:R-:W-:Y:S02]  /*9920*/  IMAD R41, R125.reuse, R2, R41 ;  /* 0x000000027d297224 */ /* 0x040fe400078e0229 */
[----:B------:R-:W-:Y:S01]  /*9930*/  @!P4 IMAD.IADD R118, R118, 0x1, -R125 ;  /* 0x000000017676c824 */ /* 0x000fe200078e0a7d */
[----:B------:R-:W-:Y:S01]  /*9940*/  ISETP.GT.U32.AND P5, PT, R125, R162, PT ;  /* 0x000000a27d00720c */ /* 0x000fe20003fa4070 */
[----:B------:R-:W-:Y:S01]  /*9950*/  IMAD.HI.U32 R4, R67, R119, RZ ;  /* 0x0000007743047227 */ /* 0x000fe200078e00ff */
[----:B------:R-:W-:-:S03]  /*9960*/  ISETP.GT.U32.AND P4, PT, R125, R80, PT ;  /* 0x000000507d00720c */ /* 0x000fc60003f84070 */
[----:B------:R-:W-:Y:S01]  /*9970*/  @!P2 IMAD.IADD R79, R79, 0x1, -R125 ;  /* 0x000000014f4fa824 */ /* 0x000fe200078e0a7d */
[C---:B------:R-:W-:Y:S01]  /*9980*/  ISETP.GT.U32.AND P2, PT, R125.reuse, R41, PT ;  /* 0x000000297d00720c */ /* 0x040fe20003f44070 */
[----:B------:R-:W-:Y:S02]  /*9990*/  IMAD.MOV R4, RZ, RZ, -R4 ;  /* 0x000000ffff047224 */ /* 0x000fe400078e0a04 */
[----:B------:R-:W-:Y:S02]  /*99a0*/  VIADD R206, R252, 0xcd ;  /* 0x000000cdfcce7836 */ /* 0x000fe40000000000 */
[C---:B------:R-:W-:Y:S02]  /*99b0*/  IMAD R119, R125.reuse, R4, R119 ;  /* 0x000000047d777224 */ /* 0x040fe400078e0277 */
[--C-:B------:R-:W-:Y:S01]  /*99c0*/  @!P5 IMAD.IADD R162, R162, 0x1, -R125.reuse ;  /* 0x00000001a2a2d824 */ /* 0x100fe200078e0a7d */
[----:B------:R-:W-:Y:S01]  /*99d0*/  IABS R42, R206 ;  /* 0x000000ce002a7213 */ /* 0x000fe20000000000 */
[----:B------:R-:W-:Y:S01]  /*99e0*/  @!P4 IMAD.IADD R80, R80, 0x1, -R125 ;  /* 0x000000015050c824 */ /* 0x000fe200078e0a7d */
[----:B------:R-:W-:Y:S01]  /*99f0*/  ISETP.GT.U32.AND P5, PT, R125, R119, PT ;  /* 0x000000777d00720c */ /* 0x000fe20003fa4070 */
[----:B------:R-:W-:-:S03]  /*9a00*/  IMAD.HI.U32 R2, R67, R154, RZ ;  /* 0x0000009a43027227 */ /* 0x000fc600078e00ff */
[----:B------:R-:W-:Y:S01]  /*9a10*/  ISETP.GT.U32.AND P4, PT, R125, R80, PT ;  /* 0x000000507d00720c */ /* 0x000fe20003f84070 */
[----:B------:R-:W-:Y:S01]  /*9a20*/  @!P2 IMAD.IADD R41, R41, 0x1, -R125 ;  /* 0x000000012929a824 */ /* 0x000fe200078e0a7d */
[----:B------:R-:W-:Y:S01]  /*9a30*/  IADD3 R2, PT, PT, -R2, RZ, RZ ;  /* 0x000000ff02027210 */ /* 0x000fe20007ffe1ff */
[----:B------:R-:W-:-:S03]  /*9a40*/  IMAD.HI.U32 R3, R67, R42, RZ ;  /* 0x0000002a43037227 */ /* 0x000fc600078e00ff */
[----:B------:R-:W-:Y:S01]  /*9a50*/  ISETP.GT.U32.AND P2, PT, R125, R41, PT ;  /* 0x000000297d00720c */ /* 0x000fe20003f44070 */
[----:B------:R-:W-:Y:S02]  /*9a60*/  VIADD R54, R252, 0xce ;  /* 0x000000cefc367836 */ /* 0x000fe40000000000 */
[----:B------:R-:W-:Y:S01]  /*9a70*/  IMAD.MOV R3, RZ, RZ, -R3 ;  /* 0x000000ffff037224 */ /* 0x000fe200078e0a03 */
[----:B------:R-:W-:Y:S01]  /*9a80*/  @!P5 IADD3 R119, PT, PT, R119, -R125, RZ ;  /* 0x8000007d7777d210 */ /* 0x000fe20007ffe0ff */
[C---:B------:R-:W-:Y:S01]  /*9a90*/  IMAD R154, R125.reuse, R2, R154 ;  /* 0x000000027d9a7224 */ /* 0x040fe200078e029a */
[----:B------:R-:W-:Y:S01]  /*9aa0*/  IABS R81, R54 ;  /* 0x0000003600517213 */ /* 0x000fe20000000000 */
[C---:B------:R-:W-:Y:S01]  /*9ab0*/  IMAD R42, R125.reuse, R3, R42 ;  /* 0x000000037d2a7224 */ /* 0x040fe200078e022a */
[----:B------:R-:W-:Y:S01]  /*9ac0*/  ISETP.GT.U32.AND P5, PT, R125, R119, PT ;  /* 0x000000777d00720c */ /* 0x000fe20003fa4070 */
[----:B------:R-:W-:Y:S02]  /*9ad0*/  @!P4 IMAD.IADD R80, R80, 0x1, -R125 ;  /* 0x000000015050c824 */ /* 0x000fe400078e0a7d */
[----:B------:R-:W-:Y:S01]  /*9ae0*/  IMAD.HI.U32 R3, R67, R81, RZ ;  /* 0x0000005143037227 */ /* 0x000fe200078e00ff */
[----:B------:R-:W-:-:S03]  /*9af0*/  ISETP.GT.U32.AND P4, PT, R125, R42, PT ;  /* 0x0000002a7d00720c */ /* 0x000fc60003f84070 */
[----:B------:R-:W-:Y:S01]  /*9b00*/  @!P2 IMAD.IADD R41, R41, 0x1, -R125 ;  /* 0x000000012929a824 */ /* 0x000fe200078e0a7d */
[C---:B------:R-:W-:Y:S01]  /*9b10*/  ISETP.GT.U32.AND P2, PT, R125.reuse, R154, PT ;  /* 0x0000009a7d00720c */ /* 0x040fe20003f44070 */
[----:B------:R-:W-:Y:S02]  /*9b20*/  IMAD.MOV R3, RZ, RZ, -R3 ;  /* 0x000000ffff037224 */ /* 0x000fe400078e0a03 */
[----:B------:R-:W-:Y:S02]  /*9b30*/  VIADD R203, R252, 0xd0 ;  /* 0x000000d0fccb7836 */ /* 0x000fe40000000000 */
[----:B------:R-:W-:Y:S02]  /*9b40*/  IMAD R81, R125, R3, R81 ;  /* 0x000000037d517224 */ /* 0x000fe400078e0251 */
[--C-:B------:R-:W-:Y:S01]  /*9b50*/  @!P5 IMAD.IADD R119, R119, 0x1, -R125.reuse ;  /* 0x000000017777d824 */ /* 0x100fe200078e0a7d */
[----:B------:R-:W-:Y:S01]  /*9b60*/  IABS R2, R203 ;  /* 0x000000cb00027213 */ /* 0x000fe20000000000 */
[----:B------:R-:W-:Y:S01]  /*9b70*/  @!P4 IMAD.IADD R42, R42, 0x1, -R125 ;  /* 0x000000012a2ac824 */ /* 0x000fe200078e0a7d */
[----:B------:R-:W-:Y:S01]  /*9b80*/  ISETP.GT.U32.AND P5, PT, R125, R81, PT ;  /* 0x000000517d00720c */ /* 0x000fe20003fa4070 */
[----:B------:R-:W-:-:S03]  /*9b90*/  IMAD.HI.U32 R5, R67, R120, RZ ;  /* 0x0000007843057227 */ /* 0x000fc600078e00ff */
[----:B------:R-:W-:Y:S01]  /*9ba0*/  ISETP.GT.U32.AND P4, PT, R125, R42, PT ;  /* 0x0000002a7d00720c */ /* 0x000fe20003f84070 */
[----:B------:R-:W-:Y:S02]  /*9bb0*/  @!P2 IMAD.IADD R154, R154, 0x1, -R125 ;  /* 0x000000019a9aa824 */ /* 0x000fe400078e0a7d */
[----:B------:R-:W-:-:S03]  /*9bc0*/  IMAD.HI.U32 R4, R67, R2, RZ ;  /* 0x0000000243047227 */ /* 0x000fc600078e00ff */
[----:B------:R-:W-:Y:S01]  /*9bd0*/  ISETP.GT.U32.AND P2, PT, R125, R154, PT ;  /* 0x0000009a7d00720c */ /* 0x000fe20003f44070 */
[----:B------:R-:W-:Y:S01]  /*9be0*/  VIADD R202, R252, 0xd1 ;  /* 0x000000d1fcca7836 */ /* 0x000fe20000000000 */
[----:B------:R-:W-:Y:S01]  /*9bf0*/  IADD3 R4, PT, PT, -R4, RZ, RZ ;  /* 0x000000ff04047210 */ /* 0x000fe20007ffe1ff */
[----:B------:R-:W-:Y:S02]  /*9c00*/  IMAD.MOV R5, RZ, RZ, -R5 ;  /* 0x000000ffff057224 */ /* 0x000fe400078e0a05 */
[----:B------:R-:W-:Y:S01]  /*9c10*/  @!P5 IMAD.IADD R81, R81, 0x1, -R125 ;  /* 0x000000015151d824 */ /* 0x000fe200078e0a7d */
[----:B------:R-:W-:Y:S01]  /*9c20*/  IABS R43, R202 ;  /* 0x000000ca002b7213 */ /* 0x000fe20000000000 */
[C---:B------:R-:W-:Y:S01]  /*9c30*/  IMAD R2, R125.reuse, R4, R2 ;  /* 0x000000047d027224 */ /* 0x040fe200078e0202 */
[----:B------:R-:W-:Y:S01]  /*9c40*/  @!P4 IADD3 R42, PT, PT, R42, -R125, RZ ;  /* 0x8000007d2a2ac210 */ /* 0x000fe20007ffe0ff */
[C---:B------:R-:W-:Y:S01]  /*9c50*/  IMAD R120, R125.reuse, R5, R120 ;  /* 0x000000057d787224 */ /* 0x040fe200078e0278 */
[----:B------:R-:W-:Y:S01]  /*9c60*/  ISETP.GT.U32.AND P5, PT, R125, R81, PT ;  /* 0x000000517d00720c */ /* 0x000fe20003fa4070 */
        /* <DEDUP_REMOVED lines=11> */
[----:B------:R-:W-:-:S02]  /*9d20*/  IMAD.HI.U32 R6, R67, R121, RZ ;  /* 0x0000007943067227 */ /* 0x000fc400078e00ff */
[----:B------:R-:W-:Y:S02]  /*9d30*/  @!P2 IADD3 R120, PT, PT, R120, -R125, RZ ;  /* 0x8000007d7878a210 */ /* 0x000fe40007ffe0ff */
[C---:B------:R-:W-:Y:S01]  /*9d40*/  ISETP.GT.U32.AND P4, PT, R125.reuse, R2, PT ;  /* 0x000000027d00720c */ /* 0x040fe20003f84070 */
[----:B------:R-:W-:Y:S01]  /*9d50*/  VIADD R199, R252, 0xd4 ;  /* 0x000000d4fcc77836 */ /* 0x000fe20000000000 */
[----:B------:R-:W-:Y:S01]  /*9d60*/  ISETP.GT.U32.AND P2, PT, R125, R120, PT ;  /* 0x000000787d00720c */ /* 0x000fe20003f44070 */
[----:B------:R-:W-:-:S03]  /*9d70*/  IMAD.HI.U32 R7, R67, R82, RZ ;  /* 0x0000005243077227 */ /* 0x000fc600078e00ff */
[----:B------:R-:W-:Y:S01]  /*9d80*/  IABS R3, R199 ;  /* 0x000000c700037213 */ /* 0x000fe20000000000 */
[----:B------:R-:W-:Y:S02]  /*9d90*/  IMAD.MOV R6, RZ, RZ, -R6 ;  /* 0x000000ffff067224 */ /* 0x000fe400078e0a06 */
[----:B------:R-:W-:Y:S02]  /*9da0*/  IMAD.MOV R7, RZ, RZ, -R7 ;  /* 0x000000ffff077224 */ /* 0x000fe400078e0a07 */
[----:B------:R-:W-:Y:S02]  /*9db0*/  @!P5 IMAD.IADD R43, R43, 0x1, -R125 ;  /* 0x000000012b2bd824 */ /* 0x000fe400078e0a7d */
[C---:B------:R-:W-:Y:S02]  /*9dc0*/  IMAD R121, R125.reuse, R6, R121 ;  /* 0x000000067d797224 */ /* 0x040fe400078e0279 */
[C---:B------:R-:W-:Y:S01]  /*9dd0*/  IMAD R82, R125.reuse, R7, R82 ;  /* 0x000000077d527224 */ /* 0x040fe200078e0252 */
[----:B------:R-:W-:Y:S01]  /*9de0*/  ISETP.GT.U32.AND P5, PT, R125, R43, PT ;  /* 0x0000002b7d00720c */ /* 0x000fe20003fa4070 */
[----:B------:R-:W-:Y:S01]  /*9df0*/  IMAD.HI.U32 R5, R67, R3, RZ ;  /* 0x0000000343057227 */ /* 0x000fe200078e00ff */
[----:B------:R-:W-:-:S02]  /*9e00*/  @!P2 IADD3 R120, PT, PT, R120, -R125, RZ ;  /* 0x8000007d7878a210 */ /* 0x000fc40007ffe0ff */
[C---:B------:R-:W-:Y:S01]  /*9e10*/  ISETP.GT.U32.AND P2, PT, R125.reuse, R82, PT ;  /* 0x000000527d00720c */ /* 0x040fe20003f44070 */
        /* <DEDUP_REMOVED lines=8> */
[----:B------:R-:W-:Y:S01]  /*9ea0*/  @!P2 IADD3 R82, PT, PT, R82, -R125, RZ ;  /* 0x8000007d5252a210 */ /* 0x000fe20007ffe0ff */
[----:B------:R-:W-:Y:S01]  /*9eb0*/  IMAD.HI.U32 R4, R67, R44, RZ ;  /* 0x0000002c43047227 */ /* 0x000fe200078e00ff */
[C---:B------:R-:W-:Y:S02]  /*9ec0*/  ISETP.GT.U32.AND P5, PT, R125.reuse, R3, PT ;  /* 0x000000037d00720c */ /* 0x040fe40003fa4070 */
[----:B------:R-:W-:Y:S01]  /*9ed0*/  ISETP.GT.U32.AND P2, PT, R125, R82, PT ;  /* 0x000000527d00720c */ /* 0x000fe20003f44070 */
[----:B------:R-:W-:-:S02]  /*9ee0*/  @!P4 IMAD.IADD R121, R121, 0x1, -R125 ;  /* 0x000000017979c824 */ /* 0x000fc400078e0a7d */
[----:B------:R-:W-:Y:S02]  /*9ef0*/  VIADD R196, R252, 0xd7 ;  /* 0x000000d7fcc47836 */ /* 0x000fe40000000000 */
[----:B------:R-:W-:Y:S01]  /*9f00*/  IMAD.MOV R4, RZ, RZ, -R4 ;  /* 0x000000ffff047224 */ /* 0x000fe200078e0a04 */
[C---:B------:R-:W-:Y:S01]  /*9f10*/  ISETP.GT.U32.AND P4, PT, R125.reuse, R121, PT ;  /* 0x000000797d00720c */ /* 0x040fe20003f84070 */
[----:B------:R-:W-:Y:S01]  /*9f20*/  IMAD.MOV R7, RZ, RZ, -R7 ;  /* 0x000000ffff077224 */ /* 0x000fe200078e0a07 */
[----:B------:R-:W-:Y:S01]  /*9f30*/  IABS R128, R196 ;  /* 0x000000c400807213 */ /* 0x000fe20000000000 */
[----:B------:R-:W-:Y:S02]  /*9f40*/  IMAD R44, R125, R4, R44 ;  /* 0x000000047d2c7224 */ /* 0x000fe400078e022c */
[----:B------:R-:W-:Y:S01]  /*9f50*/  @!P5 IADD3 R3, PT, PT, R3, -R125, RZ ;  /* 0x8000007d0303d210 */ /* 0x000fe20007ffe0ff */
[----:B------:R-:W-:Y:S02]  /*9f60*/  IMAD R83, R125, R7, R83 ;  /* 0x000000077d537224 */ /* 0x000fe400078e0253 */
[----:B------:R-:W-:Y:S01]  /*9f70*/  IMAD.HI.U32 R6, R67, R128, RZ ;  /* 0x0000008043067227 */ /* 0x000fe200078e00ff */
[----:B------:R-:W-:-:S03]  /*9f80*/  ISETP.GT.U32.AND P5, PT, R125, R3, PT ;  /* 0x000000037d00720c */ /* 0x000fc60003fa4070 */
[--C-:B------:R-:W-:Y:S01]  /*9f90*/  @!P2 IMAD.IADD R82, R82, 0x1, -R125.reuse ;  /* 0x000000015252a824 */ /* 0x100fe200078e0a7d */
[----:B------:R-:W-:Y:S01]  /*9fa0*/  ISETP.GT.U32.AND P2, PT, R125, R44, PT ;  /* 0x0000002c7d00720c */ /* 0x000fe20003f44070 */
        /* <DEDUP_REMOVED lines=15> */
[----:B------:R-:W-:-:S04]  /*a0a0*/  IMAD.HI.U32 R6, R67, R45, RZ ;  /* 0x0000002d43067227 */ /* 0x000fc800078e00ff */
[----:B------:R-:W-:Y:S02]  /*a0b0*/  VIADD R193, R252, 0xda ;  /* 0x000000dafcc17836 */ /* 0x000fe40000000000 */
[----:B------:R-:W-:Y:S02]  /*a0c0*/  IMAD.MOV R5, RZ, RZ, -R5 ;  /* 0x000000ffff057224 */ /* 0x000fe400078e0a05 */
[----:B------:R-:W-:Y:S01]  /*a0d0*/  IMAD.MOV R6, RZ, RZ, -R6 ;  /* 0x000000ffff067224 */ /* 0x000fe200078e0a06 */
[----:B------:R-:W-:Y:S01]  /*a0e0*/  IABS R84, R193 ;  /* 0x000000c100547213 */ /* 0x000fe20000000000 */
[----:B------:R-:W-:Y:S02]  /*a0f0*/  @!P5 IMAD.IADD R128, R128, 0x1, -R125 ;  /* 0x000000018080d824 */ /* 0x000fe400078e0a7d */
[C---:B------:R-:W-:Y:S02]  /*a100*/  IMAD R4, R125.reuse, R5, R4 ;  /* 0x000000057d047224 */ /* 0x040fe400078e0204 */
[C---:B------:R-:W-:Y:S01]  /*a110*/  IMAD R45, R125.reuse, R6, R45 ;  /* 0x000000067d2d7224 */ /* 0x040fe200078e022d */
[----:B------:R-:W-:Y:S01]  /*a120*/  ISETP.GT.U32.AND P5, PT, R125, R128, PT ;  /* 0x000000807d00720c */ /* 0x000fe20003fa4070 */
[----:B------:R-:W-:-:S04]  /*a130*/  IMAD.HI.U32 R5, R67, R84, RZ ;  /* 0x0000005443057227 */ /* 0x000fc800078e00ff */
[--C-:B------:R-:W-:Y:S01]  /*a140*/  @!P2 IMAD.IADD R44, R44, 0x1, -R125.reuse ;  /* 0x000000012c2ca824 */ /* 0x100fe200078e0a7d */
[----:B------:R-:W-:Y:S01]  /*a150*/  ISETP.GT.U32.AND P2, PT, R125, R4, PT ;  /* 0x000000047d00720c */ /* 0x000fe20003f44070 */
        /* <DEDUP_REMOVED lines=35> */
[--C-:B------:R-:W-:Y:S01]  /*a390*/  @!P4 IMAD.IADD R5, R5, 0x1, -R125.reuse ;  /* 0x000000010505c824 */ /* 0x100fe200078e0a7d */
[----:B------:R-:W-:Y:S01]  /*a3a0*/  ISETP.GT.U32.AND P5, PT, R125, R46, PT ;  /* 0x0000002e7d00720c */ /* 0x000fe20003fa4070 */
[----:B------:R-:W-:Y:S02]  /*a3b0*/  @!P2 IMAD.IADD R129, R129, 0x1, -R125 ;  /* 0x000000018181a824 */ /* 0x000fe400078e0a7d */
[----:B------:R-:W-:Y:S01]  /*a3c0*/  IMAD.HI.U32 R9, R67, R85, RZ ;  /* 0x0000005543097227 */ /* 0x000fe200078e00ff */
[----:B------:R-:W-:-:S02]  /*a3d0*/  ISETP.GT.U32.AND P4, PT, R125, R5, PT ;  /* 0x000000057d00720c */ /* 0x000fc40003f84070 */
[----:B------:R-:W-:Y:S01]  /*a3e0*/  ISETP.GT.U32.AND P2, PT, R125, R129, PT ;  /* 0x000000817d00720c */ /* 0x000fe20003f44070 */
[C---:B------:R-:W-:Y:S01]  /*a3f0*/  VIADD R27, R252.reuse, 0xe0 ;  /* 0x000000e0fc1b7836 */ /* 0x040fe20000000000 */
[----:B------:R-:W-:Y:S01]  /*a400*/  IADD3 R9, PT, PT, -R9, RZ, RZ ;  /* 0x000000ff09097210 */ /* 0x000fe20007ffe1ff */
[----:B------:R-:W-:Y:S02]  /*a410*/  IMAD.MOV R8, RZ, RZ, -R8 ;  /* 0x000000ffff087224 */ /* 0x000fe400078e0a08 */
[----:B------:R-:W-:Y:S01]  /*a420*/  VIADD R10, R252, 0xe2 ;  /* 0x000000e2fc0a7836 */ /* 0x000fe20000000000 */
[----:B------:R-:W-:Y:S01]  /*a430*/  IABS R6, R27 ;  /* 0x0000001b00067213 */ /* 0x000fe20000000000 */
[----:B------:R-:W-:Y:S01]  /*a440*/  @!P5 IMAD.IADD R46, R46, 0x1, -R125 ;  /* 0x000000012e2ed824 */ /* 0x000fe200078e0a7d */
[----:B------:R-:W-:Y:S01]  /*a450*/  STL [R1+0xcc], R27 ;  /* 0x0000cc1b01007387 */ /* 0x000fe20000100800 */
[C---:B------:R-:W-:Y:S01]  /*a460*/  IMAD R130, R125.reuse, R8, R130 ;  /* 0x000000087d827224 */ /* 0x040fe200078e0282 */
[----:B------:R-:W-:Y:S01]  /*a470*/  IABS R86, R10 ;  /* 0x0000000a00567213 */ /* 0x000fe20000000000 */
[C---:B------:R-:W-:Y:S01]  /*a480*/  IMAD R85, R125.reuse, R9, R85 ;  /* 0x000000097d557224 */ /* 0x040fe200078e0255 */
[----:B------:R-:W-:Y:S01]  /*a490*/  ISETP.GT.U32.AND P5, PT, R125, R46, PT ;  /* 0x0000002e7d00720c */ /* 0x000fe20003fa4070 */
[----:B------:R-:W-:Y:S01]  /*a4a0*/  @!P4 IMAD.IADD R5, R5, 0x1, -R125 ;  /* 0x000000010505c824 */ /* 0x000fe200078e0a7d */
[----:B------:R-:W-:Y:S01]  /*a4b0*/  @!P2 IADD3 R129, PT, PT, R129, -R125, RZ ;  /* 0x8000007d8181a210 */ /* 0x000fe20007ffe0ff */
[----:B------:R-:W-:Y:S01]  /*a4c0*/  IMAD.HI.U32 R7, R67, R6, RZ ;  /* 0x0000000643077227 */ /* 0x000fe200078e00ff */
[----:B------:R-:W-:-:S02]  /*a4d0*/  ISETP.GT.U32.AND P4, PT, R125, R130, PT ;  /* 0x000000827d00720c */ /* 0x000fc40003f84070 */
[C---:B------:R-:W-:Y:S01]  /*a4e0*/  ISETP.GT.U32.AND P2, PT, R125.reuse, R85, PT ;  /* 0x000000557d00720c */ /* 0x040fe20003f44070 */
[----:B------:R-:W-:Y:S02]  /*a4f0*/  IMAD.MOV R7, RZ, RZ, -R7 ;  /* 0x000000ffff077224 */ /* 0x000fe400078e0a07 */
[----:B------:R-:W-:Y:S02]  /*a500*/  VIADD R26, R252, 0xe1 ;  /* 0x000000e1fc1a7836 */ /* 0x000fe40000000000 */
[----:B------:R-:W-:Y:S02]  /*a510*/  IMAD R6, R125, R7, R6 ;  /* 0x000000077d067224 */ /* 0x000fe400078e0206 */
[----:B------:R-:W-:Y:S01]  /*a520*/  @!P5 IADD3 R46, PT, PT, R46, -R125, RZ ;  /* 0x8000007d2e2ed210 */ /* 0x000fe20007ffe0ff */
[----:B------:R-:W-:Y:S01]  /*a530*/  IMAD.HI.U32 R8, R67, R86, RZ ;  /* 0x0000005643087227 */ /* 0x000fe200078e00ff */
[----:B------:R-:W-:Y:S01]  /*a540*/  IABS R7, R26 ;  /* 0x0000001a00077213 */ /* 0x000fe20000000000 */
[----:B------:R1:W-:Y:S01]  /*a550*/  STL [R1+0xc0], R26 ;  /* 0x0000c01a01007387 */ /* 0x0003e20000100800 */
[----:B------:R-:W-:Y:S01]  /*a560*/  ISETP.GT.U32.AND P5, PT, R125, R6, PT ;  /* 0x000000067d00720c */ /* 0x000fe20003fa4070 */
[----:B------:R-:W-:-:S02]  /*a570*/  @!P4 IMAD.IADD R130, R130, 0x1, -R125 ;  /* 0x000000018282c824 */ /* 0x000fc400078e0a7d */
[----:B------:R-:W-:Y:S01]  /*a580*/  @!P2 IMAD.IADD R85, R85, 0x1, -R125 ;  /* 0x000000015555a824 */ /* 0x000fe200078e0a7d */
[----:B------:R-:W-:Y:S01]  /*a590*/  STL [R1+0xbc], R10 ;  /* 0x0000bc0a01007387 */ /* 0x000fe20000100800 */
[----:B------:R-:W-:Y:S01]  /*a5a0*/  IMAD.HI.U32 R47, R67, R7, RZ ;  /* 0x00000007432f7227 */ /* 0x000fe200078e00ff */
[C---:B------:R-:W-:Y:S02]  /*a5b0*/  ISETP.GT.U32.AND P4, PT, R125.reuse, R130, PT ;  /* 0x000000827d00720c */ /* 0x040fe40003f84070 */
[C---:B------:R-:W-:Y:S01]  /*a5c0*/  ISETP.GT.U32.AND P2, PT, R125.reuse, R85, PT ;  /* 0x000000557d00720c */ /* 0x040fe20003f44070 */
[----:B------:R-:W-:Y:S01]  /*a5d0*/  IMAD.MOV R8, RZ, RZ, -R8 ;  /* 0x000000ffff087224 */ /* 0x000fe200078e0a08 */
[----:B-1----:R-:W-:Y:S01]  /*a5e0*/  IADD3 R26, PT, PT, R252, 0xe3, RZ ;  /* 0x000000e3fc1a7810 */ /* 0x002fe20007ffe0ff */
[----:B------:R-:W-:Y:S02]  /*a5f0*/  IMAD.MOV R47, RZ, RZ, -R47 ;  /* 0x000000ffff2f7224 */ /* 0x000fe400078e0a2f */
[----:B------:R-:W-:Y:S01]  /*a600*/  @!P5 IMAD.IADD R6, R6, 0x1, -R125 ;  /* 0x000000010606d824 */ /* 0x000fe200078e0a7d */
[----:B------:R-:W-:Y:S01]  /*a610*/  IABS R131, R26 ;  /* 0x0000001a00837213 */ /* 0x000fe20000000000 */
[C---:B------:R-:W-:Y:S01]  /*a620*/  IMAD R86, R125.reuse, R8, R86 ;  /* 0x000000087d567224 */ /* 0x040fe200078e0256 */
[----:B------:R1:W-:Y:S01]  /*a630*/  STL [R1+0xb4], R26 ;  /* 0x0000b41a01007387 */ /* 0x0003e20000100800 */
[C---:B------:R-:W-:Y:S01]  /*a640*/  IMAD R47, R125.reuse, R47, R7 ;  /* 0x0000002f7d2f7224 */ /* 0x040fe200078e0207 */
[C---:B------:R-:W-:Y:S01]  /*a650*/  ISETP.GT.U32.AND P5, PT, R125.reuse, R6, PT ;  /* 0x000000067d00720c */ /* 0x040fe20003fa4070 */
[----:B------:R-:W-:Y:S01]  /*a660*/  @!P4 IMAD.IADD R130, R130, 0x1, -R125 ;  /* 0x000000018282c824 */ /* 0x000fe200078e0a7d */
[----:B------:R-:W-:Y:S01]  /*a670*/  ISETP.GT.U32.AND P4, PT, R125, R86, PT ;  /* 0x000000567d00720c */ /* 0x000fe20003f84070 */
[----:B------:R-:W-:-:S04]  /*a680*/  IMAD.HI.U32 R8, R67, R131, RZ ;  /* 0x0000008343087227 */ /* 0x000fc800078e00ff */
[----:B------:R-:W-:Y:S01]  /*a690*/  @!P2 IMAD.IADD R85, R85, 0x1, -R125 ;  /* 0x000000015555a824 */ /* 0x000fe200078e0a7d */
[C---:B------:R-:W-:Y:S01]  /*a6a0*/  ISETP.GT.U32.AND P2, PT, R125.reuse, R47, PT ;  /* 0x0000002f7d00720c */ /* 0x040fe20003f44070 */
[----:B------:R-:W-:Y:S01]  /*a6b0*/  IMAD.MOV R8, RZ, RZ, -R8 ;  /* 0x000000ffff087224 */ /* 0x000fe200078e0a08 */
[C---:B-1----:R-:W-:Y:S01]  /*a6c0*/  IADD3 R26, PT, PT, R252.reuse, 0xe8, RZ ;  /* 0x000000e8fc1a7810 */ /* 0x042fe20007ffe0ff */
[C---:B------:R-:W-:Y:S02]  /*a6d0*/  VIADD R9, R252.reuse, 0xe5 ;  /* 0x000000e5fc097836 */ /* 0x040fe40000000000 */
[C---:B------:R-:W-:Y:S01]  /*a6e0*/  IMAD R131, R125.reuse, R8, R131 ;  /* 0x000000087d837224 */ /* 0x040fe200078e0283 */
[----:B------:R-:W-:Y:S01]  /*a6f0*/  IABS R8, R26 ;  /* 0x0000001a00087213 */ /* 0x000fe20000000000 */
[----:B------:R-:W-:Y:S01]  /*a700*/  VIADD R10, R252, 0xe4 ;  /* 0x000000e4fc0a7836 */ /* 0x000fe20000000000 */
[----:B------:R-:W-:Y:S01]  /*a710*/  IABS R48, R9 ;  /* 0x0000000900307213 */ /* 0x000fe20000000000 */
[--C-:B------:R-:W-:Y:S01]  /*a720*/  @!P5 IMAD.IADD R6, R6, 0x1, -R125.reuse ;  /* 0x000000010606d824 */ /* 0x100fe200078e0a7d */
[----:B------:R-:W-:Y:S01]  /*a730*/  ISETP.GT.U32.AND P5, PT, R125, R131, PT ;  /* 0x000000837d00720c */ /* 0x000fe20003fa4070 */
[--C-:B------:R-:W-:Y:S01]  /*a740*/  @!P4 IMAD.IADD R86, R86, 0x1, -R125.reuse ;  /* 0x000000015656c824 */ /* 0x100fe200078e0a7d */
[----:B------:R-:W-:Y:S01]  /*a750*/  IABS R7, R10 ;  /* 0x0000000a00077213 */ /* 0x000fe20000000000 */
[--C-:B------:R-:W-:Y:S01]  /*a760*/  @!P2 IMAD.IADD R47, R47, 0x1, -R125.reuse ;  /* 0x000000012f2fa824 */ /* 0x100fe200078e0a7d */
[----:B------:R1:W-:Y:S01]  /*a770*/  STL [R1+0xb0], R10 ;  /* 0x0000b00a01007387 */ /* 0x0003e20000100800 */
[C---:B------:R-:W-:Y:S01]  /*a780*/  VIADD R49, R252.reuse, 0xe6 ;  /* 0x000000e6fc317836 */ /* 0x040fe20000000000 */
[C---:B------:R-:W-:Y:S01]  /*a790*/  ISETP.GT.U32.AND P4, PT, R125.reuse, R86, PT ;  /* 0x000000567d00720c */ /* 0x040fe20003f84070 */
[C---:B------:R-:W-:Y:S01]  /*a7a0*/  VIADD R27, R252.reuse, 0xe7 ;  /* 0x000000e7fc1b7836 */ /* 0x040fe20000000000 */
[----:B------:R2:W-:Y:S01]  /*a7b0*/  STL [R1+0xa8], R9 ;  /* 0x0000a80901007387 */ /* 0x0005e20000100800 */
[----:B------:R-:W-:Y:S01]  /*a7c0*/  ISETP.GT.U32.AND P2, PT, R125, R47, PT ;  /* 0x0000002f7d00720c */ /* 0x000fe20003f44070 */
[C---:B------:R-:W-:Y:S01]  /*a7d0*/  VIADD R51, R252.reuse, 0xf6 ;  /* 0x000000f6fc337836 */ /* 0x040fe20000000000 */
[----:B------:R-:W-:Y:S01]  /*a7e0*/  IABS R87, R49 ;  /* 0x0000003100577213 */ /* 0x000fe20000000000 */
[----:B------:R3:W-:Y:S01]  /*a7f0*/  STL [R1+0x98], R49 ;  /* 0x0000983101007387 */ /* 0x0007e20000100800 */
[----:B------:R-:W-:Y:S01]  /*a800*/  @!P5 IMAD.IADD R131, R131, 0x1, -R125 ;  /* 0x000000018383d824 */ /* 0x000fe200078e0a7d */
[----:B------:R-:W-:Y:S01]  /*a810*/  IABS R132, R27 ;  /* 0x0000001b00847213 */ /* 0x000fe20000000000 */
[----:B-1----:R-:W-:Y:S01]  /*a820*/  IMAD.HI.U32 R10, R67, R48, RZ ;  /* 0x00000030430a7227 */ /* 0x002fe200078e00ff */
[----:B------:R-:W-:Y:S02]  /*a830*/  STL [R1+0x94], R27 ;  /* 0x0000941b01007387 */ /* 0x000fe40000100800 */
[----:B------:R-:W-:Y:S01]  /*a840*/  ISETP.GT.U32.AND P5, PT, R125, R131, PT ;  /* 0x000000837d00720c */ /* 0x000fe20003fa4070 */
[----:B--2---:R-:W-:Y:S01]  /*a850*/  IMAD.HI.U32 R9, R67, R7, RZ ;  /* 0x0000000743097227 */ /* 0x004fe200078e00ff */
[----:B------:R-:W-:Y:S01]  /*a860*/  STL [R1+0x90], R26 ;  /* 0x0000901a01007387 */ /* 0x000fe20000100800 */
[----:B---3--:R-:W-:-:S02]  /*a870*/  IADD3 R49, PT, PT, R252, 0xe9, RZ ;  /* 0x000000e9fc317810 */ /* 0x008fc40007ffe0ff */
[----:B------:R-:W-:Y:S02]  /*a880*/  IMAD.MOV R10, RZ, RZ, -R10 ;  /* 0x000000ffff0a7224 */ /* 0x000fe400078e0a0a */
[----:B------:R-:W-:Y:S02]  /*a890*/  IMAD.MOV R9, RZ, RZ, -R9 ;  /* 0x000000ffff097224 */ /* 0x000fe400078e0a09 */
[C---:B------:R-:W-:Y:S01]  /*a8a0*/  IMAD R48, R125.reuse, R10, R48 ;  /* 0x0000000a7d307224 */ /* 0x040fe200078e0230 */
[----:B------:R1:W-:Y:S01]  /*a8b0*/  STL [R1+0x84], R49 ;  /* 0x0000843101007387 */ /* 0x0003e20000100800 */
[C---:B------:R-:W-:Y:S02]  /*a8c0*/  IMAD R7, R125.reuse, R9, R7 ;  /* 0x000000097d077224 */ /* 0x040fe400078e0207 */
[----:B------:R-:W-:Y:S01]  /*a8d0*/  @!P4 IMAD.IADD R86, R86, 0x1, -R125 ;  /* 0x000000015656c824 */ /* 0x000fe200078e0a7d */
[----:B------:R-:W-:Y:S01]  /*a8e0*/  ISETP.GT.U32.AND P4, PT, R125, R48, PT ;  /* 0x000000307d00720c */ /* 0x000fe20003f84070 */
[----:B------:R-:W-:-:S04]  /*a8f0*/  IMAD.HI.U32 R9, R67, R87, RZ ;  /* 0x0000005743097227 */ /* 0x000fc800078e00ff */
[----:B------:R-:W-:Y:S01]  /*a900*/  @!P2 IMAD.IADD R47, R47, 0x1, -R125 ;  /* 0x000000012f2fa824 */ /* 0x000fe200078e0a7d */
[----:B------:R-:W-:Y:S01]  /*a910*/  ISETP.GT.U32.AND P2, PT, R125, R7, PT ;  /* 0x000000077d00720c */ /* 0x000fe20003f44070 */
[----:B------:R-:W-:Y:S01]  /*a920*/  IMAD.MOV R9, RZ, RZ, -R9 ;  /* 0x000000ffff097224 */ /* 0x000fe200078e0a09 */
[----:B-1----:R-:W-:Y:S01]  /*a930*/  IABS R49, R49 ;  /* 0x0000003100317213 */ /* 0x002fe20000000000 */
[----:B------:R-:W-:Y:S02]  /*a940*/  @!P5 IMAD.IADD R131, R131, 0x1, -R125 ;  /* 0x000000018383d824 */ /* 0x000fe400078e0a7d */
[----:B------:R-:W-:Y:S02]  /*a950*/  IMAD R87, R125, R9, R87 ;  /* 0x000000097d577224 */ /* 0x000fe400078e0257 */
[----:B------:R-:W-:Y:S01]  /*a960*/  @!P4 IADD3 R48, PT, PT, R48, -R125, RZ ;  /* 0x8000007d3030c210 */ /* 0x000fe20007ffe0ff */
[----:B------:R-:W-:Y:S02]  /*a970*/  IMAD.HI.U32 R10, R67, R132, RZ ;  /* 0x00000084430a7227 */ /* 0x000fe400078e00ff */
[----:B------:R-:W-:-:S02]  /*a980*/  ISETP.GT.U32.AND P5, PT, R125, R87, PT ;  /* 0x000000577d00720c */ /* 0x000fc40003fa4070 */
[----:B------:R-:W-:Y:S01]  /*a990*/  ISETP.GT.U32.AND P4, PT, R125, R48, PT ;  /* 0x000000307d00720c */ /* 0x000fe20003f84070 */
[----:B------:R-:W-:Y:S01]  /*a9a0*/  @!P2 IMAD.IADD R7, R7, 0x1, -R125 ;  /* 0x000000010707a824 */ /* 0x000fe200078e0a7d */
[----:B------:R-:W-:Y:S01]  /*a9b0*/  IADD3 R10, PT, PT, -R10, RZ, RZ ;  /* 0x000000ff0a0a7210 */ /* 0x000fe20007ffe1ff */
[----:B------:R-:W-:-:S03]  /*a9c0*/  IMAD.HI.U32 R27, R67, R8, RZ ;  /* 0x00000008431b7227 */ /* 0x000fc600078e00ff */
[C---:B------:R-:W-:Y:S01]  /*a9d0*/  ISETP.GT.U32.AND P2, PT, R125.reuse, R7, PT ;  /* 0x000000077d00720c */ /* 0x040fe20003f44070 */
[----:B------:R-:W-:Y:S02]  /*a9e0*/  IMAD.MOV R27, RZ, RZ, -R27 ;  /* 0x000000ffff1b7224 */ /* 0x000fe400078e0a1b */
[C---:B------:R-:W-:Y:S02]  /*a9f0*/  IMAD R132, R125.reuse, R10, R132 ;  /* 0x0000000a7d847224 */ /* 0x040fe400078e0284 */
[----:B------:R-:W-:Y:S02]  /*aa00*/  IMAD R8, R125, R27, R8 ;  /* 0x0000001b7d087224 */ /* 0x000fe400078e0208 */
[----:B------:R-:W-:Y:S01]  /*aa10*/  @!P5 IMAD.IADD R87, R87, 0x1, -R125 ;  /* 0x000000015757d824 */ /* 0x000fe200078e0a7d */
[----:B------:R-:W-:Y:S01]  /*aa20*/  @!P4 IADD3 R48, PT, PT, R48, -R125, RZ ;  /* 0x8000007d3030c210 */ /* 0x000fe20007ffe0ff */
[----:B------:R-:W-:Y:S01]  /*aa30*/  IMAD.HI.U32 R9, R67, R49, RZ ;  /* 0x0000003143097227 */ /* 0x000fe200078e00ff */
[----:B------:R-:W-:-:S02]  /*aa40*/  ISETP.GT.U32.AND P4, PT, R125, R8, PT ;  /* 0x000000087d00720c */ /* 0x000fc40003f84070 */
[----:B------:R-:W-:Y:S01]  /*aa50*/  ISETP.GT.U32.AND P5, PT, R125, R87, PT ;  /* 0x000000577d00720c */ /* 0x000fe20003fa4070 */
[----:B------:R-:W-:Y:S01]  /*aa60*/  @!P2 IMAD.IADD R7, R7, 0x1, -R125 ;  /* 0x000000010707a824 */ /* 0x000fe200078e0a7d */
[----:B------:R-:W-:Y:S01]  /*aa70*/  ISETP.GT.U32.AND P2, PT, R125, R132, PT ;  /* 0x000000847d00720c */ /* 0x000fe20003f44070 */
[C---:B------:R-:W-:Y:S01]  /*aa80*/  VIADD R27, R252.reuse, 0xeb ;  /* 0x000000ebfc1b7836 */ /* 0x040fe20000000000 */
[----:B------:R-:W-:Y:S01]  /*aa90*/  IADD3 R9, PT, PT, -R9, RZ, RZ ;  /* 0x000000ff09097210 */ /* 0x000fe20007ffe1ff */
[C---:B------:R-:W-:Y:S02]  /*aaa0*/  VIADD R26, R252.reuse, 0xea ;  /* 0x000000eafc1a7836 */ /* 0x040fe40000000000 */
[----:B------:R-:W-:Y:S01]  /*aab0*/  VIADD R90, R252, 0xfb ;  /* 0x000000fbfc5a7836 */ /* 0x000fe20000000000 */
[----:B------:R-:W-:Y:S01]  /*aac0*/  IABS R133, R27 ;  /* 0x0000001b00857213 */ /* 0x000fe20000000000 */
[----:B------:R-:W-:Y:S01]  /*aad0*/  IMAD R49, R125, R9, R49 ;  /* 0x000000097d317224 */ /* 0x000fe200078e0231 */
[----:B------:R-:W-:Y:S01]  /*aae0*/  IABS R88, R26 ;  /* 0x0000001a00587213 */ /* 0x000fe20000000000 */
[--C-:B------:R-:W-:Y:S01]  /*aaf0*/  @!P4 IMAD.IADD R8, R8, 0x1, -R125.reuse ;  /* 0x000000010808c824 */ /* 0x100fe200078e0a7d */
[----:B------:R1:W-:Y:S01]  /*ab00*/  STL [R1+0x80], R26 ;  /* 0x0000801a01007387 */ /* 0x0003e20000100800 */
[--C-:B------:R-:W-:Y:S01]  /*ab10*/  @!P5 IMAD.IADD R87, R87, 0x1, -R125.reuse ;  /* 0x000000015757d824 */ /* 0x100fe200078e0a7d */
[C---:B------:R-:W-:Y:S01]  /*ab20*/  ISETP.GT.U32.AND P5, PT, R125.reuse, R49, PT ;  /* 0x000000317d00720c */ /* 0x040fe20003fa4070 */
[----:B------:R-:W-:Y:S01]  /*ab30*/  @!P2 IMAD.IADD R132, R132, 0x1, -R125 ;  /* 0x000000018484a824 */ /* 0x000fe200078e0a7d */
[----:B------:R2:W-:Y:S01]  /*ab40*/  STL [R1+0x70], R27 ;  /* 0x0000701b01007387 */ /* 0x0005e20000100800 */
[----:B------:R-:W-:Y:S01]  /*ab50*/  ISETP.GT.U32.AND P4, PT, R125, R8, PT ;  /* 0x000000087d00720c */ /* 0x000fe20003f84070 */
[----:B------:R-:W-:-:S02]  /*ab60*/  IMAD.HI.U32 R10, R67, R88, RZ ;  /* 0x00000058430a7227 */ /* 0x000fc400078e00ff */
[----:B------:R-:W-:Y:S02]  /*ab70*/  ISETP.GT.U32.AND P2, PT, R125, R132, PT ;  /* 0x000000847d00720c */ /* 0x000fe40003f44070 */
[----:B-1----:R-:W-:Y:S02]  /*ab80*/  VIADD R26, R252, 0xec ;  /* 0x000000ecfc1a7836 */ /* 0x002fe40000000000 */
[----:B------:R-:W-:Y:S02]  /*ab90*/  IMAD.MOV R10, RZ, RZ, -R10 ;  /* 0x000000ffff0a7224 */ /* 0x000fe400078e0a0a */
[----:B--2---:R-:W-:Y:S01]  /*aba0*/  IMAD.HI.U32 R27, R67, R133, RZ ;  /* 0x00000085431b7227 */ /* 0x004fe200078e00ff */
[----:B------:R-:W-:Y:S01]  /*abb0*/  IABS R9, R26 ;  /* 0x0000001a00097213 */ /* 0x000fe20000000000 */
[----:B------:R1:W-:Y:S02]  /*abc0*/  STL [R1+0x6c], R26 ;  /* 0x00006c1a01007387 */ /* 0x0003e40000100800 */
[----:B------:R-:W-:-:S02]  /*abd0*/  IMAD.MOV R27, RZ, RZ, -R27 ;  /* 0x000000ffff1b7224 */ /* 0x000fc400078e0a1b */
[----:B------:R-:W-:Y:S01]  /*abe0*/  @!P5 IMAD.IADD R49, R49, 0x1, -R125 ;  /* 0x000000013131d824 */ /* 0x000fe200078e0a7d */
[----:B------:R-:W-:Y:S01]  /*abf0*/  @!P2 IADD3 R132, PT, PT, R132, -R125, RZ ;  /* 0x8000007d8484a210 */ /* 0x000fe20007ffe0ff */
[C---:B------:R-:W-:Y:S02]  /*ac00*/  IMAD R133, R125.reuse, R27, R133 ;  /* 0x0000001b7d857224 */ /* 0x040fe400078e0285 */
[C---:B------:R-:W-:Y:S01]  /*ac10*/  IMAD R88, R125.reuse, R10, R88 ;  /* 0x0000000a7d587224 */ /* 0x040fe200078e0258 */
[C---:B------:R-:W-:Y:S01]  /*ac20*/  ISETP.GT.U32.AND P5, PT, R125.reuse, R49, PT ;  /* 0x000000317d00720c */ /* 0x040fe20003fa4070 */
[----:B------:R-:W-:Y:S01]  /*ac30*/  @!P4 IMAD.IADD R8, R8, 0x1, -R125 ;  /* 0x000000010808c824 */ /* 0x000fe200078e0a7d */
[C---:B------:R-:W-:Y:S01]  /*ac40*/  ISETP.GT.U32.AND P4, PT, R125.reuse, R133, PT ;  /* 0x000000857d00720c */ /* 0x040fe20003f84070 */
[----:B-1----:R-:W-:Y:S01]  /*ac50*/  VIADD R26, R252, 0xed ;  /* 0x000000edfc1a7836 */ /* 0x002fe20000000000 */
[----:B------:R-:W-:Y:S01]  /*ac60*/  ISETP.GT.U32.AND P2, PT, R125, R88, PT ;  /* 0x000000587d00720c */ /* 0x000fe20003f44070 */
[----:B------:R-:W-:-:S03]  /*ac70*/  IMAD.HI.U32 R10, R67, R9, RZ ;  /* 0x00000009430a7227 */ /* 0x000fc600078e00ff */
[----:B------:R-:W-:Y:S01]  /*ac80*/  IABS R50, R26 ;  /* 0x0000001a00327213 */ /* 0x000fe20000000000 */
[----:B------:R-:W-:Y:S01]  /*ac90*/  IMAD.MOV R10, RZ, RZ, -R10 ;  /* 0x000000ffff0a7224 */ /* 0x000fe200078e0a0a */
[----:B------:R1:W-:Y:S01]  /*aca0*/  STL [R1+0x68], R26 ;  /* 0x0000681a01007387 */ /* 0x0003e20000100800 */
[----:B------:R-:W-:Y:S02]  /*acb0*/  VIADD R164, R252, 0xfa ;  /* 0x000000fafca47836 */ /* 0x000fe40000000000 */
[----:B------:R-:W-:Y:S02]  /*acc0*/  IMAD R9, R125, R10, R9 ;  /* 0x0000000a7d097224 */ /* 0x000fe400078e0209 */
[----:B------:R-:W-:Y:S01]  /*acd0*/  IMAD.HI.U32 R10, R67, R50, RZ ;  /* 0x00000032430a7227 */ /* 0x000fe200078e00ff */
[----:B------:R-:W-:Y:S02]  /*ace0*/  IABS R153, R164 ;  /* 0x000000a400997213 */ /* 0x000fe40000000000 */
[----:B------:R-:W-:Y:S01]  /*acf0*/  @!P2 IADD3 R88, PT, PT, R88, -R125, RZ ;  /* 0x8000007d5858a210 */ /* 0x000fe20007ffe0ff */
[--C-:B------:R-:W-:Y:S01]  /*ad00*/  @!P5 IMAD.IADD R49, R49, 0x1, -R125.reuse ;  /* 0x000000013131d824 */ /* 0x100fe200078e0a7d */
[----:B-1----:R-:W-:Y:S01]  /*ad10*/  IADD3 R26, PT, PT, R252, 0xee, RZ ;  /* 0x000000eefc1a7810 */ /* 0x002fe20007ffe0ff */
[----:B------:R-:W-:Y:S01]  /*ad20*/  @!P4 IMAD.IADD R133, R133, 0x1, -R125 ;  /* 0x000000018585c824 */ /* 0x000fe200078e0a7d */
[C---:B------:R-:W-:Y:S01]  /*ad30*/  ISETP.GT.U32.AND P5, PT, R125.reuse, R9, PT ;  /* 0x000000097d00720c */ /* 0x040fe20003fa4070 */
[----:B------:R-:W-:Y:S01]  /*ad40*/  IMAD.MOV R10, RZ, RZ, -R10 ;  /* 0x000000ffff0a7224 */ /* 0x000fe200078e0a0a */
[----:B------:R-:W-:Y:S01]  /*ad50*/  IABS R89, R26 ;  /* 0x0000001a00597213 */ /* 0x000fe20000000000 */
[----:B------:R1:W-:Y:S01]  /*ad60*/  STL [R1+0x64], R26 ;  /* 0x0000641a01007387 */ /* 0x0003e20000100800 */
[C---:B------:R-:W-:Y:S01]  /*ad70*/  ISETP.GT.U32.AND P4, PT, R125.reuse, R133, PT ;  /* 0x000000857d00720c */ /* 0x040fe20003f84070 */
[C---:B------:R-:W-:Y:S01]  /*ad80*/  IMAD R50, R125.reuse, R10, R50 ;  /* 0x0000000a7d327224 */ /* 0x040fe200078e0232 */
[----:B------:R-:W-:Y:S01]  /*ad90*/  ISETP.GT.U32.AND P2, PT, R125, R88, PT ;  /* 0x000000587d00720c */ /* 0x000fe20003f44070 */
[----:B------:R-:W-:-:S04]  /*ada0*/  IMAD.HI.U32 R10, R67, R89, RZ ;  /* 0x00000059430a7227 */ /* 0x000fc800078e00ff */
[----:B------:R-:W-:Y:S02]  /*adb0*/  IMAD.MOV R10, RZ, RZ, -R10 ;  /* 0x000000ffff0a7224 */ /* 0x000fe400078e0a0a */
[----:B-1----:R-:W-:Y:S02]  /*adc0*/  VIADD R26, R252, 0xef ;  /* 0x000000effc1a7836 */ /* 0x002fe40000000000 */
[----:B------:R-:W-:Y:S02]  /*add0*/  IMAD R89, R125, R10, R89 ;  /* 0x0000000a7d597224 */ /* 0x000fe400078e0259 */
[--C-:B------:R-:W-:Y:S01]  /*ade0*/  @!P5 IMAD.IADD R9, R9, 0x1, -R125.reuse ;  /* 0x000000010909d824 */ /* 0x100fe200078e0a7d */
[----:B------:R1:W-:Y:S01]  /*adf0*/  STL [R1+0x60], R26 ;  /* 0x0000601a01007387 */ /* 0x0003e20000100800 */
[----:B------:R-:W-:Y:S01]  /*ae00*/  IABS R174, R26 ;  /* 0x0000001a00ae7213 */ /* 0x000fe20000000000 */
[--C-:B------:R-:W-:Y:S01]  /*ae10*/  @!P4 IMAD.IADD R133, R133, 0x1, -R125.reuse ;  /* 0x000000018585c824 */ /* 0x100fe200078e0a7d */
[C---:B------:R-:W-:Y:S01]  /*ae20*/  ISETP.GT.U32.AND P4, PT, R125.reuse, R89, PT ;  /* 0x000000597d00720c */ /* 0x040fe20003f84070 */
[----:B------:R-:W-:Y:S01]  /*ae30*/  @!P2 IMAD.IADD R88, R88, 0x1, -R125 ;  /* 0x000000015858a824 */ /* 0x000fe200078e0a7d */
[----:B------:R-:W-:Y:S01]  /*ae40*/  ISETP.GT.U32.AND P5, PT, R125, R9, PT ;  /* 0x000000097d00720c */ /* 0x000fe20003fa4070 */
[----:B------:R-:W-:Y:S01]  /*ae50*/  IMAD.HI.U32 R10, R67, R174, RZ ;  /* 0x000000ae430a7227 */ /* 0x000fe200078e00ff */
[----:B------:R-:W-:-:S03]  /*ae60*/  ISETP.GT.U32.AND P2, PT, R125, R50, PT ;  /* 0x000000327d00720c */ /* 0x000fc60003f44070 */
[C---:B-1----:R-:W-:Y:S02]  /*ae70*/  VIADD R26, R252.reuse, 0xf0 ;  /* 0x000000f0fc1a7836 */ /* 0x042fe40000000000 */
[----:B------:R-:W-:Y:S02]  /*ae80*/  IMAD.MOV R10, RZ, RZ, -R10 ;  /* 0x000000ffff0a7224 */ /* 0x000fe400078e0a0a */
[----:B------:R-:W-:Y:S01]  /*ae90*/  VIADD R155, R252, 0xfc ;  /* 0x000000fcfc9b7836 */ /* 0x000fe20000000000 */
[----:B------:R-:W-:Y:S01]  /*aea0*/  IABS R134, R26 ;  /* 0x0000001a00867213 */ /* 0x000fe20000000000 */
[----:B------:R-:W-:Y:S01]  /*aeb0*/  IMAD R174, R125, R10, R174 ;  /* 0x0000000a7dae7224 */ /* 0x000fe200078e02ae */
[----:B------:R1:W-:Y:S01]  /*aec0*/  STL [R1+0x5c], R26 ;  /* 0x00005c1a01007387 */ /* 0x0003e20000100800 */
[----:B------:R-:W-:Y:S02]  /*aed0*/  @!P5 IMAD.IADD R9, R9, 0x1, -R125 ;  /* 0x000000010909d824 */ /* 0x000fe400078e0a7d */
[----:B------:R-:W-:Y:S01]  /*aee0*/  IMAD.HI.U32 R27, R67, R134, RZ ;  /* 0x00000086431b7227 */ /* 0x000fe200078e00ff */
[----:B------:R-:W-:-:S02]  /*aef0*/  ISETP.GT.U32.AND P5, PT, R125, R174, PT ;  /* 0x000000ae7d00720c */ /* 0x000fc40003fa4070 */
[----:B------:R-:W-:Y:S01]  /*af00*/  @!P2 IADD3 R50, PT, PT, R50, -R125, RZ ;  /* 0x8000007d3232a210 */ /* 0x000fe20007ffe0ff */
[----:B------:R-:W-:Y:S01]  /*af10*/  IMAD.MOV R10, RZ, RZ, -R27 ;  /* 0x000000ffff0a7224 */ /* 0x000fe200078e0a1b */
[----:B------:R-:W-:Y:S01]  /*af20*/  IABS R27, R252 ;  /* 0x000000fc001b7213 */ /* 0x000fe20000000000 */
[--C-:B------:R-:W-:Y:S01]  /*af30*/  @!P4 IMAD.IADD R89, R89, 0x1, -R125.reuse ;  /* 0x000000015959c824 */ /* 0x100fe200078e0a7d */
[C---:B-1----:R-:W-:Y:S01]  /*af40*/  IADD3 R26, PT, PT, R252.reuse, 0xf1, RZ ;  /* 0x000000f1fc1a7810 */ /* 0x042fe20007ffe0ff */
[C---:B------:R-:W-:Y:S01]  /*af50*/  IMAD R134, R125.reuse, R10, R134 ;  /* 0x0000000a7d867224 */ /* 0x040fe200078e0286 */
[C---:B------:R-:W-:Y:S01]  /*af60*/  ISETP.GT.U32.AND P2, PT, R125.reuse, R50, PT ;  /* 0x000000327d00720c */ /* 0x040fe20003f44070 */
[----:B------:R-:W-:Y:S01]  /*af70*/  VIADD R10, R252, 0xf2 ;  /* 0x000000f2fc0a7836 */ /* 0x000fe20000000000 */
[----:B------:R-:W-:Y:S01]  /*af80*/  IABS R142, R26 ;  /* 0x0000001a008e7213 */ /* 0x000fe20000000000 */
[----:B------:R-:W-:Y:S01]  /*af90*/  STL [R1+0x58], R26 ;  /* 0x0000581a01007387 */ /* 0x000fe20000100800 */
[----:B------:R-:W-:Y:S01]  /*afa0*/  ISETP.GT.U32.AND P4, PT, R125, R89, PT ;  /* 0x000000597d00720c */ /* 0x000fe20003f84070 */
[----:B------:R-:W-:Y:S01]  /*afb0*/  @!P5 IMAD.IADD R174, R174, 0x1, -R125 ;  /* 0x00000001aeaed824 */ /* 0x000fe200078e0a7d */
[----:B------:R-:W-:Y:S01]  /*afc0*/  IABS R152, R10 ;  /* 0x0000000a00987213 */ /* 0x000fe20000000000 */
[----:B------:R1:W-:Y:S01]  /*afd0*/  STL [R1+0x54], R10 ;  /* 0x0000540a01007387 */ /* 0x0003e20000100800 */
[----:B------:R-:W-:-:S02]  /*afe0*/  @!P1 IMAD.MOV R95, RZ, RZ, -R95 ;  /* 0x000000ffff5f9224 */ /* 0x000fc400078e0a5f */
[----:B------:R-:W-:Y:S01]  /*aff0*/  ISETP.GT.U32.AND P5, PT, R125, R174, PT ;  /* 0x000000ae7d00720c */ /* 0x000fe20003fa4070 */
[----:B------:R-:W-:-:S04]  /*b000*/  IMAD.HI.U32 R58, R67, R152, RZ ;  /* 0x00000098433a7227 */ /* 0x000fc800078e00ff */
[----:B------:R-:W-:Y:S01]  /*b010*/  @!P2 IMAD.IADD R50, R50, 0x1, -R125 ;  /* 0x000000013232a824 */ /* 0x000fe200078e0a7d */
[----:B------:R-:W-:Y:S01]  /*b020*/  ISETP.GT.U32.AND P2, PT, R125, R134, PT ;  /* 0x000000867d00720c */ /* 0x000fe20003f44070 */
[----:B-1----:R-:W-:-:S04]  /*b030*/  IMAD.HI.U32 R10, R67, R142, RZ ;  /* 0x0000008e430a7227 */ /* 0x002fc800078e00ff */
[----:B------:R-:W-:Y:S02]  /*b040*/  IMAD.MOV R10, RZ, RZ, -R10 ;  /* 0x000000ffff0a7224 */ /* 0x000fe400078e0a0a */
[----:B------:R-:W-:Y:S01]  /*b050*/  @!P4 IMAD.IADD R89, R89, 0x1, -R125 ;  /* 0x000000015959c824 */ /* 0x000fe200078e0a7d */
[----:B------:R-:W-:Y:S01]  /*b060*/  @!P5 IADD3 R174, PT, PT, R174, -R125, RZ ;  /* 0x8000007daeaed210 */ /* 0x000fe20007ffe0ff */
[C---:B------:R-:W-:Y:S02]  /*b070*/  IMAD R142, R125.reuse, R10, R142 ;  /* 0x0000000a7d8e7224 */ /* 0x040fe400078e028e */
[----:B------:R-:W-:Y:S01]  /*b080*/  IMAD.MOV.U32 R10, RZ, RZ, R27 ;  /* 0x000000ffff0a7224 */ /* 0x000fe200078e001b */
[----:B------:R-:W-:Y:S01]  /*b090*/  IADD3 R27, PT, PT, -R58, RZ, RZ ;  /* 0x000000ff3a1b7210 */ /* 0x000fe20007ffe1ff */
[----:B------:R-:W-:Y:S01]  /*b0a0*/  @!P2 IMAD.IADD R134, R134, 0x1, -R125 ;  /* 0x000000018686a824 */ /* 0x000fe200078e0a7d */
[----:B------:R-:W-:Y:S01]  /*b0b0*/  ISETP.GT.U32.AND P4, PT, R125, R142, PT ;  /* 0x0000008e7d00720c */ /* 0x000fe20003f84070 */
[----:B------:R-:W-:-:S03]  /*b0c0*/  IMAD.HI.U32 R58, R67, R10, RZ ;  /* 0x0000000a433a7227 */ /* 0x000fc600078e00ff */
[C---:B------:R-:W-:Y:S01]  /*b0d0*/  ISETP.GT.U32.AND P2, PT, R125.reuse, R134, PT ;  /* 0x000000867d00720c */ /* 0x040fe20003f44070 */
[C---:B------:R-:W-:Y:S02]  /*b0e0*/  IMAD R152, R125.reuse, R27, R152 ;  /* 0x0000001b7d987224 */ /* 0x040fe400078e0298 */
[----:B------:R-:W-:Y:S02]  /*b0f0*/  IMAD.MOV R27, RZ, RZ, -R58 ;  /* 0x000000ffff1b7224 */ /* 0x000fe400078e0a3a */
[----:B------:R-:W-:Y:S01]  /*b100*/  VIADD R26, R252, 0xf3 ;  /* 0x000000f3fc1a7836 */ /* 0x000fe20000000000 */
[C---:B------:R-:W-:Y:S01]  /*b110*/  ISETP.GT.U32.AND P5, PT, R125.reuse, R152, PT ;  /* 0x000000987d00720c */ /* 0x040fe20003fa4070 */
[----:B------:R-:W-:Y:S02]  /*b120*/  IMAD R10, R125, R27, R10 ;  /* 0x0000001b7d0a7224 */ /* 0x000fe400078e020a */
[----:B------:R-:W-:Y:S01]  /*b130*/  @!P4 IMAD.IADD R142, R142, 0x1, -R125 ;  /* 0x000000018e8ec824 */ /* 0x000fe200078e0a7d */
[----:B------:R1:W-:Y:S01]  /*b140*/  STL [R1+0x41c4], R26 ;  /* 0x0041c41a01007387 */ /* 0x0003e20000100800 */
[----:B------:R-:W-:-:S02]  /*b150*/  IABS R27, R26 ;  /* 0x0000001a001b7213 */ /* 0x000fc40000000000 */
[----:B------:R-:W-:Y:S01]  /*b160*/  ISETP.GT.U32.AND P4, PT, R125, R10, PT ;  /* 0x0000000a7d00720c */ /* 0x000fe20003f84070 */
[----:B------:R-:W-:Y:S01]  /*b170*/  @!P2 IMAD.IADD R134, R134, 0x1, -R125 ;  /* 0x000000018686a824 */ /* 0x000fe200078e0a7d */
[----:B------:R-:W-:Y:S01]  /*b180*/  ISETP.GE.AND P2, PT, R20, RZ, PT ;  /* 0x000000ff1400720c */ /* 0x000fe20003f46270 */
[----:B------:R-:W-:Y:S01]  /*b190*/  IMAD.HI.U32 R58, R67, R27, RZ ;  /* 0x0000001b433a7227 */ /* 0x000fe200078e00ff */
[----:B------:R-:W-:-:S03]  /*b1a0*/  ISETP.GT.U32.AND P3, PT, R125, R142, PT ;  /* 0x0000008e7d00720c */ /* 0x000fc60003f64070 */
[----:B-1----:R-:W-:Y:S02]  /*b1b0*/  VIADD R26, R252, 0xf4 ;  /* 0x000000f4fc1a7836 */ /* 0x002fe40000000000 */
[--C-:B------:R-:W-:Y:S02]  /*b1c0*/  @!P5 IMAD.IADD R152, R152, 0x1, -R125.reuse ;  /* 0x000000019898d824 */ /* 0x100fe400078e0a7d */
[----:B------:R-:W-:Y:S01]  /*b1d0*/  IMAD.MOV R58, RZ, RZ, -R58 ;  /* 0x000000ffff3a7224 */ /* 0x000fe200078e0a3a */
[----:B------:R-:W-:Y:S01]  /*b1e0*/  IABS R158, R26 ;  /* 0x0000001a009e7213 */ /* 0x000fe20000000000 */
[----:B------:R-:W-:Y:S01]  /*b1f0*/  @!P4 IMAD.IADD R10, R10, 0x1, -R125 ;  /* 0x000000010a0ac824 */ /* 0x000fe200078e0a7d */
[C---:B------:R-:W-:Y:S01]  /*b200*/  ISETP.GT.U32.AND P5, PT, R125.reuse, R152, PT ;  /* 0x000000987d00720c */ /* 0x040fe20003fa4070 */
[----:B------:R1:W-:Y:S01]  /*b210*/  STL [R1+0x41c0], R26 ;  /* 0x0041c01a01007387 */ /* 0x0003e20000100800 */
[----:B------:R-:W-:Y:S01]  /*b220*/  IMAD R27, R125, R58, R27 ;  /* 0x0000003a7d1b7224 */ /* 0x000fe200078e021b */
[----:B------:R-:W-:Y:S01]  /*b230*/  @!P3 IADD3 R142, PT, PT, R142, -R125, RZ ;  /* 0x8000007d8e8eb210 */ /* 0x000fe20007ffe0ff */
[----:B------:R-:W-:Y:S01]  /*b240*/  IMAD.HI.U32 R20, R67, R158, RZ ;  /* 0x0000009e43147227 */ /* 0x000fe200078e00ff */
[----:B------:R-:W-:-:S02]  /*b250*/  ISETP.GT.U32.AND P4, PT, R125, R10, PT ;  /* 0x0000000a7d00720c */ /* 0x000fc40003f84070 */
[C---:B------:R-:W-:Y:S01]  /*b260*/  ISETP.GT.U32.AND P3, PT, R125.reuse, R27, PT ;  /* 0x0000001b7d00720c */ /* 0x040fe20003f64070 */
[----:B------:R-:W-:Y:S02]  /*b270*/  IMAD.MOV R20, RZ, RZ, -R20 ;  /* 0x000000ffff147224 */ /* 0x000fe400078e0a14 */
[----:B------:R-:W-:Y:S02]  /*b280*/  @!P2 IMAD.MOV R104, RZ, RZ, -R104 ;  /* 0x000000ffff68a224 */ /* 0x000fe400078e0a68 */
[C---:B------:R-:W-:Y:S02]  /*b290*/  IMAD R158, R125.reuse, R20, R158 ;  /* 0x000000147d9e7224 */ /* 0x040fe400078e029e */
[--C-:B------:R-:W-:Y:S01]  /*b2a0*/  @!P5 IMAD.IADD R152, R152, 0x1, -R125.reuse ;  /* 0x000000019898d824 */ /* 0x100fe200078e0a7d */
[C---:B------:R-:W-:Y:S01]  /*b2b0*/  ISETP.GE.AND P5, PT, R252.reuse, RZ, PT ;  /* 0x000000fffc00720c */ /* 0x040fe20003fa6270 */
[----:B-1----:R-:W-:Y:S02]  /*b2c0*/  VIADD R26, R252, 0xf5 ;  /* 0x000000f5fc1a7836 */ /* 0x002fe40000000000 */
[----:B------:R-:W-:Y:S01]  /*b2d0*/  @!P4 IMAD.IADD R10, R10, 0x1, -R125 ;  /* 0x000000010a0ac824 */ /* 0x000fe200078e0a7d */
[----:B------:R-:W-:-:S02]  /*b2e0*/  ISETP.GT.U32.AND P4, PT, R125, R158, PT ;  /* 0x0000009e7d00720c */ /* 0x000fc40003f84070 */
[----:B------:R1:W-:Y:S01]  /*b2f0*/  STL [R1+0x41bc], R26 ;  /* 0x0041bc1a01007387 */ /* 0x0003e20000100800 */
[----:B------:R-:W-:Y:S02]  /*b300*/  IABS R58, R26 ;  /* 0x0000001a003a7213 */ /* 0x000fe40000000000 */
[----:B------:R-:W-:Y:S01]  /*b310*/  @!P3 IADD3 R27, PT, PT, R27, -R125, RZ ;  /* 0x8000007d1b1bb210 */ /* 0x000fe20007ffe0ff */
[----:B------:R2:W-:Y:S02]  /*b320*/  STL [R1+0x41b8], R51 ;  /* 0x0041b83301007387 */ /* 0x0005e40000100800 */
[----:B------:R-:W-:Y:S01]  /*b330*/  IMAD.HI.U32 R20, R67, R58, RZ ;  /* 0x0000003a43147227 */ /* 0x000fe200078e00ff */
[----:B------:R-:W-:-:S03]  /*b340*/  ISETP.GT.U32.AND P3, PT, R125, R27, PT ;  /* 0x0000001b7d00720c */ /* 0x000fc60003f64070 */
[----:B-1----:R-:W-:Y:S01]  /*b350*/  IMAD.MOV.U32 R26, RZ, RZ, R10 ;  /* 0x000000ffff1a7224 */ /* 0x002fe200078e000a */
[----:B------:R-:W-:Y:S01]  /*b360*/  IABS R10, R51 ;  /* 0x00000033000a7213 */ /* 0x000fe20000000000 */
[----:B------:R-:W-:Y:S02]  /*b370*/  @!P4 IMAD.IADD R158, R158, 0x1, -R125 ;  /* 0x000000019e9ec824 */ /* 0x000fe400078e0a7d */
[----:B------:R-:W-:Y:S01]  /*b380*/  @!P5 IMAD.MOV R26, RZ, RZ, -R26 ;  /* 0x000000ffff1ad224 */ /* 0x000fe200078e0a1a */
[----:B------:R-:W-:Y:S01]  /*b390*/  ISETP.GE.AND P5, PT, R66, RZ, PT ;  /* 0x000000ff4200720c */ /* 0x000fe20003fa6270 */
[----:B------:R-:W-:Y:S01]  /*b3a0*/  IMAD.MOV.U32 R66, RZ, RZ, R10 ;  /* 0x000000ffff427224 */ /* 0x000fe200078e000a */
[----:B------:R-:W-:Y:S01]  /*b3b0*/  ISETP.GT.U32.AND P4, PT, R125, R158, PT ;  /* 0x0000009e7d00720c */ /* 0x000fe20003f84070 */
[----:B------:R-:W-:Y:S01]  /*b3c0*/  IMAD.MOV R10, RZ, RZ, -R20 ;  /* 0x000000ffff0a7224 */ /* 0x000fe200078e0a14 */
[----:B--2---:R-:W-:Y:S01]  /*b3d0*/  IADD3 R51, PT, PT, R252, 0xf7, RZ ;  /* 0x000000f7fc337810 */ /* 0x004fe20007ffe0ff */
[----:B------:R-:W-:-:S03]  /*b3e0*/  IMAD.HI.U32 R20, R67, R66, RZ ;  /* 0x0000004243147227 */ /* 0x000fc600078e00ff */
[----:B------:R-:W-:Y:S01]  /*b3f0*/  IABS R97, R51 ;  /* 0x0000003300617213 */ /* 0x000fe20000000000 */
[----:B------:R-:W-:Y:S01]  /*b400*/  IMAD R58, R125, R10, R58 ;  /* 0x0000000a7d3a7224 */ /* 0x000fe200078e023a */
[----:B------:R1:W-:Y:S01]  /*b410*/  STL [R1+0x41b4], R51 ;  /* 0x0041b43301007387 */ /* 0x0003e20000100800 */
[----:B------:R-:W-:Y:S02]  /*b420*/  IMAD.MOV R10, RZ, RZ, -R20 ;  /* 0x000000ffff0a7224 */ /* 0x000fe400078e0a14 */
[----:B------:R-:W-:-:S04]  /*b430*/  IMAD.HI.U32 R20, R67, R97, RZ ;  /* 0x0000006143147227 */ /* 0x000fc800078e00ff */
[C---:B------:R-:W-:Y:S02]  /*b440*/  IMAD R66, R125.reuse, R10, R66 ;  /* 0x0000000a7d427224 */ /* 0x040fe400078e0242 */
[--C-:B------:R-:W-:Y:S02]  /*b450*/  @!P4 IMAD.IADD R158, R158, 0x1, -R125.reuse ;  /* 0x000000019e9ec824 */ /* 0x100fe400078e0a7d */
[----:B-1----:R-:W-:Y:S01]  /*b460*/  VIADD R51, R252, 0xf8 ;  /* 0x000000f8fc337836 */ /* 0x002fe20000000000 */
[----:B------:R-:W-:Y:S01]  /*b470*/  ISETP.GT.U32.AND P4, PT, R125, R66, PT ;  /* 0x000000427d00720c */ /* 0x000fe20003f84070 */
[----:B------:R-:W-:Y:S02]  /*b480*/  IMAD.MOV R20, RZ, RZ, -R20 ;  /* 0x000000ffff147224 */ /* 0x000fe400078e0a14 */
[----:B------:R-:W-:Y:S01]  /*b490*/  @!P3 IMAD.IADD R27, R27, 0x1, -R125 ;  /* 0x000000011b1bb824 */ /* 0x000fe200078e0a7d */
[----:B------:R-:W-:Y:S01]  /*b4a0*/  IABS R10, R51 ;  /* 0x00000033000a7213 */ /* 0x000fe20000000000 */
[C---:B------:R-:W-:Y:S01]  /*b4b0*/  IMAD R97, R125.reuse, R20, R97 ;  /* 0x000000147d617224 */ /* 0x040fe200078e0261 */
[----:B------:R-:W-:Y:S01]  /*b4c0*/  ISETP.GT.U32.AND P3, PT, R125, R58, PT ;  /* 0x0000003a7d00720c */ /* 0x000fe20003f64070 */
[----:B------:R-:W-:Y:S01]  /*b4d0*/  @!P5 IMAD.MOV R185, RZ, RZ, -R185 ;  /* 0x000000ffffb9d224 */ /* 0x000fe200078e0ab9 */
[----:B------:R1:W-:Y:S01]  /*b4e0*/  STL [R1+0x41b0], R51 ;  /* 0x0041b03301007387 */ /* 0x0003e20000100800 */
[----:B------:R-:W-:-:S03]  /*b4f0*/  IMAD.HI.U32 R144, R67, R10, RZ ;  /* 0x0000000a43907227 */ /* 0x000fc600078e00ff */
[----:B------:R-:W-:Y:S01]  /*b500*/  STL [R1+0x41ac], R98 ;  /* 0x0041ac6201007387 */ /* 0x000fe20000100800 */
[--C-:B------:R-:W-:Y:S01]  /*b510*/  @!P4 IMAD.IADD R66, R66, 0x1, -R125.reuse ;  /* 0x000000014242c824 */ /* 0x100fe200078e0a7d */
[C---:B------:R-:W-:Y:S02]  /*b520*/  ISETP.GT.U32.AND P4, PT, R125.reuse, R97, PT ;  /* 0x000000617d00720c */ /* 0x040fe40003f84070 */
[----:B------:R-:W-:Y:S01]  /*b530*/  IADD3 R20, PT, PT, -R144, RZ, RZ ;  /* 0x000000ff90147210 */ /* 0x000fe20007ffe1ff */
[----:B------:R-:W-:Y:S01]  /*b540*/  STL [R1+0x41a8], R164 ;  /* 0x0041a8a401007387 */ /* 0x000fe20000100800 */
[----:B------:R-:W-:Y:S01]  /*b550*/  IABS R144, R90 ;  /* 0x0000005a00907213 */ /* 0x000fe20000000000 */
[----:B------:R-:W-:Y:S01]  /*b560*/  @!P3 IMAD.IADD R58, R58, 0x1, -R125 ;  /* 0x000000013a3ab824 */ /* 0x000fe200078e0a7d */
[----:B------:R-:W-:Y:S01]  /*b570*/  ISETP.GE.AND P3, PT, R124, RZ, PT ;  /* 0x000000ff7c00720c */ /* 0x000fe20003f66270 */
[----:B------:R-:W-:Y:S01]  /*b580*/  IMAD R10, R125, R20, R10 ;  /* 0x000000147d0a7224 */ /* 0x000fe200078e020a */
[----:B------:R-:W-:Y:S01]  /*b590*/  IABS R20, R155 ;  /* 0x0000009b00147213 */ /* 0x000fe20000000000 */
[----:B------:R-:W-:Y:S01]  /*b5a0*/  IMAD.HI.U32 R124, R67, R143, RZ ;  /* 0x0000008f437c7227 */ /* 0x000fe200078e00ff */
[----:B------:R-:W-:Y:S01]  /*b5b0*/  ISETP.GT.U32.AND P1, PT, R125, R58, PT ;  /* 0x0000003a7d00720c */ /* 0x000fe20003f24070 */
[----:B------:R-:W-:Y:S02]  /*b5c0*/  STL [R1+0x41a4], R90 ;  /* 0x0041a45a01007387 */ /* 0x000fe40000100800 */
[----:B------:R-:W-:Y:S01]  /*b5d0*/  @!P4 IADD3 R97, PT, PT, R97, -R125, RZ ;  /* 0x8000007d6161c210 */ /* 0x000fe20007ffe0ff */
[----:B------:R-:W-:Y:S01]  /*b5e0*/  IMAD.MOV R124, RZ, RZ, -R124 ;  /* 0x000000ffff7c7224 */ /* 0x000fe200078e0a7c */
[----:B------:R-:W-:Y:S01]  /*b5f0*/  ISETP.GT.U32.AND P4, PT, R125, R10, PT ;  /* 0x0000000a7d00720c */ /* 0x000fe20003f84070 */
[----:B------:R-:W-:Y:S01]  /*b600*/  IMAD.HI.U32 R122, R67, R144, RZ ;  /* 0x00000090437a7227 */ /* 0x000fe200078e00ff */
[C---:B------:R-:W-:Y:S01]  /*b610*/  ISETP.GT.U32.AND P2, PT, R125.reuse, R97, PT ;  /* 0x000000617d00720c */ /* 0x040fe20003f44070 */
[----:B------:R-:W-:Y:S02]  /*b620*/  STL [R1+0x41a0], R155 ;  /* 0x0041a09b01007387 */ /* 0x000fe40000100800 */
[----:B------:R-:W-:-:S02]  /*b630*/  IMAD R143, R125, R124, R143 ;  /* 0x0000007c7d8f7224 */ /* 0x000fc400078e028f */
[----:B------:R-:W-:Y:S02]  /*b640*/  IMAD.MOV R122, RZ, RZ, -R122 ;  /* 0x000000ffff7a7224 */ /* 0x000fe400078e0a7a */
[----:B------:R-:W-:-:S04]  /*b650*/  IMAD.HI.U32 R124, R67, R153, RZ ;  /* 0x00000099437c7227 */ /* 0x000fc800078e00ff */
[----:B------:R-:W-:Y:S01]  /*b660*/  @!P4 IMAD.IADD R10, R10, 0x1, -R125 ;  /* 0x000000010a0ac824 */ /* 0x000fe200078e0a7d */
[C---:B------:R-:W-:Y:S01]  /*b670*/  ISETP.GT.U32.AND P4, PT, R125.reuse, R143, PT ;  /* 0x0000008f7d00720c */ /* 0x040fe20003f84070 */
[C---:B------:R-:W-:Y:S02]  /*b680*/  IMAD R144, R125.reuse, R122, R144 ;  /* 0x0000007a7d907224 */ /* 0x040fe400078e0290 */
[----:B------:R-:W-:Y:S01]  /*b690*/  IMAD.MOV R124, RZ, RZ, -R124 ;  /* 0x000000ffff7c7224 */ /* 0x000fe200078e0a7c */
[C---:B------:R-:W-:Y:S01]  /*b6a0*/  ISETP.GT.U32.AND P5, PT, R125.reuse, R10, PT ;  /* 0x0000000a7d00720c */ /* 0x040fe20003fa4070 */
[----:B-1----:R-:W-:Y:S02]  /*b6b0*/  VIADD R51, R252, 0xfd ;  /* 0x000000fdfc337836 */ /* 0x002fe40000000000 */
[----:B------:R-:W-:Y:S02]  /*b6c0*/  IMAD R153, R125, R124, R153 ;  /* 0x0000007c7d997224 */ /* 0x000fe400078e0299 */
[----:B------:R-:W-:Y:S01]  /*b6d0*/  IMAD.HI.U32 R124, R67, R20, RZ ;  /* 0x00000014437c7227 */ /* 0x000fe200078e00ff */
[----:B------:R-:W-:Y:S01]  /*b6e0*/  IABS R157, R51 ;  /* 0x00000033009d7213 */ /* 0x000fe20000000000 */
[----:B------:R-:W-:Y:S02]  /*b6f0*/  STL [R1+0x419c], R51 ;  /* 0x00419c3301007387 */ /* 0x000fe40000100800 */
[--C-:B------:R-:W-:Y:S01]  /*b700*/  @!P4 IMAD.IADD R143, R143, 0x1, -R125.reuse ;  /* 0x000000018f8fc824 */ /* 0x100fe200078e0a7d */
[----:B------:R-:W-:Y:S01]  /*b710*/  ISETP.GT.U32.AND P4, PT, R125, R66, PT ;  /* 0x000000427d00720c */ /* 0x000fe20003f84070 */
[--C-:B------:R-:W-:Y:S01]  /*b720*/  @!P1 IMAD.IADD R58, R58, 0x1, -R125.reuse ;  /* 0x000000013a3a9824 */ /* 0x100fe200078e0a7d */
[----:B------:R-:W-:Y:S01]  /*b730*/  IADD3 R124, PT, PT, -R124, RZ, RZ ;  /* 0x000000ff7c7c7210 */ /* 0x000fe20007ffe1ff */
[--C-:B------:R-:W-:Y:S01]  /*b740*/  @!P5 IMAD.IADD R10, R10, 0x1, -R125.reuse ;  /* 0x000000010a0ad824 */ /* 0x100fe200078e0a7d */
[----:B------:R-:W-:Y:S01]  /*b750*/  ISETP.GE.AND P5, PT, R251, RZ, PT ;  /* 0x000000fffb00720c */ /* 0x000fe20003fa6270 */
[----:B------:R-:W-:Y:S01]  /*b760*/  @!P2 IMAD.IADD R97, R97, 0x1, -R125 ;  /* 0x000000016161a824 */ /* 0x000fe200078e0a7d */
[C---:B------:R-:W-:Y:S01]  /*b770*/  ISETP.GT.U32.AND P6, PT, R125.reuse, R143, PT ;  /* 0x0000008f7d00720c */ /* 0x040fe20003fc4070 */
[C---:B------:R-:W-:Y:S01]  /*b780*/  IMAD R20, R125.reuse, R124, R20 ;  /* 0x0000007c7d147224 */ /* 0x040fe200078e0214 */
[----:B------:R-:W-:Y:S01]  /*b790*/  ISETP.GT.U32.AND P1, PT, R125, R153, PT ;  /* 0x000000997d00720c */ /* 0x000fe20003f24070 */
[----:B------:R-:W-:Y:S01]  /*b7a0*/  IMAD.HI.U32 R124, R67, R157, RZ ;  /* 0x0000009d437c7227 */ /* 0x000fe200078e00ff */
[----:B------:R1:W-:Y:S01]  /*b7b0*/  STL [R1+0x4658], R252 ;  /* 0x004658fc01007387 */ /* 0x0003e20000100800 */
[----:B------:R-:W2:Y:S01]  /*b7c0*/  LDC R251, c[0x0][0x3ac] ;  /* 0x0000eb00fffb7b82 */ /* 0x000ea20000000800 */
[C---:B------:R-:W-:Y:S01]  /*b7d0*/  ISETP.GT.U32.AND P2, PT, R125.reuse, R20, PT ;  /* 0x000000147d00720c */ /* 0x040fe20003f44070 */
[----:B------:R-:W-:Y:S01]  /*b7e0*/  IMAD.MOV R124, RZ, RZ, -R124 ;  /* 0x000000ffff7c7224 */ /* 0x000fe200078e0a7c */
[----:B------:R-:W-:Y:S01]  /*b7f0*/  @!P4 IADD3 R66, PT, PT, R66, -R125, RZ ;  /* 0x8000007d4242c210 */ /* 0x000fe20007ffe0ff */
[----:B------:R-:W-:Y:S01]  /*b800*/  @!P3 IMAD.MOV R140, RZ, RZ, -R140 ;  /* 0x000000ffff8cb224 */ /* 0x000fe200078e0a8c */
[C---:B------:R-:W-:Y:S01]  /*b810*/  ISETP.GT.U32.AND P4, PT, R125.reuse, R144, PT ;  /* 0x000000907d00720c */ /* 0x040fe20003f84070 */
[----:B------:R-:W-:Y:S01]  /*b820*/  IMAD R157, R125, R124, R157 ;  /* 0x0000007c7d9d7224 */ /* 0x000fe200078e029d */
[----:B------:R-:W-:Y:S01]  /*b830*/  @!P5 IADD3 R184, PT, PT, -R184, RZ, RZ ;  /* 0x000000ffb8b8d210 */ /* 0x000fe20007ffe1ff */
[----:B------:R-:W-:-:S02]  /*b840*/  @!P6 IMAD.IADD R143, R143, 0x1, -R125 ;  /* 0x000000018f8fe824 */ /* 0x000fc400078e0a7d */
[----:B------:R-:W-:Y:S01]  /*b850*/  @!P1 IADD3 R153, PT, PT, R153, -R125, RZ ;  /* 0x8000007d99999210 */ /* 0x000fe20007ffe0ff */
[----:B------:R-:W-:Y:S01]  /*b860*/  VIADD R122, R252, 0xfe ;  /* 0x000000fefc7a7836 */ /* 0x000fe20000000000 */
[C---:B------:R-:W-:Y:S02]  /*b870*/  ISETP.GT.U32.AND P6, PT, R125.reuse, R157, PT ;  /* 0x0000009d7d00720c */ /* 0x040fe40003fc4070 */
[--C-:B------:R-:W-:Y:S01]  /*b880*/  @!P2 IMAD.IADD R20, R20, 0x1, -R125.reuse ;  /* 0x000000011414a824 */ /* 0x100fe200078e0a7d */
[----:B------:R-:W-:Y:S01]  /*b890*/  ISETP.GE.AND P1, PT, R126, RZ, PT ;  /* 0x000000ff7e00720c */ /* 0x000fe20003f26270 */
[----:B------:R-:W-:Y:S01]  /*b8a0*/  STL [R1+0x4198], R122 ;  /* 0x0041987a01007387 */ /* 0x000fe20000100800 */
[----:B------:R-:W-:Y:S01]  /*b8b0*/  ISETP.GT.U32.AND P3, PT, R125, R153, PT ;  /* 0x000000997d00720c */ /* 0x000fe20003f64070 */
[----:B------:R-:W-:Y:S01]  /*b8c0*/  @!P4 IMAD.IADD R144, R144, 0x1, -R125 ;  /* 0x000000019090c824 */ /* 0x000fe200078e0a7d */
[----:B------:R-:W-:Y:S02]  /*b8d0*/  ISETP.GE.AND P4, PT, R178, RZ, PT ;  /* 0x000000ffb200720c */ /* 0x000fe40003f86270 */
[----:B-1----:R-:W-:-:S02]  /*b8e0*/  IABS R252, R122 ;  /* 0x0000007a00fc7213 */ /* 0x002fc40000000000 */
[----:B------:R-:W-:Y:S02]  /*b8f0*/  ISETP.GT.U32.AND P5, PT, R125, R144, PT ;  /* 0x000000907d00720c */ /* 0x000fe40003fa4070 */
[--C-:B------:R-:W-:Y:S01]  /*b900*/  @!P6 IMAD.IADD R157, R157, 0x1, -R125.reuse ;  /* 0x000000019d9de824 */ /* 0x100fe200078e0a7d */
[C---:B------:R-:W-:Y:S01]  /*b910*/  ISETP.GT.U32.AND P6, PT, R125.reuse, R20, PT ;  /* 0x000000147d00720c */ /* 0x040fe20003fc4070 */
[----:B------:R-:W-:Y:S02]  /*b920*/  IMAD.MOV.U32 R124, RZ, RZ, R252 ;  /* 0x000000ffff7c7224 */ /* 0x000fe400078e00fc */
[----:B------:R-:W-:Y:S01]  /*b930*/  @!P1 IMAD.MOV R150, RZ, RZ, -R150 ;  /* 0x000000ffff969224 */ /* 0x000fe200078e0a96 */
[----:B------:R-:W-:Y:S01]  /*b940*/  ISETP.GT.U32.AND P1, PT, R125, R157, PT ;  /* 0x0000009d7d00720c */ /* 0x000fe20003f24070 */
[----:B------:R-:W-:Y:S02]  /*b950*/  @!P3 IMAD.IADD R153, R153, 0x1, -R125 ;  /* 0x000000019999b824 */ /* 0x000fe400078e0a7d */
[----:B------:R-:W-:Y:S01]  /*b960*/  @!P4 IMAD.MOV R183, RZ, RZ, -R183 ;  /* 0x000000ffffb7c224 */ /* 0x000fe200078e0ab7 */
[----:B------:R-:W-:Y:S01]  /*b970*/  ISETP.GE.AND P4, PT, R179, RZ, PT ;  /* 0x000000ffb300720c */ /* 0x000fe20003f86270 */
[----:B------:R-:W-:Y:S01]  /*b980*/  IMAD.HI.U32 R67, R67, R124, RZ ;  /* 0x0000007c43437227 */ /* 0x000fe200078e00ff */
[----:B------:R-:W-:Y:S01]  /*b990*/  @!P5 IADD3 R144, PT, PT, R144, -R125, RZ ;  /* 0x8000007d9090d210 */ /* 0x000fe20007ffe0ff */
[----:B------:R-:W3:Y:S01]  /*b9a0*/  LDL.LU R179, [R1] ;  /* 0x0000000001b37983 */ /* 0x000ee20000300800 */
[----:B------:R-:W-:Y:S01]  /*b9b0*/  ISETP.GE.AND P5, PT, R249, RZ, PT ;  /* 0x000000fff900720c */ /* 0x000fe20003fa6270 */
[----:B------:R-:W-:Y:S01]  /*b9c0*/  @!P6 IMAD.IADD R20, R20, 0x1, -R125 ;  /* 0x000000011414e824 */ /* 0x000fe200078e0a7d */
[----:B------:R-:W1:Y:S01]  /*b9d0*/  S2R R249, SR_TID.X ;  /* 0x0000000000f97919 */ /* 0x000e620000002100 */
[----:B------:R-:W-:-:S02]  /*b9e0*/  ISETP.GE.AND P3, PT, R141, RZ, PT ;  /* 0x000000ff8d00720c */ /* 0x000fc40003f66270 */
[----:B------:R-:W-:Y:S01]  /*b9f0*/  @!P1 IMAD.IADD R157, R157, 0x1, -R125 ;  /* 0x000000019d9d9824 */ /* 0x000fe200078e0a7d */
[----:B------:R-:W-:Y:S01]  /*ba00*/  ISETP.GE.AND P6, PT, R151, RZ, PT ;  /* 0x000000ff9700720c */ /* 0x000fe20003fc6270 */
[----:B------:R-:W3:Y:S01]  /*ba10*/  LDL.LU R141, [R1+0xc] ;  /* 0x00000c00018d7983 */ /* 0x000ee20000300800 */
[----:B------:R-:W-:-:S03]  /*ba20*/  IMAD.MOV R67, RZ, RZ, -R67 ;  /* 0x000000ffff437224 */ /* 0x000fc600078e0a43 */
[----:B------:R-:W3:Y:S01]  /*ba30*/  LDL.LU R151, [R1+0x8] ;  /* 0x0000080001977983 */ /* 0x000ee20000300800 */
[----:B------:R-:W-:Y:S01]  /*ba40*/  ISETP.GE.AND P1, PT, R182, RZ, PT ;  /* 0x000000ffb600720c */ /* 0x000fe20003f26270 */
[----:B------:R-:W-:-:S05]  /*ba50*/  IMAD R67, R125, R67, R124 ;  /* 0x000000437d437224 */ /* 0x000fca00078e027c */
[----:B------:R-:W-:-:S13]  /*ba60*/  ISETP.GT.U32.AND P2, PT, R125, R67, PT ;  /* 0x000000437d00720c */ /* 0x000fda0003f44070 */
[----:B------:R-:W-:Y:S01]  /*ba70*/  @!P2 IMAD.IADD R67, R67, 0x1, -R125 ;  /* 0x000000014343a824 */ /* 0x000fe200078e0a7d */
[----:B-1----:R-:W-:-:S05]  /*ba80*/  LOP3.LUT R249, R249, 0x3f, RZ, 0xc0, !PT ;  /* 0x0000003ff9f97812 */ /* 0x002fca00078ec0ff */
[----:B------:R-:W-:Y:S01]  /*ba90*/  IMAD R126, R249, UR75, RZ ;  /* 0x0000004bf97e7c24 */ /* 0x000fe2000f8e02ff */
[----:B------:R-:W-:Y:S01]  /*baa0*/  ISETP.GT.U32.AND P2, PT, R125, R67, PT ;  /* 0x000000437d00720c */ /* 0x000fe20003f44070 */
[----:B------:R-:W3:Y:S01]  /*bab0*/  LDL.LU R249, [R1+0x14] ;  /* 0x0000140001f97983 */ /* 0x000ee20000300800 */
[----:B------:R-:W-:Y:S01]  /*bac0*/  @!P4 IADD3 R16, PT, PT, -R16, RZ, RZ ;  /* 0x000000ff1010c210 */ /* 0x000fe20007ffe1ff */
[----:B------:R-:W-:Y:S01]  /*bad0*/  @!P5 IMAD.MOV R0, RZ, RZ, -R0 ;  /* 0x000000ffff00d224 */ /* 0x000fe200078e0a00 */
[----:B------:R-:W-:Y:S01]  /*bae0*/  @!P1 IADD3 R68, PT, PT, -R68, RZ, RZ ;  /* 0x000000ff44449210 */ /* 0x000fe20007ffe1ff */
[----:B------:R-:W3:Y:S01]  /*baf0*/  LDL.LU R182, [R1+0x10] ;  /* 0x0000100001b67983 */ /* 0x000ee20000300800 */
[----:B--2---:R-:W-:Y:S01]  /*bb00*/  IMAD R178, R251, 0x40, R126 ;  /* 0x00000040fbb27824 */ /* 0x004fe200078e027e */
[----:B------:R-:W1:Y:S06]  /*bb10*/  LDCU UR75, c[0x0][0x3b0] ;  /* 0x00007600ff4b77ac */ /* 0x000e6c0008000800 */
[----:B------:R-:W-:Y:S01]  /*bb20*/  @!P2 IMAD.IADD R67, R67, 0x1, -R125 ;  /* 0x000000014343a824 */ /* 0x000fe200078e0a7d */
[C---:B------:R-:W-:Y:S01]  /*bb30*/  LEA R124, P2, R126.reuse, UR42, 0x2 ;  /* 0x0000002a7e7c7c11 */ /* 0x040fe2000f8410ff */
[----:B------:R-:W-:Y:S01]  /*bb40*/  IMAD.MOV.U32 R251, RZ, RZ, R127 ;  /* 0x000000fffffb7224 */ /* 0x000fe200078e007f */
[----:B------:R-:W-:Y:S01]  /*bb50*/  ISETP.GE.AND P5, PT, R181, RZ, PT ;  /* 0x000000ffb500720c */ /* 0x000fe20003fa6270 */
[----:B------:R-:W2:Y:S01]  /*bb60*/  LDCU UR42, c[0x0][0x3b0] ;  /* 0x00007600ff2a77ac */ /* 0x000ea20008000800 */
[----:B------:R-:W-:-:S02]  /*bb70*/  LEA.HI.X.SX32 R125, R126, UR43, 0x2, P2 ;  /* 0x0000002b7e7d7c11 */ /* 0x000fc400090f16ff */
[----:B------:R-:W-:Y:S01]  /*bb80*/  ISETP.NE.AND P2, PT, R123, RZ, PT ;  /* 0x000000ff7b00720c */ /* 0x000fe20003f45270 */
[----:B------:R-:W-:Y:S01]  /*bb90*/  @!P3 IMAD.MOV R251, RZ, RZ, -R251 ;  /* 0x000000fffffbb224 */ /* 0x000fe200078e0afb */
[C---:B------:R-:W-:Y:S01]  /*bba0*/  LEA R126, P4, R178.reuse, UR40, 0x2 ;  /* 0x00000028b27e7c11 */ /* 0x040fe2000f8810ff */
[----:B------:R-:W1:Y:S01]  /*bbb0*/  LDCU UR40, c[0x0][0x3b0] ;  /* 0x00007600ff2877ac */ /* 0x000e620008000800 */
[----:B------:R-:W-:Y:S02]  /*bbc0*/  LOP3.LUT R123, RZ, R123, RZ, 0x33, !PT ;  /* 0x0000007bff7b7212 */ /* 0x000fe400078e33ff */
[----:B------:R-:W-:Y:S01]  /*bbd0*/  LEA.HI.X.SX32 R127, R178, UR41, 0x2, P4 ;  /* 0x00000029b27f7c11 */ /* 0x000fe2000a0f16ff */
[----:B------:R-:W-:Y:S01]  /*bbe0*/  @!P6 IMAD.MOV R29, RZ, RZ, -R29 ;  /* 0x000000ffff1de224 */ /* 0x000fe200078e0a1d */
[----:B------:R-:W-:Y:S02]  /*bbf0*/  SEL R178, R123, R26, !P2 ;  /* 0x0000001a7bb27207 */ /* 0x000fe40005000000 */
[----:B------:R-:W-:Y:S01]  /*bc00*/  ISETP.GE.AND P1, PT, R177, RZ, PT ;  /* 0x000000ffb100720c */ /* 0x000fe20003f26270 */
[----:B------:R-:W2:Y:S01]  /*bc10*/  LDL.LU R26, [R1+0x1c] ;  /* 0x00001c00011a7983 */ /* 0x000ea20000300800 */
[----:B------:R-:W-:Y:S01]  /*bc20*/  ISETP.GE.AND P3, PT, R176, RZ, PT ;  /* 0x000000ffb000720c */ /* 0x000fe20003f66270 */
[----:B----4-:R-:W-:Y:S01]  /*bc30*/  IMAD R252, R178, UR76, RZ ;  /* 0x0000004cb2fc7c24 */ /* 0x010fe2000f8e02ff */
[----:B------:R-:W-:Y:S01]  /*bc40*/  ISETP.GE.AND P4, PT, R57, RZ, PT ;  /* 0x000000ff3900720c */ /* 0x000fe20003f86270 */
[----:B------:R-:W4:Y:S01]  /*bc50*/  LDL.LU R176, [R1+0x47c8] ;  /* 0x0047c80001b07983 */ /* 0x000f220000300800 */
[----:B------:R-:W-:Y:S01]  /*bc60*/  @!P5 IMAD.MOV R30, RZ, RZ, -R30 ;  /* 0x000000ffff1ed224 */ /* 0x000fe200078e0a1e */
[C---:B------:R-:W-:Y:S01]  /*bc70*/  SEL R96, R123.reuse, R96, !P2 ;  /* 0x000000607b607207 */ /* 0x040fe20005000000 */
[----:B------:R-:W1:Y:S01]  /*bc80*/  LDCU UR41, c[0x0][0x3b0] ;  /* 0x00007600ff2977ac */ /* 0x000e620008000800 */
[----:B------:R-:W4:Y:S01]  /*bc90*/  LDL.LU R178, [R1+0x18] ;  /* 0x0000180001b27983 */ /* 0x000f220000300800 */
[----:B------:R-:W-:-:S02]  /*bca0*/  SEL R65, R123, R65, !P2 ;  /* 0x000000417b417207 */ /* 0x000fc40005000000 */
[C---:B------:R-:W-:Y:S01]  /*bcb0*/  SEL R175, R123.reuse, R175, !P2 ;  /* 0x000000af7baf7207 */ /* 0x040fe20005000000 */
[----:B------:R1:W-:Y:S01]  /*bcc0*/  STL [R1+0x40], R252 ;  /* 0x000040fc01007387 */ /* 0x0003e20000100800 */
[----:B------:R-:W1:Y:S01]  /*bcd0*/  LDCU UR43, c[0x0][0x3b0] ;  /* 0x00007600ff2b77ac */ /* 0x000e620008000800 */
[C---:B---3--:R-:W-:Y:S02]  /*bce0*/  SEL R179, R123.reuse, R179, !P2 ;  /* 0x000000b37bb37207 */ /* 0x048fe40005000000 */
[----:B------:R-:W-:-:S03]  /*bcf0*/  SEL R141, R123, R141, !P2 ;  /* 0x0000008d7b8d7207 */ /* 0x000fc60005000000 */
[----:B-1----:R-:W-:Y:S01]  /*bd00*/  IMAD R252, R179, UR74, RZ ;  /* 0x0000004ab3fc7c24 */ /* 0x002fe2000f8e02ff */
[C---:B------:R-:W-:Y:S01]  /*bd10*/  SEL R18, R123.reuse, R18, !P2 ;  /* 0x000000127b127207 */ /* 0x040fe20005000000 */
[----:B------:R-:W3:Y:S01]  /*bd20*/  LDL.LU R179, [R1+0x24] ;  /* 0x0000240001b37983 */ /* 0x000ee20000300800 */
[----:B------:R-:W-:-:S03]  /*bd30*/  SEL R249, R123, R249, !P2 ;  /* 0x000000f97bf97207 */ /* 0x000fc60005000000 */
[----:B------:R1:W-:Y:S01]  /*bd40*/  STL [R1+0x48], R252 ;  /* 0x000048fc01007387 */ /* 0x0003e20000100800 */
[----:B------:R-:W-:Y:S01]  /*bd50*/  IMAD R141, R141, UR73, RZ ;  /* 0x000000498d8d7c24 */ /* 0x000fe2000f8e02ff */
[C---:B------:R-:W-:Y:S02]  /*bd60*/  SEL R19, R123.reuse, R19, !P2 ;  /* 0x000000137b137207 */ /* 0x040fe40005000000 */
[C---:B------:R-:W-:Y:S01]  /*bd70*/  SEL R182, R123.reuse, R182, !P2 ;  /* 0x000000b67bb67207 */ /* 0x040fe20005000000 */
[----:B------:R-:W3:Y:S01]  /*bd80*/  LDL.LU R57, [R1+0x47c4] ;  /* 0x0047c40001397983 */ /* 0x000ee20000300800 */
[----:B------:R-:W-:Y:S01]  /*bd90*/  @!P3 IMAD.MOV R107, RZ, RZ, -R107 ;  /* 0x000000ffff6bb224 */ /* 0x000fe200078e0a6b */
[C---:B------:R-:W-:Y:S01]  /*bda0*/  SEL R165, R123.reuse, R165, !P2 ;  /* 0x000000a57ba57207 */ /* 0x040fe20005000000 */
[----:B------:R-:W-:Y:S01]  /*bdb0*/  @!P4 IMAD.MOV R166, RZ, RZ, -R166 ;  /* 0x000000ffffa6c224 */ /* 0x000fe200078e0aa6 */
[C---:B--2---:R-:W-:Y:S01]  /*bdc0*/  SEL R26, R123.reuse, R26, !P2 ;  /* 0x0000001a7b1a7207 */ /* 0x044fe20005000000 */
[----:B------:R-:W-:Y:S01]  /*bdd0*/  @!P1 IMAD.MOV R69, RZ, RZ, -R69 ;  /* 0x000000ffff459224 */ /* 0x000fe200078e0a45 */
[C---:B-1----:R-:W-:Y:S01]  /*bde0*/  SEL R252, R123.reuse, R151, !P2 ;  /* 0x000000977bfc7207 */ /* 0x042fe20005000000 */
[----:B------:R-:W1:Y:S01]  /*bdf0*/  LDCU UR76, c[0x0][0x3b0] ;  /* 0x00007600ff4c77ac */ /* 0x000e620008000800 */
[----:B------:R-:W2:Y:S03]  /*be00*/  LDL.LU R151, [R1+0x20] ;  /* 0x0000200001977983 */ /* 0x000ea60000300800 */
[----:B------:R-:W-:Y:S01]  /*be10*/  IMAD R252, R252, UR44, RZ ;  /* 0x0000002cfcfc7c24 */ /* 0x000fe2000f8e02ff */
[----:B------:R1:W-:Y:S01]  /*be20*/  STL [R1+0x44], R141 ;  /* 0x0000448d01007387 */ /* 0x0003e20000100800 */
[----:B----4-:R-:W-:Y:S01]  /*be30*/  SEL R178, R123, R178, !P2 ;  /* 0x000000b27bb27207 */ /* 0x010fe20005000000 */
[----:B------:R-:W-:Y:S01]  /*be40*/  IMAD R26, R26, UR47, RZ ;  /* 0x0000002f1a1a7c24 */ /* 0x000fe2000f8e02ff */
[----:B------:R-:W-:-:S02]  /*be50*/  ISETP.GE.AND P3, PT, R17, RZ, PT ;  /* 0x000000ff1100720c */ /* 0x000fc40003f66270 */
[----:B------:R-:W-:Y:S02]  /*be60*/  ISETP.GE.AND P5, PT, R105, RZ, PT ;  /* 0x000000ff6900720c */ /* 0x000fe40003fa6270 */
[----:B------:R-:W-:Y:S01]  /*be70*/  SEL R176, R123, R176, !P2 ;  /* 0x000000b07bb07207 */ /* 0x000fe20005000000 */
[----:B------:R-:W-:Y:S01]  /*be80*/  IMAD R65, R65, UR10, RZ ;  /* 0x0000000a41417c24 */ /* 0x000fe2000f8e02ff */
[----:B------:R-:W-:Y:S01]  /*be90*/  ISETP.GE.AND P4, PT, R180, RZ, PT ;  /* 0x000000ffb400720c */ /* 0x000fe20003f86270 */
[----:B-1----:R-:W4:Y:S01]  /*bea0*/  LDL.LU R141, [R1+0x2c] ;  /* 0x00002c00018d7983 */ /* 0x002f220000300800 */
[----:B------:R-:W-:Y:S01]  /*beb0*/  IMAD R178, R178, UR48, RZ ;  /* 0x00000030b2b27c24 */ /* 0x000fe2000f8e02ff */
[----:B------:R-:W-:Y:S01]  /*bec0*/  ISETP.GE.AND P1, PT, R250, RZ, PT ;  /* 0x000000fffa00720c */ /* 0x000fe20003f26270 */
[----:B------:R-:W-:Y:S01]  /*bed0*/  IMAD R175, R175, UR12, RZ ;  /* 0x0000000cafaf7c24 */ /* 0x000fe2000f8e02ff */
[----:B------:R1:W-:Y:S01]  /*bee0*/  STL [R1+0x3c], R252 ;  /* 0x00003cfc01007387 */ /* 0x0003e20000100800 */
[C---:B------:R-:W-:Y:S01]  /*bef0*/  SEL R28, R123.reuse, R28, !P2 ;  /* 0x0000001c7b1c7207 */ /* 0x040fe20005000000 */
[----:B------:R-:W1:Y:S02]  /*bf00*/  LDCU UR74, c[0x0][0x3b0] ;  /* 0x00007600ff4a77ac */ /* 0x000e640008000800 */
[----:B------:R-:W4:Y:S01]  /*bf10*/  LDL.LU R181, [R1+0x28] ;  /* 0x0000280001b57983 */ /* 0x000f220000300800 */
[----:B------:R-:W-:Y:S01]  /*bf20*/  IMAD R18, R18, UR16, RZ ;  /* 0x0000001012127c24 */ /* 0x000fe2000f8e02ff */
[----:B------:R-:W-:-:S02]  /*bf30*/  SEL R106, R123, R106, !P2 ;  /* 0x0000006a7b6a7207 */ /* 0x000fc40005000000 */
[----:B---3--:R-:W-:Y:S01]  /*bf40*/  SEL R179, R123, R179, !P2 ;  /* 0x000000b37bb37207 */ /* 0x008fe20005000000 */
[----:B-1----:R-:W-:Y:S01]  /*bf50*/  IMAD R252, R249, UR45, RZ ;  /* 0x0000002df9fc7c24 */ /* 0x002fe2000f8e02ff */
[C---:B------:R-:W-:Y:S01]  /*bf60*/  SEL R59, R123.reuse, R59, !P2 ;  /* 0x0000003b7b3b7207 */ /* 0x040fe20005000000 */
[----:B------:R-:W3:Y:S01]  /*bf70*/  LDL.LU R249, [R1+0x34] ;  /* 0x0000340001f97983 */ /* 0x000ee20000300800 */
[----:B------:R-:W-:Y:S01]  /*bf80*/  SEL R161, R123, R161, !P2 ;  /* 0x000000a17ba17207 */ /* 0x000fe20005000000 */
[----:B------:R-:W-:Y:S01]  /*bf90*/  IMAD R179, R179, UR49, RZ ;  /* 0x00000031b3b37c24 */ /* 0x000fe2000f8e02ff */
[C---:B------:R-:W-:Y:S01]  /*bfa0*/  SEL R21, R123.reuse, R21, !P2 ;  /* 0x000000157b157207 */ /* 0x040fe20005000000 */
[----:B------:R1:W-:Y:S01]  /*bfb0*/  STL [R1+0x4c], R252 ;  /* 0x00004cfc01007387 */ /* 0x0003e20000100800 */
[----:B------:R-:W-:Y:S01]  /*bfc0*/  SEL R99, R123, R99, !P2 ;  /* 0x000000637b637207 */ /* 0x000fe20005000000 */
[----:B------:R-:W-:Y:S01]  /*bfd0*/  IMAD R19, R19, UR18, RZ ;  /* 0x0000001213137c24 */ /* 0x000fe2000f8e02ff */
[C---:B------:R-:W-:Y:S01]  /*bfe0*/  SEL R95, R123.reuse, R95, !P2 ;  /* 0x0000005f7b5f7207 */ /* 0x040fe20005000000 */
[----:B------:R-:W2:Y:S01]  /*bff0*/  LDCU UR44, c[0x0][0x3b0] ;  /* 0x00007600ff2c77ac */ /* 0x000ea20008000800 */
[----:B------:R-:W-:-:S02]  /*c000*/  SEL R104, R123, R104, !P2 ;  /* 0x000000687b687207 */ /* 0x000fc40005000000 */
[C---:B------:R-:W-:Y:S01]  /*c010*/  SEL R60, R123.reuse, R60, !P2 ;  /* 0x0000003c7b3c7207 */ /* 0x040fe20005000000 */
[----:B------:R-:W2:Y:S01]  /*c020*/  LDCU UR47, c[0x0][0x3b0] ;  /* 0x00007600ff2f77ac */ /* 0x000ea20008000800 */
[----:B-1----:R-:W-:Y:S02]  /*c030*/  IMAD R252, R182, UR46, RZ ;  /* 0x0000002eb6fc7c24 */ /* 0x002fe4000f8e02ff */
[----:B------:R-:W3:Y:S01]  /*c040*/  LDL.LU R182, [R1+0x30] ;  /* 0x0000300001b67983 */ /* 0x000ee20000300800 */
[C---:B------:R-:W-:Y:S01]  /*c050*/  SEL R135, R123.reuse, R135, !P2 ;  /* 0x000000877b877207 */ /* 0x040fe20005000000 */
[----:B------:R-:W1:Y:S02]  /*c060*/  LDCU UR73, c[0x0][0x3b0] ;  /* 0x00007600ff4977ac */ /* 0x000e640008000800 */
[----:B------:R1:W-:Y:S01]  /*c070*/  STL [R1+0x50], R252 ;  /* 0x000050fc01007387 */ /* 0x0003e20000100800 */
[----:B--2---:R-:W-:-:S03]  /*c080*/  SEL R151, R123, R151, !P2 ;  /* 0x000000977b977207 */ /* 0x004fc60005000000 */
[----:B------:R-:W2:Y:S01]  /*c090*/  LDL.LU R177, [R1+0x47c0] ;  /* 0x0047c00001b17983 */ /* 0x000ea20000300800 */
[----:B------:R-:W-:Y:S01]  /*c0a0*/  @!P3 IADD3 R108, PT, PT, -R108, RZ, RZ ;  /* 0x000000ff6c6cb210 */ /* 0x000fe20007ffe1ff */
[----:B------:R-:W-:Y:S01]  /*c0b0*/  @!P5 IMAD.MOV R31, RZ, RZ, -R31 ;  /* 0x000000ffff1fd224 */ /* 0x000fe200078e0a1f */
[----:B------:R-:W-:Y:S01]  /*c0c0*/  SEL R57, R123, R57, !P2 ;  /* 0x000000397b397207 */ /* 0x000fe20005000000 */
[----:B-1----:R-:W2:Y:S01]  /*c0d0*/  LDL.LU R252, [R1+0x38] ;  /* 0x0000380001fc7983 */ /* 0x002ea20000300800 */
[----:B------:R-:W-:Y:S01]  /*c0e0*/  IMAD R151, R151, UR50, RZ ;  /* 0x0000003297977c24 */ /* 0x000fe2000f8e02ff */
[----:B------:R-:W1:Y:S02]  /*c0f0*/  LDCU UR10, c[0x0][0x3b0] ;  /* 0x00007600ff0a77ac */ /* 0x000e640008000800 */
[----:B------:R4:W-:Y:S02]  /*c100*/  STL [R1+0x8c], R26 ;  /* 0x00008c1a01007387 */ /* 0x0009e40000100800 */
[C---:B----4-:R-:W-:Y:S01]  /*c110*/  SEL R141, R123.reuse, R141, !P2 ;  /* 0x0000008d7b8d7207 */ /* 0x050fe20005000000 */
[----:B------:R-:W-:Y:S01]  /*c120*/  @!P4 IMAD.MOV R167, RZ, RZ, -R167 ;  /* 0x000000ffffa7c224 */ /* 0x000fe200078e0aa7 */
[----:B------:R-:W4:Y:S01]  /*c130*/  LDCU UR12, c[0x0][0x3b0] ;  /* 0x00007600ff0c77ac */ /* 0x000f220008000800 */
[----:B------:R-:W4:Y:S01]  /*c140*/  LDL.LU R26, [R1+0x47bc] ;  /* 0x0047bc00011a7983 */ /* 0x000f220000300800 */
[----:B------:R-:W-:Y:S01]  /*c150*/  IMAD R176, R176, UR8, RZ ;  /* 0x00000008b0b07c24 */ /* 0x000fe2000f8e02ff */
[----:B------:R-:W1:Y:S01]  /*c160*/  LDCU UR16, c[0x0][0x3b0] ;  /* 0x00007600ff1077ac */ /* 0x000e620008000800 */
[----:B------:R-:W-:Y:S01]  /*c170*/  SEL R181, R123, R181, !P2 ;  /* 0x000000b57bb57207 */ /* 0x000fe20005000000 */
[----:B------:R1:W-:Y:S01]  /*c180*/  STL [R1+0x1c0], R178 ;  /* 0x0001c0b201007387 */ /* 0x0003e20000100800 */
[----:B------:R-:W-:Y:S01]  /*c190*/  IMAD R141, R141, UR51, RZ ;  /* 0x000000338d8d7c24 */ /* 0x000fe2000f8e02ff */
[----:B------:R-:W2:Y:S02]  /*c1a0*/  LDCU UR18, c[0x0][0x3b0] ;  /* 0x00007600ff1277ac */ /* 0x000ea40008000800 */
[----:B------:R-:W-:-:S02]  /*c1b0*/  IMAD R181, R181, UR52, RZ ;  /* 0x00000034b5b57c24 */ /* 0x000fc4000f8e02ff */
[----:B------:R-:W-:Y:S01]  /*c1c0*/  @!P1 IMAD.MOV R70, RZ, RZ, -R70 ;  /* 0x000000ffff469224 */ /* 0x000fe200078e0a46 */
[C---:B------:R-:W-:Y:S01]  /*c1d0*/  SEL R166, R123.reuse, R166, !P2 ;  /* 0x000000a67ba67207 */ /* 0x040fe20005000000 */
[----:B------:R-:W2:Y:S01]  /*c1e0*/  LDCU UR8, c[0x0][0x3b0] ;  /* 0x00007600ff0877ac */ /* 0x000ea20008000800 */
[----:B-1----:R-:W4:Y:S01]  /*c1f0*/  LDL.LU R178, [R1+0x47b8] ;  /* 0x0047b80001b27983 */ /* 0x002f220000300800 */
[----:B------:R-:W-:Y:S01]  /*c200*/  IMAD R28, R28, UR20, RZ ;  /* 0x000000141c1c7c24 */ /* 0x000fe2000f8e02ff */
[C---:B------:R-:W-:Y:S01]  /*c210*/  SEL R146, R123.reuse, R146, !P2 ;  /* 0x000000927b927207 */ /* 0x040fe20005000000 */
[----:B------:R-:W1:Y:S01]  /*c220*/  LDCU UR20, c[0x0][0x3b0] ;  /* 0x00007600ff1477ac */ /* 0x000e620008000800 */
[----:B------:R-:W4:Y:S01]  /*c230*/  LDL.LU R17, [R1+0x47b4] ;  /* 0x0047b40001117983 */ /* 0x000f220000300800 */
[----:B------:R-:W-:Y:S01]  /*c240*/  IMAD R106, R106, UR24, RZ ;  /* 0x000000186a6a7c24 */ /* 0x000fe2000f8e02ff */
[C---:B------:R-:W-:Y:S01]  /*c250*/  SEL R22, R123.reuse, R22, !P2 ;  /* 0x000000167b167207 */ /* 0x040fe20005000000 */
[----:B------:R-:W1:Y:S01]  /*c260*/  LDCU UR24, c[0x0][0x3b0] ;  /* 0x00007600ff1877ac */ /* 0x000e620008000800 */
[----:B------:R1:W-:Y:S01]  /*c270*/  STL [R1+0x18], R179 ;  /* 0x000018b301007387 */ /* 0x0003e20000100800 */
[----:B------:R-:W-:-:S02]  /*c280*/  SEL R53, R123, R53, !P2 ;  /* 0x000000357b357207 */ /* 0x000fc40005000000 */
[C---:B------:R-:W-:Y:S01]  /*c290*/  SEL R61, R123.reuse, R61, !P2 ;  /* 0x0000003d7b3d7207 */ /* 0x040fe20005000000 */
[----:B------:R-:W2:Y:S01]  /*c2a0*/  LDCU UR48, c[0x0][0x3b0] ;  /* 0x00007600ff3077ac */ /* 0x000ea20008000800 */
[C---:B------:R-:W-:Y:S02]  /*c2b0*/  SEL R136, R123.reuse, R136, !P2 ;  /* 0x000000887b887207 */ /* 0x040fe40005000000 */
[C---:B------:R-:W-:Y:S01]  /*c2c0*/  SEL R107, R123.reuse, R107, !P2 ;  /* 0x0000006b7b6b7207 */ /* 0x040fe20005000000 */
[----:B------:R-:W2:Y:S01]  /*c2d0*/  LDCU UR45, c[0x0][0x3b0] ;  /* 0x00007600ff2d77ac */ /* 0x000ea20008000800 */
[----:B-1----:R-:W4:Y:S01]  /*c2e0*/  LDL.LU R179, [R1+0x47b0] ;  /* 0x0047b00001b37983 */ /* 0x002f220000300800 */
[----:B---3--:R-:W-:-:S03]  /*c2f0*/  SEL R249, R123, R249, !P2 ;  /* 0x000000f97bf97207 */ /* 0x008fc60005000000 */
[----:B------:R1:W-:Y:S01]  /*c300*/  STL [R1+0x1c], R151 ;  /* 0x00001c9701007387 */ /* 0x0003e20000100800 */
[----:B------:R-:W-:Y:S01]  /*c310*/  IMAD R59, R59, UR28, RZ ;  /* 0x0000001c3b3b7c24 */ /* 0x000fe2000f8e02ff */
[----:B------:R-:W-:Y:S01]  /*c320*/  SEL R100, R123, R100, !P2 ;  /* 0x000000647b647207 */ /* 0x000fe20005000000 */
[----:B------:R-:W3:Y:S01]  /*c330*/  LDCU UR28, c[0x0][0x3b0] ;  /* 0x00007600ff1c77ac */ /* 0x000ee20008000800 */
[----:B------:R-:W-:Y:S02]  /*c340*/  IMAD R249, R249, UR53, RZ ;  /* 0x00000035f9f97c24 */ /* 0x000fe4000f8e02ff */
[----:B------:R-:W-:Y:S01]  /*c350*/  IMAD R161, R161, UR30, RZ ;  /* 0x0000001ea1a17c24 */ /* 0x000fe2000f8e02ff */
[----:B------:R-:W-:Y:S01]  /*c360*/  SEL R205, R123, R205, !P2 ;  /* 0x000000cd7bcd7207 */ /* 0x000fe20005000000 */
[----:B------:R-:W2:Y:S01]  /*c370*/  LDCU UR30, c[0x0][0x3b0] ;  /* 0x00007600ff1e77ac */ /* 0x000ea20008000800 */
[----:B-1----:R-:W3:Y:S01]  /*c380*/  LDL.LU R151, [R1+0x47ac] ;  /* 0x0047ac0001977983 */ /* 0x002ee20000300800 */
[----:B------:R-:W-:Y:S01]  /*c390*/  IMAD R21, R21, UR26, RZ ;  /* 0x0000001a15157c24 */ /* 0x000fe2000f8e02ff */
[C---:B------:R-:W-:Y:S01]  /*c3a0*/  SEL R160, R123.reuse, R160, !P2 ;  /* 0x000000a07ba07207 */ /* 0x040fe20005000000 */
[----:B------:R-:W1:Y:S01]  /*c3b0*/  LDCU UR26, c[0x0][0x3b0] ;  /* 0x00007600ff1a77ac */ /* 0x000e620008000800 */
[----:B------:R-:W3:Y:S01]  /*c3c0*/  LDL.LU R180, [R1+0x47a8] ;  /* 0x0047a80001b47983 */ /* 0x000ee20000300800 */
[----:B------:R-:W-:-:S02]  /*c3d0*/  SEL R182, R123, R182, !P2 ;  /* 0x000000b67bb67207 */ /* 0x000fc40005000000 */
[----:B------:R-:W-:Y:S01]  /*c3e0*/  ISETP.GE.AND P3, PT, R248, RZ, PT ;  /* 0x000000fff800720c */ /* 0x000fe20003f66270 */
[----:B------:R1:W-:Y:S01]  /*c3f0*/  STL [R1+0x14], R141 ;  /* 0x0000148d01007387 */ /* 0x0003e20000100800 */
[----:B------:R-:W-:Y:S01]  /*c400*/  IMAD R99, R99, UR32, RZ ;  /* 0x0000002063637c24 */ /* 0x000fe2000f8e02ff */
[C---:B------:R-:W-:Y:S01]  /*c410*/  SEL R11, R123.reuse, R11, !P2 ;  /* 0x0000000b7b0b7207 */ /* 0x040fe20005000000 */
[----:B------:R-:W-:Y:S01]  /*c420*/  IMAD R182, R182, UR54, RZ ;  /* 0x00000036b6b67c24 */ /* 0x000fe2000f8e02ff */
[C---:B------:R-:W-:Y:S01]  /*c430*/  SEL R163, R123.reuse, R163, !P2 ;  /* 0x000000a37ba37207 */ /* 0x040fe20005000000 */
[----:B------:R-:W2:Y:S01]  /*c440*/  LDCU UR32, c[0x0][0x3b0] ;  /* 0x00007600ff2077ac */ /* 0x000ea20008000800 */
[----:B------:R-:W-:Y:S01]  /*c450*/  IMAD R60, R60, UR44, RZ ;  /* 0x0000002c3c3c7c24 */ /* 0x000fe2000f8e02ff */
[C---:B------:R-:W-:Y:S02]  /*c460*/  SEL R221, R123.reuse, R221, !P2 ;  /* 0x000000dd7bdd7207 */ /* 0x040fe40005000000 */
[C---:B------:R-:W-:Y:S01]  /*c470*/  SEL R91, R123.reuse, R91, !P2 ;  /* 0x0000005b7b5b7207 */ /* 0x040fe20005000000 */
[----:B-1----:R-:W3:Y:S01]  /*c480*/  LDL.LU R141, [R1+0x47a4] ;  /* 0x0047a400018d7983 */ /* 0x002ee20000300800 */
[C---:B------:R-:W-:Y:S01]  /*c490*/  SEL R12, R123.reuse, R12, !P2 ;  /* 0x0000000c7b0c7207 */ /* 0x040fe20005000000 */
[----:B------:R-:W1:Y:S02]  /*c4a0*/  LDCU UR51, c[0x0][0x3b0] ;  /* 0x00007600ff3377ac */ /* 0x000e640008000800 */
        /* <DEDUP_REMOVED lines=8> */
[----:B-1----:R-:W3:Y:S01]  /*c530*/  LDL.LU R181, [R1+0x47a0] ;  /* 0x0047a00001b57983 */ /* 0x002ee20000300800 */
[C---:B------:R-:W-:Y:S01]  /*c540*/  SEL R64, R123.reuse, R64, !P2 ;  /* 0x000000407b407207 */ /* 0x040fe20005000000 */
[----:B------:R-:W1:Y:S02]  /*c550*/  LDCU UR46, c[0x0][0x3b0] ;  /* 0x00007600ff2e77ac */ /* 0x000e640008000800 */
[----:B------:R-:W3:Y:S01]  /*c560*/  LDL.LU R105, [R1+0x479c] ;  /* 0x00479c0001697983 */ /* 0x000ee20000300800 */
[C---:B------:R-:W-:Y:S01]  /*c570*/  SEL R140, R123.reuse, R140, !P2 ;  /* 0x0000008c7b8c7207 */ /* 0x040fe20005000000 */
[----:B------:R-:W1:Y:S02]  /*c580*/  LDCU UR49, c[0x0][0x3b0] ;  /* 0x00007600ff3177ac */ /* 0x000e640008000800 */
[----:B------:R1:W-:Y:S01]  /*c590*/  STL [R1+0x20], R249 ;  /* 0x000020f901007387 */ /* 0x0003e20000100800 */
[----:B--2---:R-:W-:-:S03]  /*c5a0*/  SEL R252, R123, R252, !P2 ;  /* 0x000000fc7bfc7207 */ /* 0x004fc60005000000 */
[----:B-1----:R-:W2:Y:S01]  /*c5b0*/  LDL.LU R249, [R1+0x4798] ;  /* 0x0047980001f97983 */ /* 0x002ea20000300800 */
[----:B------:R-:W-:Y:S02]  /*c5c0*/  ISETP.GE.AND P4, PT, R247, RZ, PT ;  /* 0x000000fff700720c */ /* 0x000fe40003f86270 */
[----:B------:R-:W-:Y:S01]  /*c5d0*/  ISETP.GE.AND P5, PT, R246, RZ, PT ;  /* 0x000000fff600720c */ /* 0x000fe20003fa6270 */
[----:B------:R1:W-:Y:S01]  /*c5e0*/  STL [R1+0x30], R182 ;  /* 0x000030b601007387 */ /* 0x0003e20000100800 */
[----:B------:R-:W-:Y:S01]  /*c5f0*/  ISETP.GE.AND P1, PT, R245, RZ, PT ;  /* 0x000000fff500720c */ /* 0x000fe20003f26270 */
[----:B------:R-:W-:Y:S01]  /*c600*/  @!P3 IMAD.MOV R109, RZ, RZ, -R109 ;  /* 0x000000ffff6db224 */ /* 0x000fe200078e0a6d */
[C---:B------:R-:W-:Y:S01]  /*c610*/  SEL R177, R123.reuse, R177, !P2 ;  /* 0x000000b17bb17207 */ /* 0x040fe20005000000 */
[----:B------:R-:W2:Y:S01]  /*c620*/  LDCU UR44, c[0x0][0x3b0] ;  /* 0x00007600ff2c77ac */ /* 0x000ea20008000800 */
[----:B------:R-:W2:Y:S01]  /*c630*/  LDCU UR34, c[0x0][0x3b0] ;  /* 0x00007600ff2277ac */ /* 0x000ea20008000800 */
[----:B-1----:R-:W2:Y:S01]  /*c640*/  LDL.LU R182, [R1+0x4794] ;  /* 0x0047940001b67983 */ /* 0x002ea20000300800 */
[----:B----4-:R-:W-:-:S03]  /*c650*/  SEL R17, R123, R17, !P2 ;  /* 0x000000117b117207 */ /* 0x010fc60005000000 */
[----:B------:R-:W4:Y:S01]  /*c660*/  LDL.LU R250, [R1+0x4790] ;  /* 0x0047900001fa7983 */ /* 0x000f220000300800 */
[----:B------:R-:W-:Y:S01]  /*c670*/  IMAD R252, R252, UR55, RZ ;  /* 0x00000037fcfc7c24 */ /* 0x000fe2000f8e02ff */
[C---:B------:R-:W-:Y:S02]  /*c680*/  SEL R26, R123.reuse, R26, !P2 ;  /* 0x0000001a7b1a7207 */ /* 0x040fe40005000000 */
[C---:B------:R-:W-:Y:S02]  /*c690*/  SEL R178, R123.reuse, R178, !P2 ;  /* 0x000000b27bb27207 */ /* 0x040fe40005000000 */
[C---:B------:R-:W-:Y:S01]  /*c6a0*/  SEL R179, R123.reuse, R179, !P2 ;  /* 0x000000b37bb37207 */ /* 0x040fe20005000000 */
[----:B------:R-:W-:Y:S01]  /*c6b0*/  STL [R1+0x7c], R252 ;  /* 0x00007cfc01007387 */ /* 0x000fe20000100800 */
[C---:B------:R-:W-:Y:S01]  /*c6c0*/  SEL R167, R123.reuse, R167, !P2 ;  /* 0x000000a77ba77207 */ /* 0x040fe20005000000 */
[----:B------:R-:W-:Y:S01]  /*c6d0*/  IMAD R100, R100, UR48, RZ ;  /* 0x0000003064647c24 */ /* 0x000fe2000f8e02ff */
[C---:B------:R-:W-:Y:S01]  /*c6e0*/  SEL R150, R123.reuse, R150, !P2 ;  /* 0x000000967b967207 */ /* 0x040fe20005000000 */
[----:B------:R-:W1:Y:S01]  /*c6f0*/  LDCU UR54, c[0x0][0x3b0] ;  /* 0x00007600ff3677ac */ /* 0x000e620008000800 */
[----:B------:R-:W-:-:S02]  /*c700*/  SEL R251, R123, R251, !P2 ;  /* 0x000000fb7bfb7207 */ /* 0x000fc40005000000 */
[C---:B------:R-:W-:Y:S01]  /*c710*/  SEL R68, R123.reuse, R68, !P2 ;  /* 0x000000447b447207 */ /* 0x040fe20005000000 */
[----:B------:R-:W1:Y:S01]  /*c720*/  LDCU UR53, c[0x0][0x3b0] ;  /* 0x00007600ff3577ac */ /* 0x000e620008000800 */
[C---:B---3--:R-:W-:Y:S02]  /*c730*/  SEL R105, R123.reuse, R105, !P2 ;  /* 0x000000697b697207 */ /* 0x048fe40005000000 */
[C---:B--2---:R-:W-:Y:S02]  /*c740*/  SEL R249, R123.reuse, R249, !P2 ;  /* 0x000000f97bf97207 */ /* 0x044fe40005000000 */
[C---:B----4-:R-:W-:Y:S02]  /*c750*/  SEL R250, R123.reuse, R250, !P2 ;  /* 0x000000fa7bfa7207 */ /* 0x050fe40005000000 */
[C---:B------:R-:W-:Y:S02]  /*c760*/  SEL R182, R123.reuse, R182, !P2 ;  /* 0x000000b67bb67207 */ /* 0x040fe40005000000 */
[----:B------:R-:W-:Y:S01]  /*c770*/  SEL R141, R123, R141, !P2 ;  /* 0x0000008d7b8d7207 */ /* 0x000fe20005000000 */
[----:B------:R-:W-:Y:S01]  /*c780*/  IMAD R250, R250, UR56, RZ ;  /* 0x00000038fafa7c24 */ /* 0x000fe2000f8e02ff */
[----:B------:R-:W-:Y:S01]  /*c790*/  ISETP.GE.AND P3, PT, R244, RZ, PT ;  /* 0x000000fff400720c */ /* 0x000fe20003f66270 */
[----:B------:R-:W-:Y:S01]  /*c7a0*/  IMAD R182, R182, UR57, RZ ;  /* 0x00000039b6b67c24 */ /* 0x000fe2000f8e02ff */
[----:B------:R-:W-:Y:S01]  /*c7b0*/  @!P4 IADD3 R168, PT, PT, -R168, RZ, RZ ;  /* 0x000000ffa8a8c210 */ /* 0x000fe20007ffe1ff */
[----:B------:R-:W-:Y:S01]  /*c7c0*/  IMAD R105, R105, UR59, RZ ;  /* 0x0000003b69697c24 */ /* 0x000fe2000f8e02ff */
[----:B------:R-:W-:Y:S01]  /*c7d0*/  STL [R1+0xa0], R250 ;  /* 0x0000a0fa01007387 */ /* 0x000fe20000100800 */
[----:B------:R-:W-:Y:S01]  /*c7e0*/  ISETP.GE.AND P4, PT, R243, RZ, PT ;  /* 0x000000fff300720c */ /* 0x000fe20003f86270 */
[----:B------:R-:W-:Y:S01]  /*c7f0*/  @!P5 IMAD.MOV R32, RZ, RZ, -R32 ;  /* 0x000000ffff20d224 */ /* 0x000fe200078e0a20 */
[----:B------:R-:W-:Y:S01]  /*c800*/  SEL R180, R123, R180, !P2 ;  /* 0x000000b47bb47207 */ /* 0x000fe20005000000 */
[----:B------:R-:W2:Y:S01]  /*c810*/  LDL.LU R248, [R1+0x478c] ;  /* 0x00478c0001f87983 */ /* 0x000ea20000300800 */
[----:B------:R-:W-:Y:S01]  /*c820*/  IMAD R17, R17, UR72, RZ ;  /* 0x0000004811117c24 */ /* 0x000fe2000f8e02ff */
[----:B------:R-:W-:Y:S01]  /*c830*/  ISETP.GE.AND P5, PT, R242, RZ, PT ;  /* 0x000000fff200720c */ /* 0x000fe20003fa6270 */
[----:B------:R-:W-:Y:S01]  /*c840*/  @!P1 IMAD.MOV R71, RZ, RZ, -R71 ;  /* 0x000000ffff479224 */ /* 0x000fe200078e0a47 */
[----:B------:R3:W-:Y:S01]  /*c850*/  STL [R1+0x8], R182 ;  /* 0x000008b601007387 */ /* 0x0007e20000100800 */
[----:B------:R-:W-:Y:S01]  /*c860*/  @!P3 IMAD.MOV R110, RZ, RZ, -R110 ;  /* 0x000000ffff6eb224 */ /* 0x000fe200078e0a6e */
[----:B------:R-:W-:Y:S01]  /*c870*/  SEL R181, R123, R181, !P2 ;  /* 0x000000b57bb57207 */ /* 0x000fe20005000000 */
[----:B------:R-:W4:Y:S03]  /*c880*/  LDCU UR55, c[0x0][0x3b0] ;  /* 0x00007600ff3777ac */ /* 0x000f260008000800 */
[----:B------:R-:W-:Y:S01]  /*c890*/  @!P4 IMAD.MOV R169, RZ, RZ, -R169 ;  /* 0x000000ffffa9c224 */ /* 0x000fe200078e0aa9 */
[----:B------:R-:W1:Y:S01]  /*c8a0*/  LDCU UR56, c[0x0][0x3b0] ;  /* 0x00007600ff3877ac */ /* 0x000e620008000800 */
[----:B---3--:R-:W-:Y:S01]  /*c8b0*/  IMAD R182, R249, UR58, RZ ;  /* 0x0000003af9b67c24 */ /* 0x008fe2000f8e02ff */
[----:B------:R-:W3:Y:S04]  /*c8c0*/  LDCU UR59, c[0x0][0x3b0] ;  /* 0x00007600ff3b77ac */ /* 0x000ee80008000800 */
[----:B------:R-:W-:Y:S01]  /*c8d0*/  STL [R1+0xc], R182 ;  /* 0x00000cb601007387 */ /* 0x000fe20000100800 */
[----:B------:R-:W-:Y:S01]  /*c8e0*/  IMAD R146, R146, UR52, RZ ;  /* 0x0000003492927c24 */ /* 0x000fe2000f8e02ff */
[C---:B------:R-:W-:Y:S01]  /*c8f0*/  SEL R151, R123.reuse, R151, !P2 ;  /* 0x000000977b977207 */ /* 0x040fe20005000000 */
[----:B------:R-:W-:Y:S01]  /*c900*/  IMAD R136, R136, UR50, RZ ;  /* 0x0000003288887c24 */ /* 0x000fe2000f8e02ff */
[----:B------:R-:W3:Y:S01]  /*c910*/  LDL.LU R247, [R1+0x4788] ;  /* 0x0047880001f77983 */ /* 0x000ee20000300800 */
[----:B------:R-:W1:Y:S03]  /*c920*/  LDCU UR48, c[0x0][0x3b0] ;  /* 0x00007600ff3077ac */ /* 0x000e660008000800 */
[----:B------:R1:W-:Y:S01]  /*c930*/  STL [R1+0x4], R105 ;  /* 0x0000046901007387 */ /* 0x0003e20000100800 */
[----:B------:R-:W-:Y:S01]  /*c940*/  SEL R70, R123, R70, !P2 ;  /* 0x000000467b467207 */ /* 0x000fe20005000000 */
[----:B------:R-:W-:Y:S01]  /*c950*/  IMAD R163, R163, UR75, RZ ;  /* 0x0000004ba3a37c24 */ /* 0x000fe2000f8e02ff */
[----:B------:R-:W1:Y:S01]  /*c960*/  LDCU UR57, c[0x0][0x3b0] ;  /* 0x00007600ff3977ac */ /* 0x000e620008000800 */
[----:B--2---:R-:W-:Y:S01]  /*c970*/  SEL R248, R123, R248, !P2 ;  /* 0x000000f87bf87207 */ /* 0x004fe20005000000 */
[----:B------:R-:W-:Y:S01]  /*c980*/  IMAD R91, R91, UR46, RZ ;  /* 0x0000002e5b5b7c24 */ /* 0x000fe2000f8e02ff */
[----:B------:R-:W-:Y:S01]  /*c990*/  ISETP.GE.AND P1, PT, R241, RZ, PT ;  /* 0x000000fff100720c */ /* 0x000fe20003f26270 */
[----:B-1----:R-:W-:Y:S01]  /*c9a0*/  IMAD R12, R12, UR54, RZ ;  /* 0x000000360c0c7c24 */ /* 0x002fe2000f8e02ff */
[----:B------:R-:W-:Y:S01]  /*c9b0*/  ISETP.GE.AND P3, PT, R240, RZ, PT ;  /* 0x000000fff000720c */ /* 0x000fe20003f66270 */
[----:B------:R-:W-:Y:S01]  /*c9c0*/  IMAD R105, R248, UR60, RZ ;  /* 0x0000003cf8697c24 */ /* 0x000fe2000f8e02ff */
[----:B------:R-:W-:Y:S01]  /*c9d0*/  ISETP.GE.AND P4, PT, R239, RZ, PT ;  /* 0x000000ffef00720c */ /* 0x000fe20003f86270 */
[----:B------:R-:W1:Y:S03]  /*c9e0*/  LDCU UR72, c[0x0][0x3b0] ;  /* 0x00007600ff4877ac */ /* 0x000e660008000800 */
[----:B------:R2:W-:Y:S01]  /*c9f0*/  STL [R1], R105 ;  /* 0x0000006901007387 */ /* 0x0005e20000100800 */
[----:B------:R-:W-:Y:S01]  /*ca00*/  @!P5 IADD3 R33, PT, PT, -R33, RZ, RZ ;  /* 0x000000ff2121d210 */ /* 0x000fe20007ffe1ff */
[----:B------:R-:W-:Y:S01]  /*ca10*/  IMAD R250, R181, UR61, RZ ;  /* 0x0000003db5fa7c24 */ /* 0x000fe2000f8e02ff */
[C---:B------:R-:W-:Y:S01]  /*ca20*/  SEL R182, R123.reuse, R138, !P2 ;  /* 0x0000008a7bb67207 */ /* 0x040fe20005000000 */
[----:B------:R-:W4:Y:S01]  /*ca30*/  LDL.LU R246, [R1+0x4784] ;  /* 0x0047840001f67983 */ /* 0x000f220000300800 */
[----:B------:R-:W1:Y:S01]  /*ca40*/  LDCU UR58, c[0x0][0x3b0] ;  /* 0x00007600ff3a77ac */ /* 0x000e620008000800 */
[----:B------:R-:W1:Y:S01]  /*ca50*/  LDCU UR52, c[0x0][0x3b0] ;  /* 0x00007600ff3477ac */ /* 0x000e620008000800 */
[C---:B---3--:R-:W-:Y:S01]  /*ca60*/  SEL R247, R123.reuse, R247, !P2 ;  /* 0x000000f77bf77207 */ /* 0x048fe20005000000 */
[----:B------:R-:W-:Y:S01]  /*ca70*/  @!P1 IMAD.MOV R72, RZ, RZ, -R72 ;  /* 0x000000ffff489224 */ /* 0x000fe200078e0a48 */
[----:B------:R-:W-:Y:S01]  /*ca80*/  ISETP.GE.AND P5, PT, R238, RZ, PT ;  /* 0x000000ffee00720c */ /* 0x000fe20003fa6270 */
[----:B------:R-:W-:Y:S01]  /*ca90*/  @!P3 IMAD.MOV R111, RZ, RZ, -R111 ;  /* 0x000000ffff6fb224 */ /* 0x000fe200078e0a6f */
[----:B------:R-:W-:Y:S01]  /*caa0*/  SEL R168, R123, R168, !P2 ;  /* 0x000000a87ba87207 */ /* 0x000fe20005000000 */
[----:B--2---:R-:W-:Y:S01]  /*cab0*/  IMAD R105, R247, UR62, RZ ;  /* 0x0000003ef7697c24 */ /* 0x004fe2000f8e02ff */
[----:B------:R-:W2:Y:S04]  /*cac0*/  LDCU UR60, c[0x0][0x3b0] ;  /* 0x00007600ff3c77ac */ /* 0x000ea80008000800 */
[----:B------:R3:W-:Y:S01]  /*cad0*/  STL [R1+0x28], R105 ;  /* 0x0000286901007387 */ /* 0x0007e20000100800 */
[----:B------:R-:W-:Y:S01]  /*cae0*/  @!P4 IMAD.MOV R170, RZ, RZ, -R170 ;  /* 0x000000ffffaac224 */ /* 0x000fe200078e0aaa */
[----:B------:R-:W1:Y:S02]  /*caf0*/  LDCU UR50, c[0x0][0x3b0] ;  /* 0x00007600ff3277ac */ /* 0x000e640008000800 */
[----:B------:R-:W2:Y:S01]  /*cb00*/  LDL.LU R245, [R1+0x4780] ;  /* 0x0047800001f57983 */ /* 0x000ea20000300800 */
[----:B------:R-:W-:Y:S01]  /*cb10*/  IMAD R248, R180, UR65, RZ ;  /* 0x00000041b4f87c24 */ /* 0x000fe2000f8e02ff */
[----:B------:R-:W-:Y:S01]  /*cb20*/  SEL R181, R123, R102, !P2 ;  /* 0x000000667bb57207 */ /* 0x000fe20005000000 */
[----:B------:R-:W1:Y:S01]  /*cb30*/  LDCU UR61, c[0x0][0x3b0] ;  /* 0x00007600ff3d77ac */ /* 0x000e620008000800 */
[----:B---3--:R-:W-:Y:S01]  /*cb40*/  IMAD R105, R141, UR63, RZ ;  /* 0x0000003f8d697c24 */ /* 0x008fe2000f8e02ff */
[----:B------:R-:W-:Y:S01]  /*cb50*/  SEL R169, R123, R169, !P2 ;  /* 0x000000a97ba97207 */ /* 0x000fe20005000000 */
[----:B------:R-:W-:Y:S01]  /*cb60*/  IMAD R22, R22, UR56, RZ ;  /* 0x0000003816167c24 */ /* 0x000fe2000f8e02ff */
[----:B------:R-:W3:Y:S02]  /*cb70*/  LDCU UR46, c[0x0][0x3b0] ;  /* 0x00007600ff2e77ac */ /* 0x000ee40008000800 */
[----:B------:R1:W-:Y:S01]  /*cb80*/  STL [R1+0x74], R105 ;  /* 0x0000746901007387 */ /* 0x0003e20000100800 */
[----:B------:R-:W1:Y:S01]  /*cb90*/  LDCU UR54, c[0x0][0x3b0] ;  /* 0x00007600ff3677ac */ /* 0x000e620008000800 */
[----:B------:R-:W-:Y:S01]  /*cba0*/  IMAD R221, R221, UR41, RZ ;  /* 0x00000029dddd7c24 */ /* 0x000fe2000f8e02ff */
[----:B------:R-:W1:Y:S01]  /*cbb0*/  LDCU UR75, c[0x0][0x3b0] ;  /* 0x00007600ff4b77ac */ /* 0x000e620008000800 */
[----:B----4-:R-:W-:-:S02]  /*cbc0*/  SEL R246, R123, R246, !P2 ;  /* 0x000000f67bf67207 */ /* 0x010fc40005000000 */
[----:B------:R-:W-:Y:S02]  /*cbd0*/  ISETP.GE.AND P1, PT, R237, RZ, PT ;  /* 0x000000ffed00720c */ /* 0x000fe40003f26270 */
[----:B------:R-:W-:Y:S01]  /*cbe0*/  ISETP.GE.AND P3, PT, R236, RZ, PT ;  /* 0x000000ffec00720c */ /* 0x000fe20003f66270 */
[----:B-1----:R-:W-:Y:S01]  /*cbf0*/  IMAD R105, R246, UR64, RZ ;  /* 0x00000040f6697c24 */ /* 0x002fe2000f8e02ff */
[----:B------:R-:W-:Y:S01]  /*cc00*/  ISETP.GE.AND P4, PT, R235, RZ, PT ;  /* 0x000000ffeb00720c */ /* 0x000fe20003f86270 */
[----:B------:R-:W-:Y:S01]  /*cc10*/  @!P5 IMAD.MOV R34, RZ, RZ, -R34 ;  /* 0x000000ffff22d224 */ /* 0x000fe200078e0a22 */
[----:B------:R-:W1:Y:S02]  /*cc20*/  LDCU UR56, c[0x0][0x3b0] ;  /* 0x00007600ff3877ac */ /* 0x000e640008000800 */
[----:B------:R4:W-:Y:S01]  /*cc30*/  STL [R1+0x9c], R105 ;  /* 0x00009c6901007387 */ /* 0x0009e20000100800 */
[----:B------:R-:W-:Y:S01]  /*cc40*/  IMAD.MOV.U32 R180, RZ, RZ, R81 ;  /* 0x000000ffffb47224 */ /* 0x000fe200078e0051 */
[----:B------:R-:W1:Y:S02]  /*cc50*/  LDCU UR64, c[0x0][0x3b0] ;  /* 0x00007600ff4077ac */ /* 0x000e640008000800 */
[----:B------:R-:W3:Y:S01]  /*cc60*/  LDL.LU R244, [R1+0x477c] ;  /* 0x00477c0001f47983 */ /* 0x000ee20000300800 */
[----:B------:R-:W-:Y:S01]  /*cc70*/  IMAD R53, R53, UR58, RZ ;  /* 0x0000003a35357c24 */ /* 0x000fe2000f8e02ff */
[----:B------:R-:W-:Y:S01]  /*cc80*/  ISETP.GE.AND P5, PT, R234, RZ, PT ;  /* 0x000000ffea00720c */ /* 0x000fe20003fa6270 */
[----:B------:R-:W-:Y:S01]  /*cc90*/  IMAD R247, R151, UR67, RZ ;  /* 0x0000004397f77c24 */ /* 0x000fe2000f8e02ff */
[----:B------:R-:W3:Y:S01]  /*cca0*/  LDL.LU R243, [R1+0x4778] ;  /* 0x0047780001f37983 */ /* 0x000ee20000300800 */
[----:B------:R-:W-:Y:S01]  /*ccb0*/  @!P1 IADD3 R73, PT, PT, -R73, RZ, RZ ;  /* 0x000000ff49499210 */ /* 0x000fe20007ffe1ff */
[----:B------:R-:W-:Y:S01]  /*ccc0*/  @!P3 IMAD.MOV R112, RZ, RZ, -R112 ;  /* 0x000000ffff70b224 */ /* 0x000fe200078e0a70 */
[----:B------:R-:W1:Y:S01]  /*ccd0*/  LDCU UR58, c[0x0][0x3b0] ;  /* 0x00007600ff3a77ac */ /* 0x000e620008000800 */
[----:B------:R-:W4:Y:S01]  /*cce0*/  LDL.LU R242, [R1+0x4774] ;  /* 0x0047740001f27983 */ /* 0x000f220000300800 */
[----:B------:R-:W-:-:S02]  /*ccf0*/  ISETP.GE.AND P1, PT, R233, RZ, PT ;  /* 0x000000ffe900720c */ /* 0x000fc40003f26270 */
[----:B------:R-:W-:Y:S01]  /*cd00*/  ISETP.GE.AND P3, PT, R232, RZ, PT ;  /* 0x000000ffe800720c */ /* 0x000fe20003f66270 */
[----:B------:R-:W-:Y:S01]  /*cd10*/  @!P4 IMAD.MOV R171, RZ, RZ, -R171 ;  /* 0x000000ffffabc224 */ /* 0x000fe200078e0aab */
[----:B------:R-:W-:Y:S01]  /*cd20*/  ISETP.GE.AND P4, PT, R231, RZ, PT ;  /* 0x000000ffe700720c */ /* 0x000fe20003f86270 */
[----:B------:R-:W1:Y:S01]  /*cd30*/  LDCU UR63, c[0x0][0x3b0] ;  /* 0x00007600ff3f77ac */ /* 0x000e620008000800 */
[----:B------:R-:W-:Y:S01]  /*cd40*/  @!P5 IMAD.MOV R35, RZ, RZ, -R35 ;  /* 0x000000ffff23d224 */ /* 0x000fe200078e0a23 */
[----:B------:R-:W-:Y:S02]  /*cd50*/  ISETP.GE.AND P5, PT, R230, RZ, PT ;  /* 0x000000ffe600720c */ /* 0x000fe40003fa6270 */
[----:B--2---:R-:W-:Y:S01]  /*cd60*/  SEL R245, R123, R245, !P2 ;  /* 0x000000f57bf57207 */ /* 0x004fe20005000000 */
[----:B------:R-:W2:Y:S03]  /*cd70*/  LDCU UR67, c[0x0][0x3b0] ;  /* 0x00007600ff4377ac */ /* 0x000ea60008000800 */
[----:B------:R-:W-:Y:S01]  /*cd80*/  @!P1 IMAD.MOV R74, RZ, RZ, -R74 ;  /* 0x000000ffff4a9224 */ /* 0x000fe200078e0a4a */
[----:B------:R-:W-:Y:S01]  /*cd90*/  ISETP.GE.AND P1, PT, R229, RZ, PT ;  /* 0x000000ffe500720c */ /* 0x000fe20003f26270 */
[----:B------:R-:W1:Y:S01]  /*cda0*/  LDCU UR65, c[0x0][0x3b0] ;  /* 0x00007600ff4177ac */ /* 0x000e620008000800 */
[----:B------:R-:W-:-:S02]  /*cdb0*/  @!P3 IADD3 R113, PT, PT, -R113, RZ, RZ ;  /* 0x000000ff7171b210 */ /* 0x000fc40007ffe1ff */
[----:B------:R-:W-:Y:S01]  /*cdc0*/  ISETP.GE.AND P3, PT, R228, RZ, PT ;  /* 0x000000ffe400720c */ /* 0x000fe20003f66270 */
[----:B------:R-:W-:Y:S01]  /*cdd0*/  @!P4 IMAD.MOV R172, RZ, RZ, -R172 ;  /* 0x000000ffffacc224 */ /* 0x000fe200078e0aac */
[----:B------:R-:W-:Y:S01]  /*cde0*/  SEL R72, R123, R72, !P2 ;  /* 0x000000487b487207 */ /* 0x000fe20005000000 */
[----:B------:R-:W-:Y:S01]  /*cdf0*/  IMAD R61, R61, UR60, RZ ;  /* 0x0000003c3d3d7c24 */ /* 0x000fe2000f8e02ff */
[C---:B------:R-:W-:Y:S01]  /*ce00*/  SEL R141, R123.reuse, R137, !P2 ;  /* 0x000000897b8d7207 */ /* 0x040fe20005000000 */
[----:B------:R-:W1:Y:S01]  /*ce10*/  LDCU UR62, c[0x0][0x3b0] ;  /* 0x00007600ff3e77ac */ /* 0x000e620008000800 */
[C---:B------:R-:W-:Y:S01]  /*ce20*/  SEL R170, R123.reuse, R170, !P2 ;  /* 0x000000aa7baa7207 */ /* 0x040fe20005000000 */
[----:B------:R-:W1:Y:S01]  /*ce30*/  LDCU UR41, c[0x0][0x3b0] ;  /* 0x00007600ff2977ac */ /* 0x000e620008000800 */
[C---:B---3--:R-:W-:Y:S02]  /*ce40*/  SEL R243, R123.reuse, R243, !P2 ;  /* 0x000000f37bf37207 */ /* 0x048fe40005000000 */
[----:B----4-:R-:W-:-:S03]  /*ce50*/  SEL R242, R123, R242, !P2 ;  /* 0x000000f27bf27207 */ /* 0x010fc60005000000 */
[----:B------:R-:W-:Y:S01]  /*ce60*/  IMAD R105, R243, UR70, RZ ;  /* 0x00000046f3697c24 */ /* 0x000fe2000f8e02ff */
[----:B------:R-:W-:Y:S01]  /*ce70*/  ISETP.GE.AND P4, PT, R227, RZ, PT ;  /* 0x000000ffe300720c */ /* 0x000fe20003f86270 */
[----:B------:R-:W-:Y:S01]  /*ce80*/  @!P5 IMAD.MOV R36, RZ, RZ, -R36 ;  /* 0x000000ffff24d224 */ /* 0x000fe200078e0a24 */
[----:B------:R-:W-:Y:S01]  /*ce90*/  SEL R244, R123, R244, !P2 ;  /* 0x000000f47bf47207 */ /* 0x000fe20005000000 */
[----:B------:R-:W-:Y:S01]  /*cea0*/  @!P1 IMAD.MOV R75, RZ, RZ, -R75 ;  /* 0x000000ffff4b9224 */ /* 0x000fe200078e0a4b */
[----:B------:R-:W-:Y:S01]  /*ceb0*/  STL [R1+0x24], R105 ;  /* 0x0000246901007387 */ /* 0x000fe20000100800 */
[----:B------:R-:W-:Y:S01]  /*cec0*/  @!P3 IMAD.MOV R114, RZ, RZ, -R114 ;  /* 0x000000ffff72b224 */ /* 0x000fe200078e0a72 */
[----:B------:R-:W3:Y:S02]  /*ced0*/  LDCU UR60, c[0x0][0x3b0] ;  /* 0x00007600ff3c77ac */ /* 0x000ee40008000800 */
[----:B------:R-:W4:Y:S01]  /*cee0*/  LDL.LU R241, [R1+0x4770] ;  /* 0x0047700001f17983 */ /* 0x000f220000300800 */
[----:B------:R-:W-:Y:S01]  /*cef0*/  IMAD R243, R178, UR39, RZ ;  /* 0x00000027b2f37c24 */ /* 0x000fe2000f8e02ff */
[----:B------:R-:W-:Y:S01]  /*cf00*/  ISETP.GE.AND P5, PT, R226, RZ, PT ;  /* 0x000000ffe200720c */ /* 0x000fe20003fa6270 */
[----:B------:R-:W-:Y:S01]  /*cf10*/  IMAD R249, R245, UR66, RZ ;  /* 0x00000042f5f97c24 */ /* 0x000fe2000f8e02ff */
[----:B------:R1:W-:Y:S01]  /*cf20*/  STL [R1+0x34], R17 ;  /* 0x0000341101007387 */ /* 0x0003e20000100800 */
[----:B------:R-:W-:Y:S01]  /*cf30*/  ISETP.GE.AND P1, PT, R225, RZ, PT ;  /* 0x000000ffe100720c */ /* 0x000fe20003f26270 */
[----:B------:R-:W2:Y:S01]  /*cf40*/  LDCU UR70, c[0x0][0x3b0] ;  /* 0x00007600ff4677ac */ /* 0x000ea20008000800 */
[----:B------:R-:W-:-:S02]  /*cf50*/  ISETP.GE.AND P3, PT, R224, RZ, PT ;  /* 0x000000ffe000720c */ /* 0x000fc40003f66270 */
[----:B------:R-:W-:Y:S01]  /*cf60*/  @!P4 IADD3 R173, PT, PT, -R173, RZ, RZ ;  /* 0x000000ffadadc210 */ /* 0x000fe20007ffe1ff */
[----:B------:R-:W-:Y:S01]  /*cf70*/  IMAD R246, R244, UR68, RZ ;  /* 0x00000044f4f67c24 */ /* 0x000fe2000f8e02ff */
[----:B------:R-:W2:Y:S01]  /*cf80*/  LDCU UR39, c[0x0][0x3b0] ;  /* 0x00007600ff2777ac */ /* 0x000ea20008000800 */
[----:B-1----:R-:W-:Y:S01]  /*cf90*/  IMAD R17, R242, UR71, RZ ;  /* 0x00000047f2117c24 */ /* 0x002fe2000f8e02ff */
[----:B------:R-:W-:Y:S02]  /*cfa0*/  ISETP.GE.AND P4, PT, R223, RZ, PT ;  /* 0x000000ffdf00720c */ /* 0x000fe40003f86270 */
[----:B------:R-:W-:Y:S01]  /*cfb0*/  @!P5 IMAD.MOV R37, RZ, RZ, -R37 ;  /* 0x000000ffff25d224 */ /* 0x000fe200078e0a25 */
[----:B------:R-:W1:Y:S01]  /*cfc0*/  LDCU UR71, c[0x0][0x3b0] ;  /* 0x00007600ff4777ac */ /* 0x000e620008000800 */
[----:B------:R1:W-:Y:S01]  /*cfd0*/  STL [R1+0x88], R17 ;  /* 0x0000881101007387 */ /* 0x0003e20000100800 */
[----:B------:R-:W-:Y:S01]  /*cfe0*/  @!P1 IMAD.MOV R76, RZ, RZ, -R76 ;  /* 0x000000ffff4c9224 */ /* 0x000fe200078e0a4c */
[C---:B------:R-:W-:Y:S01]  /*cff0*/  SEL R105, R123.reuse, R101, !P2 ;  /* 0x000000657b697207 */ /* 0x040fe20005000000 */
[----:B------:R-:W-:Y:S01]  /*d000*/  @!P3 IMAD.MOV R115, RZ, RZ, -R115 ;  /* 0x000000ffff73b224 */ /* 0x000fe200078e0a73 */
[----:B------:R-:W2:Y:S01]  /*d010*/  LDL.LU R240, [R1+0x476c] ;  /* 0x00476c0001f07983 */ /* 0x000ea20000300800 */
[----:B----4-:R-:W-:-:S03]  /*d020*/  SEL R241, R123, R241, !P2 ;  /* 0x000000f17bf17207 */ /* 0x010fc60005000000 */
[----:B------:R-:W4:Y:S01]  /*d030*/  LDL.LU R239, [R1+0x4768] ;  /* 0x0047680001ef7983 */ /* 0x000f220000300800 */
[----:B------:R-:W-:Y:S01]  /*d040*/  IMAD R245, R179, UR69, RZ ;  /* 0x00000045b3f57c24 */ /* 0x000fe2000f8e02ff */
[----:B------:R-:W-:Y:S01]  /*d050*/  SEL R151, R123, R147, !P2 ;  /* 0x000000937b977207 */ /* 0x000fe20005000000 */
[----:B------:R-:W2:Y:S01]  /*d060*/  LDCU UR66, c[0x0][0x3b0] ;  /* 0x00007600ff4277ac */ /* 0x000ea20008000800 */
[----:B------:R-:W3:Y:S01]  /*d070*/  LDL.LU R238, [R1+0x4764] ;  /* 0x0047640001ee7983 */ /* 0x000ee20000300800 */
[----:B------:R-:W-:Y:S02]  /*d080*/  ISETP.GE.AND P5, PT, R222, RZ, PT ;  /* 0x000000ffde00720c */ /* 0x000fe40003fa6270 */
[----:B------:R-:W-:Y:S01]  /*d090*/  ISETP.GE.AND P1, PT, R52, RZ, PT ;  /* 0x000000ff3400720c */ /* 0x000fe20003f26270 */
[----:B------:R-:W-:Y:S01]  /*d0a0*/  @!P4 IMAD.MOV R145, RZ, RZ, -R145 ;  /* 0x000000ffff91c224 */ /* 0x000fe200078e0a91 */
[----:B------:R-:W-:Y:S01]  /*d0b0*/  ISETP.GE.AND P3, PT, R220, RZ, PT ;  /* 0x000000ffdc00720c */ /* 0x000fe20003f66270 */
[----:B-1----:R-:W-:Y:S01]  /*d0c0*/  IMAD R17, R57, UR6, RZ ;  /* 0x0000000639117c24 */ /* 0x002fe2000f8e02ff */
[----:B------:R-:W-:Y:S01]  /*d0d0*/  ISETP.GE.AND P4, PT, R219, RZ, PT ;  /* 0x000000ffdb00720c */ /* 0x000fe20003f86270 */
[----:B------:R-:W4:Y:S01]  /*d0e0*/  LDL.LU R237, [R1+0x4760] ;  /* 0x0047600001ed7983 */ /* 0x000f220000300800 */
[----:B------:R-:W1:Y:S01]  /*d0f0*/  LDCU UR6, c[0x0][0x3b0] ;  /* 0x00007600ff0677ac */ /* 0x000e620008000800 */
[----:B------:R-:W-:-:S02]  /*d100*/  IMAD R242, R26, UR37, RZ ;  /* 0x000000251af27c24 */ /* 0x000fc4000f8e02ff */
[----:B------:R-:W-:Y:S01]  /*d110*/  IMAD R244, R241, UR38, RZ ;  /* 0x00000026f1f47c24 */ /* 0x000fe2000f8e02ff */
[----:B------:R-:W1:Y:S01]  /*d120*/  LDCU UR68, c[0x0][0x3b0] ;  /* 0x00007600ff4477ac */ /* 0x000e620008000800 */
[----:B------:R-:W-:Y:S02]  /*d130*/  @!P5 IADD3 R38, PT, PT, -R38, RZ, RZ ;  /* 0x000000ff2626d210 */ /* 0x000fe40007ffe1ff */
[----:B------:R-:W-:Y:S01]  /*d140*/  ISETP.GE.AND P5, PT, R218, RZ, PT ;  /* 0x000000ffda00720c */ /* 0x000fe20003fa6270 */
[----:B------:R-:W-:Y:S01]  /*d150*/  @!P1 IMAD.MOV R77, RZ, RZ, -R77 ;  /* 0x000000ffff4d9224 */ /* 0x000fe200078e0a4d */
[----:B------:R-:W-:Y:S01]  /*d160*/  ISETP.GE.AND P1, PT, R217, RZ, PT ;  /* 0x000000ffd900720c */ /* 0x000fe20003f26270 */
[----:B------:R-:W-:Y:S01]  /*d170*/  @!P3 IMAD.MOV R116, RZ, RZ, -R116 ;  /* 0x000000ffff74b224 */ /* 0x000fe200078e0a74 */
[----:B------:R-:W-:Y:S01]  /*d180*/  ISETP.GE.AND P3, PT, R216, RZ, PT ;  /* 0x000000ffd800720c */ /* 0x000fe20003f66270 */
[----:B------:R-:W-:Y:S01]  /*d190*/  @!P4 IMAD.MOV R156, RZ, RZ, -R156 ;  /* 0x000000ffff9cc224 */ /* 0x000fe200078e0a9c */
[----:B------:R-:W-:Y:S01]  /*d1a0*/  ISETP.GE.AND P4, PT, R215, RZ, PT ;  /* 0x000000ffd700720c */ /* 0x000fe20003f86270 */
[----:B------:R1:W-:Y:S01]  /*d1b0*/  STL [R1+0x2c], R17 ;  /* 0x00002c1101007387 */ /* 0x0003e20000100800 */
[----:B--2---:R-:W-:-:S02]  /*d1c0*/  SEL R240, R123, R240, !P2 ;  /* 0x000000f07bf07207 */ /* 0x004fc40005000000 */
[----:B------:R-:W-:Y:S01]  /*d1d0*/  SEL R179, R123, R62, !P2 ;  /* 0x0000003e7bb37207 */ /* 0x000fe20005000000 */
[----:B------:R-:W-:Y:S01]  /*d1e0*/  IMAD R105, R105, UR64, RZ ;  /* 0x0000004069697c24 */ /* 0x000fe2000f8e02ff */
[----:B------:R-:W2:Y:S01]  /*d1f0*/  LDCU UR64, c[0x0][0x3b0] ;  /* 0x00007600ff4077ac */ /* 0x000ea20008000800 */
[----:B------:R-:W-:Y:S01]  /*d200*/  @!P5 IMAD.MOV R39, RZ, RZ, -R39 ;  /* 0x000000ffff27d224 */ /* 0x000fe200078e0a27 */
[----:B------:R-:W-:Y:S02]  /*d210*/  ISETP.GE.AND P5, PT, R214, RZ, PT ;  /* 0x000000ffd600720c */ /* 0x000fe40003fa6270 */
[----:B------:R-:W-:Y:S01]  /*d220*/  @!P1 IADD3 R78, PT, PT, -R78, RZ, RZ ;  /* 0x000000ff4e4e9210 */ /* 0x000fe20007ffe1ff */
[----:B------:R-:W-:Y:S01]  /*d230*/  @!P3 IMAD.MOV R117, RZ, RZ, -R117 ;  /* 0x000000ffff75b224 */ /* 0x000fe200078e0a75 */
[----:B------:R-:W-:Y:S01]  /*d240*/  ISETP.GE.AND P1, PT, R213, RZ, PT ;  /* 0x000000ffd500720c */ /* 0x000fe20003f26270 */
[----:B------:R-:W-:Y:S01]  /*d250*/  IMAD R141, R141, UR66, RZ ;  /* 0x000000428d8d7c24 */ /* 0x000fe2000f8e02ff */
[----:B------:R-:W-:Y:S01]  /*d260*/  ISETP.GE.AND P3, PT, R212, RZ, PT ;  /* 0x000000ffd400720c */ /* 0x000fe20003f66270 */
[----:B------:R-:W-:Y:S01]  /*d270*/  @!P4 IMAD.MOV R159, RZ, RZ, -R159 ;  /* 0x000000ffff9fc224 */ /* 0x000fe200078e0a9f */
[----:B------:R-:W-:-:S02]  /*d280*/  ISETP.GE.AND P4, PT, R211, RZ, PT ;  /* 0x000000ffd300720c */ /* 0x000fc40003f86270 */
[C---:B------:R-:W-:Y:S02]  /*d290*/  SEL R171, R123.reuse, R171, !P2 ;  /* 0x000000ab7bab7207 */ /* 0x040fe40005000000 */
[C---:B------:R-:W-:Y:S01]  /*d2a0*/  SEL R74, R123.reuse, R74, !P2 ;  /* 0x0000004a7b4a7207 */ /* 0x040fe20005000000 */
[----:B------:R-:W-:Y:S01]  /*d2b0*/  @!P5 IMAD.MOV R40, RZ, RZ, -R40 ;  /* 0x000000ffff28d224 */ /* 0x000fe200078e0a28 */
[----:B------:R-:W-:Y:S02]  /*d2c0*/  ISETP.GE.AND P5, PT, R210, RZ, PT ;  /* 0x000000ffd200720c */ /* 0x000fe40003fa6270 */
[C---:B------:R-:W-:Y:S02]  /*d2d0*/  SEL R113, R123.reuse, R113, !P2 ;  /* 0x000000717b717207 */ /* 0x040fe40005000000 */
[----:B------:R-:W-:Y:S01]  /*d2e0*/  SEL R172, R123, R172, !P2 ;  /* 0x000000ac7bac7207 */ /* 0x000fe20005000000 */
[----:B------:R-:W-:Y:S01]  /*d2f0*/  @!P3 IMAD.MOV R118, RZ, RZ, -R118 ;  /* 0x000000ffff76b224 */ /* 0x000fe200078e0a76 */
[----:B------:R-:W-:Y:S01]  /*d300*/  ISETP.GE.AND P3, PT, R208, RZ, PT ;  /* 0x000000ffd000720c */ /* 0x000fe20003f66270 */
[----:B------:R-:W-:Y:S01]  /*d310*/  @!P4 IMAD.MOV R162, RZ, RZ, -R162 ;  /* 0x000000ffffa2c224 */ /* 0x000fe200078e0aa2 */
[----:B------:R-:W-:Y:S01]  /*d320*/  ISETP.GE.AND P4, PT, R207, RZ, PT ;  /* 0x000000ffcf00720c */ /* 0x000fe20003f86270 */
[----:B------:R-:W-:Y:S01]  /*d330*/  IMAD R92, R92, UR62, RZ ;  /* 0x0000003e5c5c7c24 */ /* 0x000fe2000f8e02ff */
[----:B------:R-:W1:Y:S03]  /*d340*/  LDCU UR66, c[0x0][0x3b0] ;  /* 0x00007600ff4277ac */ /* 0x000e660008000800 */
[----:B------:R-:W-:Y:S01]  /*d350*/  @!P5 IMAD.MOV R41, RZ, RZ, -R41 ;  /* 0x000000ffff29d224 */ /* 0x000fe200078e0a29 */
[----:B------:R-:W-:Y:S01]  /*d360*/  ISETP.GE.AND P5, PT, R206, RZ, PT ;  /* 0x000000ffce00720c */ /* 0x000fe20003fa6270 */
[----:B------:R-:W-:Y:S01]  /*d370*/  IMAD R140, R140, UR41, RZ ;  /* 0x000000298c8c7c24 */ /* 0x000fe2000f8e02ff */
[----:B------:R-:W-:Y:S01]  /*d380*/  SEL R36, R123, R36, !P2 ;  /* 0x000000247b247207 */ /* 0x000fe20005000000 */
[----:B------:R-:W1:Y:S02]  /*d390*/  LDCU UR69, c[0x0][0x3b0] ;  /* 0x00007600ff4577ac */ /* 0x000e640008000800 */
[----:B------:R-:W-:-:S02]  /*d3a0*/  @!P3 IADD3 R119, PT, PT, -R119, RZ, RZ ;  /* 0x000000ff7777b210 */ /* 0x000fc40007ffe1ff */
[----:B------:R-:W-:Y:S01]  /*d3b0*/  ISETP.GE.AND P3, PT, R204, RZ, PT ;  /* 0x000000ffcc00720c */ /* 0x000fe20003f66270 */
[----:B------:R-:W-:Y:S01]  /*d3c0*/  @!P4 IMAD.MOV R154, RZ, RZ, -R154 ;  /* 0x000000ffff9ac224 */ /* 0x000fe200078e0a9a */
[----:B------:R-:W-:Y:S02]  /*d3d0*/  ISETP.GE.AND P4, PT, R203, RZ, PT ;  /* 0x000000ffcb00720c */ /* 0x000fe40003f86270 */
[C---:B---3--:R-:W-:Y:S02]  /*d3e0*/  SEL R238, R123.reuse, R238, !P2 ;  /* 0x000000ee7bee7207 */ /* 0x048fe40005000000 */
[----:B------:R-:W-:Y:S01]  /*d3f0*/  @!P5 IMAD.MOV R42, RZ, RZ, -R42 ;  /* 0x000000ffff2ad224 */ /* 0x000fe200078e0a2a */
[C---:B----4-:R-:W-:Y:S01]  /*d400*/  SEL R239, R123.reuse, R239, !P2 ;  /* 0x000000ef7bef7207 */ /* 0x050fe20005000000 */
[----:B------:R-:W-:Y:S01]  /*d410*/  IMAD R241, R240, UR36, RZ ;  /* 0x00000024f0f17c24 */ /* 0x000fe2000f8e02ff */
[----:B------:R-:W-:Y:S01]  /*d420*/  SEL R75, R123, R75, !P2 ;  /* 0x0000004b7b4b7207 */ /* 0x000fe20005000000 */
[----:B-1----:R-:W-:Y:S01]  /*d430*/  IMAD R17, R238, UR7, RZ ;  /* 0x00000007ee117c24 */ /* 0x002fe2000f8e02ff */
[----:B------:R-:W-:Y:S01]  /*d440*/  ISETP.GE.AND P5, PT, R202, RZ, PT ;  /* 0x000000ffca00720c */ /* 0x000fe20003fa6270 */
[----:B------:R-:W-:Y:S01]  /*d450*/  IMAD R238, R96, UR14, RZ ;  /* 0x0000000e60ee7c24 */ /* 0x000fe2000f8e02ff */
[----:B------:R-:W-:Y:S01]  /*d460*/  @!P3 IADD3 R120, PT, PT, -R120, RZ, RZ ;  /* 0x000000ff7878b210 */ /* 0x000fe20007ffe1ff */
[----:B------:R-:W-:Y:S01]  /*d470*/  IMAD.MOV.U32 R96, RZ, RZ, R79 ;  /* 0x000000ffff607224 */ /* 0x000fe200078e004f */
[----:B------:R1:W-:Y:S01]  /*d480*/  STL [R1+0x78], R17 ;  /* 0x0000781101007387 */ /* 0x0003e20000100800 */
[----:B------:R-:W-:Y:S01]  /*d490*/  @!P4 IMAD.MOV R2, RZ, RZ, -R2 ;  /* 0x000000ffff02c224 */ /* 0x000fe200078e0a02 */
[----:B------:R-:W3:Y:S02]  /*d4a0*/  LDCU UR14, c[0x0][0x3b0] ;  /* 0x00007600ff0e77ac */ /* 0x000ee40008000800 */
[----:B------:R-:W4:Y:S01]  /*d4b0*/  LDL.LU R236, [R1+0x475c] ;  /* 0x00475c0001ec7983 */ /* 0x000f220000300800 */
[----:B------:R-:W1:Y:S03]  /*d4c0*/  LDCU UR36, c[0x0][0x3b0] ;  /* 0x00007600ff2477ac */ /* 0x000e660008000800 */
[----:B------:R-:W2:Y:S01]  /*d4d0*/  LDL.LU R235, [R1+0x4758] ;  /* 0x0047580001eb7983 */ /* 0x000ea20000300800 */
[----:B------:R-:W-:Y:S01]  /*d4e0*/  @!P1 IADD3 R96, PT, PT, -R96, RZ, RZ ;  /* 0x000000ff60609210 */ /* 0x000fe20007ffe1ff */
[----:B------:R-:W-:Y:S01]  /*d4f0*/  IMAD R240, R177, UR5, RZ ;  /* 0x00000005b1f07c24 */ /* 0x000fe2000f8e02ff */
[----:B------:R-:W-:Y:S01]  /*d500*/  SEL R237, R123, R237, !P2 ;  /* 0x000000ed7bed7207 */ /* 0x000fe20005000000 */
[----:B------:R-:W3:Y:S01]  /*d510*/  LDL.LU R234, [R1+0x4754] ;  /* 0x0047540001ea7983 */ /* 0x000ee20000300800 */
[----:B------:R-:W-:Y:S01]  /*d520*/  ISETP.GE.AND P1, PT, R209, RZ, PT ;  /* 0x000000ffd100720c */ /* 0x000fe20003f26270 */
[----:B------:R-:W-:Y:S01]  /*d530*/  @!P5 IMAD.MOV R43, RZ, RZ, -R43 ;  /* 0x000000ffff2bd224 */ /* 0x000fe200078e0a2b */
[----:B------:R-:W-:Y:S01]  /*d540*/  ISETP.GE.AND P3, PT, R200, RZ, PT ;  /* 0x000000ffc800720c */ /* 0x000fe20003f66270 */
[----:B------:R-:W3:Y:S01]  /*d550*/  LDL.LU R233, [R1+0x4750] ;  /* 0x0047500001e97983 */ /* 0x000ee20000300800 */
[----:B------:R-:W-:Y:S01]  /*d560*/  ISETP.GE.AND P4, PT, R199, RZ, PT ;  /* 0x000000ffc700720c */ /* 0x000fe20003f86270 */
[----:B------:R-:W1:Y:S02]  /*d570*/  LDCU UR5, c[0x0][0x3b0] ;  /* 0x00007600ff0577ac */ /* 0x000e640008000800 */
[----:B------:R-:W3:Y:S01]  /*d580*/  LDL.LU R232, [R1+0x474c] ;  /* 0x00474c0001e87983 */ /* 0x000ee20000300800 */
[----:B------:R-:W-:Y:S01]  /*d590*/  IMAD R151, R151, UR68, RZ ;  /* 0x0000004497977c24 */ /* 0x000fe2000f8e02ff */
[C---:B------:R-:W-:Y:S01]  /*d5a0*/  SEL R114, R123.reuse, R114, !P2 ;  /* 0x000000727b727207 */ /* 0x040fe20005000000 */
[----:B------:R-:W1:Y:S01]  /*d5b0*/  LDCU UR68, c[0x0][0x3b0] ;  /* 0x00007600ff4477ac */ /* 0x000e620008000800 */
[----:B------:R-:W3:Y:S01]  /*d5c0*/  LDL.LU R231, [R1+0x4748] ;  /* 0x0047480001e77983 */ /* 0x000ee20000300800 */
[----:B------:R-:W-:-:S02]  /*d5d0*/  SEL R173, R123, R173, !P2 ;  /* 0x000000ad7bad7207 */ /* 0x000fc40005000000 */
[C---:B------:R-:W-:Y:S01]  /*d5e0*/  SEL R37, R123.reuse, R37, !P2 ;  /* 0x000000257b257207 */ /* 0x040fe20005000000 */
[----:B------:R-:W3:Y:S01]  /*d5f0*/  LDL.LU R230, [R1+0x4744] ;  /* 0x0047440001e67983 */ /* 0x000ee20000300800 */
[C---:B------:R-:W-:Y:S01]  /*d600*/  SEL R76, R123.reuse, R76, !P2 ;  /* 0x0000004c7b4c7207 */ /* 0x040fe20005000000 */
[----:B------:R-:W1:Y:S02]  /*d610*/  LDCU UR7, c[0x0][0x3b0] ;  /* 0x00007600ff0777ac */ /* 0x000e640008000800 */
[----:B------:R-:W3:Y:S01]  /*d620*/  LDL.LU R229, [R1+0x4740] ;  /* 0x0047400001e57983 */ /* 0x000ee20000300800 */
[C---:B------:R-:W-:Y:S01]  /*d630*/  SEL R115, R123.reuse, R115, !P2 ;  /* 0x000000737b737207 */ /* 0x040fe20005000000 */
[----:B------:R-:W1:Y:S02]  /*d640*/  LDCU UR38, c[0x0][0x3b0] ;  /* 0x00007600ff2677ac */ /* 0x000e640008000800 */
[----:B------:R-:W3:Y:S01]  /*d650*/  LDL.LU R228, [R1+0x473c] ;  /* 0x00473c0001e47983 */ /* 0x000ee20000300800 */
[C---:B------:R-:W-:Y:S01]  /*d660*/  SEL R145, R123.reuse, R145, !P2 ;  /* 0x000000917b917207 */ /* 0x040fe20005000000 */
[----:B------:R-:W1:Y:S02]  /*d670*/  LDCU UR62, c[0x0][0x3b0] ;  /* 0x00007600ff3e77ac */ /* 0x000e640008000800 */
[----:B------:R-:W3:Y:S01]  /*d680*/  LDL.LU R227, [R1+0x4738] ;  /* 0x0047380001e37983 */ /* 0x000ee20000300800 */
[----:B------:R-:W-:Y:S01]  /*d690*/  SEL R38, R123, R38, !P2 ;  /* 0x000000267b267207 */ /* 0x000fe20005000000 */
[----:B------:R-:W1:Y:S02]  /*d6a0*/  LDCU UR41, c[0x0][0x3b0] ;  /* 0x00007600ff2977ac */ /* 0x000e640008000800 */
[----:B------:R-:W3:Y:S01]  /*d6b0*/  LDL.LU R226, [R1+0x4734] ;  /* 0x0047340001e27983 */ /* 0x000ee20000300800 */
[----:B------:R-:W1:Y:S03]  /*d6c0*/  LDCU UR37, c[0x0][0x3b0] ;  /* 0x00007600ff2577ac */ /* 0x000e660008000800 */
[----:B------:R-:W3:Y:S04]  /*d6d0*/  LDL.LU R225, [R1+0x4730] ;  /* 0x0047300001e17983 */ /* 0x000ee80000300800 */
[----:B------:R-:W3:Y:S04]  /*d6e0*/  LDL.LU R224, [R1+0x472c] ;  /* 0x00472c0001e07983 */ /* 0x000ee80000300800 */
[----:B------:R-:W3:Y:S04]  /*d6f0*/  LDL.LU R223, [R1+0x4728] ;  /* 0x0047280001df7983 */ /* 0x000ee80000300800 */
[----:B------:R-:W3:Y:S04]  /*d700*/  LDL.LU R222, [R1+0x4724] ;  /* 0x0047240001de7983 */ /* 0x000ee80000300800 */
[----:B------:R-:W3:Y:S01]  /*d710*/  LDL.LU R52, [R1+0x4720] ;  /* 0x0047200001347983 */ /* 0x000ee20000300800 */
[----:B------:R-:W-:-:S03]  /*d720*/  @!P1 IMAD.MOV R80, RZ, RZ, -R80 ;  /* 0x000000ffff509224 */ /* 0x000fc600078e0a50 */
[----:B------:R-:W3:Y:S01]  /*d730*/  LDL.LU R220, [R1+0x471c] ;  /* 0x00471c0001dc7983 */ /* 0x000ee20000300800 */
[----:B------:R-:W-:-:S03]  /*d740*/  ISETP.GE.AND P1, PT, R54, RZ, PT ;  /* 0x000000ff3600720c */ /* 0x000fc60003f26270 */
[----:B------:R-:W3:Y:S04]  /*d750*/  LDL.LU R219, [R1+0x4718] ;  /* 0x0047180001db7983 */ /* 0x000ee80000300800 */
[----:B------:R-:W3:Y:S04]  /*d760*/  LDL.LU R218, [R1+0x4714] ;  /* 0x0047140001da7983 */ /* 0x000ee80000300800 */
[----:B------:R-:W3:Y:S04]  /*d770*/  LDL.LU R217, [R1+0x4710] ;  /* 0x0047100001d97983 */ /* 0x000ee80000300800 */
[----:B------:R-:W3:Y:S04]  /*d780*/  LDL.LU R216, [R1+0x470c] ;  /* 0x00470c0001d87983 */ /* 0x000ee80000300800 */
[----:B------:R-:W3:Y:S04]  /*d790*/  LDL.LU R215, [R1+0x4708] ;  /* 0x0047080001d77983 */ /* 0x000ee80000300800 */
[----:B------:R-:W1:Y:S04]  /*d7a0*/  LDL.LU R214, [R1+0x4704] ;  /* 0x0047040001d67983 */ /* 0x000e680000300800 */
[----:B------:R-:W3:Y:S04]  /*d7b0*/  LDL.LU R213, [R1+0x4700] ;  /* 0x0047000001d57983 */ /* 0x000ee80000300800 */
[----:B------:R-:W3:Y:S04]  /*d7c0*/  LDL.LU R212, [R1+0x46fc] ;  /* 0x0046fc0001d47983 */ /* 0x000ee80000300800 */
        /* <DEDUP_REMOVED lines=13> */
[----:B------:R-:W3:Y:S04]  /*d8a0*/  LDL.LU R200, [R1+0x46cc] ;  /* 0x0046cc0001c87983 */ /* 0x000ee80000300800 */
[----:B------:R-:W3:Y:S01]  /*d8b0*/  LDL.LU R199, [R1+0x46c8] ;  /* 0x0046c80001c77983 */ /* 0x000ee20000300800 */
[----:B------:R-:W-:-:S03]  /*d8c0*/  ISETP.GE.AND P5, PT, R198, RZ, PT ;  /* 0x000000ffc600720c */ /* 0x000fc60003fa6270 */
[----:B------:R-:W3:Y:S01]  /*d8d0*/  LDL.LU R198, [R1+0x46c4] ;  /* 0x0046c40001c67983 */ /* 0x000ee20000300800 */
[----:B------:R-:W-:Y:S01]  /*d8e0*/  @!P1 IMAD.MOV R82, RZ, RZ, -R82 ;  /* 0x000000ffff529224 */ /* 0x000fe200078e0a52 */
[----:B------:R-:W-:Y:S02]  /*d8f0*/  ISETP.GE.AND P1, PT, R197, RZ, PT ;  /* 0x000000ffc500720c */ /* 0x000fe40003f26270 */
[----:B------:R-:W3:Y:S01]  /*d900*/  LDL.LU R197, [R1+0x46c0] ;  /* 0x0046c00001c57983 */ /* 0x000ee20000300800 */
[----:B------:R-:W-:Y:S01]  /*d910*/  @!P3 IMAD.MOV R121, RZ, RZ, -R121 ;  /* 0x000000ffff79b224 */ /* 0x000fe200078e0a79 */
[----:B------:R-:W-:Y:S02]  /*d920*/  ISETP.GE.AND P3, PT, R196, RZ, PT ;  /* 0x000000ffc400720c */ /* 0x000fe40003f66270 */
[----:B------:R-:W3:Y:S01]  /*d930*/  LDL.LU R196, [R1+0x46bc] ;  /* 0x0046bc0001c47983 */ /* 0x000ee20000300800 */
[----:B------:R-:W-:Y:S01]  /*d940*/  @!P4 IADD3 R3, PT, PT, -R3, RZ, RZ ;  /* 0x000000ff0303c210 */ /* 0x000fe20007ffe1ff */
[----:B------:R-:W-:Y:S01]  /*d950*/  @!P5 IMAD.MOV R44, RZ, RZ, -R44 ;  /* 0x000000ffff2cd224 */ /* 0x000fe200078e0a2c */
[----:B------:R-:W-:-:S02]  /*d960*/  ISETP.GE.AND P4, PT, R195, RZ, PT ;  /* 0x000000ffc300720c */ /* 0x000fc40003f86270 */
[----:B------:R-:W3:Y:S01]  /*d970*/  LDL.LU R195, [R1+0x46b8] ;  /* 0x0046b80001c37983 */ /* 0x000ee20000300800 */
[----:B------:R-:W-:-:S03]  /*d980*/  ISETP.GE.AND P5, PT, R194, RZ, PT ;  /* 0x000000ffc200720c */ /* 0x000fc60003fa6270 */
[----:B------:R-:W3:Y:S01]  /*d990*/  LDL.LU R194, [R1+0x46b4] ;  /* 0x0046b40001c27983 */ /* 0x000ee20000300800 */
[C---:B----4-:R-:W-:Y:S02]  /*d9a0*/  SEL R236, R123.reuse, R236, !P2 ;  /* 0x000000ec7bec7207 */ /* 0x050fe40005000000 */
[----:B--2---:R-:W-:-:S03]  /*d9b0*/  SEL R235, R123, R235, !P2 ;  /* 0x000000eb7beb7207 */ /* 0x004fc60005000000 */
[----:B------:R-:W-:Y:S01]  /*d9c0*/  IMAD R236, R236, UR11, RZ ;  /* 0x0000000becec7c24 */ /* 0x000fe2000f8e02ff */
[----:B------:R-:W2:Y:S01]  /*d9d0*/  LDCU UR11, c[0x0][0x3b0] ;  /* 0x00007600ff0b77ac */ /* 0x000ea20008000800 */
[----:B---3--:R-:W-:Y:S01]  /*d9e0*/  SEL R234, R123, R234, !P2 ;  /* 0x000000ea7bea7207 */ /* 0x008fe20005000000 */
[----:B------:R-:W-:Y:S01]  /*d9f0*/  IMAD R235, R235, UR13, RZ ;  /* 0x0000000debeb7c24 */ /* 0x000fe2000f8e02ff */
[----:B------:R-:W3:Y:S01]  /*da00*/  LDCU UR13, c[0x0][0x3b0] ;  /* 0x00007600ff0d77ac */ /* 0x000ee20008000800 */
[----:B------:R-:W-:Y:S02]  /*da10*/  SEL R233, R123, R233, !P2 ;  /* 0x000000e97be97207 */ /* 0x000fe40005000000 */
[----:B------:R-:W-:Y:S01]  /*da20*/  IMAD R252, R234, UR15, RZ ;  /* 0x0000000feafc7c24 */ /* 0x000fe2000f8e02ff */
[----:B------:R-:W4:Y:S02]  /*da30*/  LDCU UR15, c[0x0][0x3b0] ;  /* 0x00007600ff0f77ac */ /* 0x000f240008000800 */
[----:B------:R-:W-:Y:S01]  /*da40*/  IMAD R233, R233, UR17, RZ ;  /* 0x00000011e9e97c24 */ /* 0x000fe2000f8e02ff */
[----:B------:R-:W1:Y:S01]  /*da50*/  LDCU UR17, c[0x0][0x3b0] ;  /* 0x00007600ff1177ac */ /* 0x000e620008000800 */
[----:B------:R-:W-:-:S02]  /*da60*/  SEL R201, R123, R201, !P2 ;  /* 0x000000c97bc97207 */ /* 0x000fc40005000000 */
[----:B------:R-:W-:-:S03]  /*da70*/  SEL R200, R123, R200, !P2 ;  /* 0x000000c87bc87207 */ /* 0x000fc60005000000 */
[----:B------:R-:W-:Y:S01]  /*da80*/  IMAD R138, R201, UR8, RZ ;  /* 0x00000008c98a7c24 */ /* 0x000fe2000f8e02ff */
[C---:B------:R-:W-:Y:S02]  /*da90*/  SEL R201, R123.reuse, R148, !P2 ;  /* 0x000000947bc97207 */ /* 0x040fe40005000000 */
[C---:B------:R-:W-:Y:S01]  /*daa0*/  SEL R232, R123.reuse, R232, !P2 ;  /* 0x000000e87be87207 */ /* 0x040fe20005000000 */
[----:B------:R-:W-:Y:S01]  /*dab0*/  IMAD R148, R200, UR10, RZ ;  /* 0x0000000ac8947c24 */ /* 0x000fe2000f8e02ff */
[----:B------:R-:W-:Y:S01]  /*dac0*/  SEL R200, R123, R199, !P2 ;  /* 0x000000c77bc87207 */ /* 0x000fe20005000000 */
[----:B--2---:R-:W-:Y:S01]  /*dad0*/  IMAD R199, R201, UR11, RZ ;  /* 0x0000000bc9c77c24 */ /* 0x004fe2000f8e02ff */
[C---:B------:R-:W-:Y:S01]  /*dae0*/  SEL R201, R123.reuse, R14, !P2 ;  /* 0x0000000e7bc97207 */ /* 0x040fe20005000000 */
[----:B------:R-:W-:Y:S01]  /*daf0*/  IMAD R232, R232, UR19, RZ ;  /* 0x00000013e8e87c24 */ /* 0x000fe2000f8e02ff */
[----:B------:R-:W2:Y:S01]  /*db00*/  LDCU UR19, c[0x0][0x3b0] ;  /* 0x00007600ff1377ac */ /* 0x000ea20008000800 */
[----:B------:R-:W-:Y:S01]  /*db10*/  IMAD R14, R200, UR12, RZ ;  /* 0x0000000cc80e7c24 */ /* 0x000fe2000f8e02ff */
[----:B------:R-:W-:Y:S01]  /*db20*/  SEL R200, R123, R198, !P2 ;  /* 0x000000c67bc87207 */ /* 0x000fe20005000000 */
[----:B---3--:R-:W-:Y:S01]  /*db30*/  IMAD R198, R201, UR13, RZ ;  /* 0x0000000dc9c67c24 */ /* 0x008fe2000f8e02ff */
[----:B------:R-:W-:Y:S01]  /*db40*/  SEL R201, R123, R24, !P2 ;  /* 0x000000187bc97207 */ /* 0x000fe20005000000 */
[----:B------:R-:W-:Y:S01]  /*db50*/  IMAD R234, R165, UR22, RZ ;  /* 0x00000016a5ea7c24 */ /* 0x000fe2000f8e02ff */
[----:B------:R-:W3:Y:S01]  /*db60*/  LDCU UR22, c[0x0][0x3b0] ;  /* 0x00007600ff1677ac */ /* 0x000ee20008000800 */
[----:B------:R-:W-:Y:S01]  /*db70*/  IMAD R24, R200, UR14, RZ ;  /* 0x0000000ec8187c24 */ /* 0x000fe2000f8e02ff */
[----:B------:R-:W-:Y:S01]  /*db80*/  SEL R200, R123, R197, !P2 ;  /* 0x000000c57bc87207 */ /* 0x000fe20005000000 */
[----:B----4-:R-:W-:Y:S01]  /*db90*/  IMAD R197, R201, UR15, RZ ;  /* 0x0000000fc9c57c24 */ /* 0x010fe2000f8e02ff */
[----:B------:R-:W-:-:S02]  /*dba0*/  SEL R201, R123, R55, !P2 ;  /* 0x000000377bc97207 */ /* 0x000fc40005000000 */
[C---:B------:R-:W-:Y:S01]  /*dbb0*/  SEL R202, R123.reuse, R202, !P2 ;  /* 0x000000ca7bca7207 */ /* 0x040fe20005000000 */
[----:B------:R-:W-:Y:S01]  /*dbc0*/  IMAD R55, R200, UR16, RZ ;  /* 0x00000010c8377c24 */ /* 0x000fe2000f8e02ff */
[----:B------:R-:W-:Y:S01]  /*dbd0*/  SEL R200, R123, R196, !P2 ;  /* 0x000000c47bc87207 */ /* 0x000fe20005000000 */
[----:B-1----:R-:W-:Y:S01]  /*dbe0*/  IMAD R196, R201, UR17, RZ ;  /* 0x00000011c9c47c24 */ /* 0x002fe2000f8e02ff */
[C---:B------:R-:W-:Y:S01]  /*dbf0*/  SEL R201, R123.reuse, R63, !P2 ;  /* 0x0000003f7bc97207 */ /* 0x040fe20005000000 */
[----:B------:R-:W-:Y:S01]  /*dc00*/  IMAD R102, R202, UR6, RZ ;  /* 0x00000006ca667c24 */ /* 0x000fe2000f8e02ff */
[C---:B------:R-:W-:Y:S01]  /*dc10*/  SEL R194, R123.reuse, R194, !P2 ;  /* 0x000000c27bc27207 */ /* 0x040fe20005000000 */
[----:B------:R-:W-:Y:S01]  /*dc20*/  IMAD R63, R200, UR18, RZ ;  /* 0x00000012c83f7c24 */ /* 0x000fe2000f8e02ff */
[C---:B------:R-:W-:Y:S01]  /*dc30*/  SEL R202, R123.reuse, R195, !P2 ;  /* 0x000000c37bca7207 */ /* 0x040fe20005000000 */
[----:B------:R-:W-:Y:S01]  /*dc40*/  IMAD.MOV.U32 R200, RZ, RZ, R83 ;  /* 0x000000ffffc87224 */ /* 0x000fe200078e0053 */
[C---:B------:R-:W-:Y:S01]  /*dc50*/  SEL R230, R123.reuse, R230, !P2 ;  /* 0x000000e67be67207 */ /* 0x040fe20005000000 */
[----:B------:R-:W-:Y:S01]  /*dc60*/  @!P3 IMAD.MOV R128, RZ, RZ, -R128 ;  /* 0x000000ffff80b224 */ /* 0x000fe200078e0a80 */
[----:B------:R-:W-:Y:S01]  /*dc70*/  SEL R17, R123, R214, !P2 ;  /* 0x000000d67b117207 */ /* 0x000fe20005000000 */
[----:B------:R-:W-:Y:S01]  /*dc80*/  @!P1 IMAD.MOV R200, RZ, RZ, -R200 ;  /* 0x000000ffffc89224 */ /* 0x000fe200078e0ac8 */
[----:B------:R-:W-:Y:S01]  /*dc90*/  ISETP.GE.AND P1, PT, R193, RZ, PT ;  /* 0x000000ffc100720c */ /* 0x000fe20003f26270 */
[----:B------:R-:W1:Y:S01]  /*dca0*/  LDCU UR6, c[0x0][0x3b0] ;  /* 0x00007600ff0677ac */ /* 0x000e620008000800 */
[----:B------:R-:W4:Y:S01]  /*dcb0*/  LDL.LU R193, [R1+0x46b0] ;  /* 0x0046b00001c17983 */ /* 0x000f220000300800 */
[----:B--2---:R-:W-:Y:S01]  /*dcc0*/  IMAD R195, R201, UR19, RZ ;  /* 0x00000013c9c37c24 */ /* 0x004fe2000f8e02ff */
[----:B------:R-:W-:Y:S01]  /*dcd0*/  SEL R201, R123, R103, !P2 ;  /* 0x000000677bc97207 */ /* 0x000fe20005000000 */
[----:B---3--:R-:W-:Y:S01]  /*dce0*/  IMAD R103, R194, UR22, RZ ;  /* 0x00000016c2677c24 */ /* 0x008fe2000f8e02ff */
[----:B------:R-:W-:Y:S01]  /*dcf0*/  MOV R194, R4 ;  /* 0x0000000400c27202 */ /* 0x000fe20000000f00 */
[----:B------:R-:W-:Y:S01]  /*dd00*/  IMAD R230, R230, UR23, RZ ;  /* 0x00000017e6e67c24 */ /* 0x000fe2000f8e02ff */
[----:B------:R-:W2:Y:S01]  /*dd10*/  LDCU UR23, c[0x0][0x3b0] ;  /* 0x00007600ff1777ac */ /* 0x000ea20008000800 */
[----:B------:R-:W-:-:S02]  /*dd20*/  ISETP.GE.AND P3, PT, R192, RZ, PT ;  /* 0x000000ffc000720c */ /* 0x000fc40003f66270 */
[----:B------:R-:W3:Y:S01]  /*dd30*/  LDL.LU R192, [R1+0x46ac] ;  /* 0x0046ac0001c07983 */ /* 0x000ee20000300800 */
[----:B------:R-:W-:Y:S01]  /*dd40*/  @!P4 IMAD.MOV R194, RZ, RZ, -R194 ;  /* 0x000000ffffc2c224 */ /* 0x000fe200078e0ac2 */
[----:B------:R-:W-:Y:S01]  /*dd50*/  ISETP.GE.AND P4, PT, R191, RZ, PT ;  /* 0x000000ffbf00720c */ /* 0x000fe20003f86270 */
[----:B------:R-:W-:Y:S01]  /*dd60*/  IMAD R83, R202, UR20, RZ ;  /* 0x00000014ca537c24 */ /* 0x000fe2000f8e02ff */
[----:B------:R-:W3:Y:S01]  /*dd70*/  LDL.LU R191, [R1+0x46a8] ;  /* 0x0046a80001bf7983 */ /* 0x000ee20000300800 */
[C---:B------:R-:W-:Y:S02]  /*dd80*/  SEL R229, R123.reuse, R229, !P2 ;  /* 0x000000e57be57207 */ /* 0x040fe40005000000 */
[C---:B------:R-:W-:Y:S01]  /*dd90*/  SEL R57, R123.reuse, R212, !P2 ;  /* 0x000000d47b397207 */ /* 0x040fe20005000000 */
[----:B------:R-:W3:Y:S01]  /*dda0*/  LDL.LU R214, [R1+0xcc] ;  /* 0x0000cc0001d67983 */ /* 0x000ee20000300800 */
[----:B------:R-:W-:Y:S01]  /*ddb0*/  SEL R4, R123, R139, !P2 ;  /* 0x0000008b7b047207 */ /* 0x000fe20005000000 */
[----:B------:R-:W-:Y:S01]  /*ddc0*/  IMAD R229, R229, UR25, RZ ;  /* 0x00000019e5e57c24 */ /* 0x000fe2000f8e02ff */
[----:B------:R-:W1:Y:S01]  /*ddd0*/  LDCU UR25, c[0x0][0x3b0] ;  /* 0x00007600ff1977ac */ /* 0x000e620008000800 */
[----:B------:R-:W-:-:S02]  /*dde0*/  SEL R26, R123, R213, !P2 ;  /* 0x000000d57b1a7207 */ /* 0x000fc40005000000 */
[C---:B------:R-:W-:Y:S01]  /*ddf0*/  SEL R226, R123.reuse, R226, !P2 ;  /* 0x000000e27be27207 */ /* 0x040fe20005000000 */
[----:B------:R-:W-:Y:S01]  /*de00*/  @!P3 IMAD.MOV R129, RZ, RZ, -R129 ;  /* 0x000000ffff81b224 */ /* 0x000fe200078e0a81 */
[C---:B------:R-:W-:Y:S02]  /*de10*/  SEL R225, R123.reuse, R225, !P2 ;  /* 0x000000e17be17207 */ /* 0x040fe40005000000 */
[C---:B------:R-:W-:Y:S02]  /*de20*/  SEL R211, R123.reuse, R211, !P2 ;  /* 0x000000d37bd37207 */ /* 0x040fe40005000000 */
[C---:B------:R-:W-:Y:S02]  /*de30*/  SEL R178, R123.reuse, R54, !P2 ;  /* 0x000000367bb27207 */ /* 0x040fe40005000000 */
[C---:B------:R-:W-:Y:S02]  /*de40*/  SEL R222, R123.reuse, R222, !P2 ;  /* 0x000000de7bde7207 */ /* 0x040fe40005000000 */
[----:B------:R-:W-:-:S02]  /*de50*/  SEL R52, R123, R52, !P2 ;  /* 0x000000347b347207 */ /* 0x000fc40005000000 */
[C---:B------:R-:W-:Y:S02]  /*de60*/  SEL R218, R123.reuse, R218, !P2 ;  /* 0x000000da7bda7207 */ /* 0x040fe40005000000 */
[C---:B------:R-:W-:Y:S02]  /*de70*/  SEL R216, R123.reuse, R216, !P2 ;  /* 0x000000d87bd87207 */ /* 0x040fe40005000000 */
[C---:B------:R-:W-:Y:S02]  /*de80*/  SEL R204, R123.reuse, R204, !P2 ;  /* 0x000000cc7bcc7207 */ /* 0x040fe40005000000 */
[----:B------:R-:W-:Y:S01]  /*de90*/  SEL R203, R123, R203, !P2 ;  /* 0x000000cb7bcb7207 */ /* 0x000fe20005000000 */
[----:B------:R-:W-:Y:S01]  /*dea0*/  IMAD R17, R17, UR55, RZ ;  /* 0x0000003711117c24 */ /* 0x000fe2000f8e02ff */
[C---:B------:R-:W-:Y:S02]  /*deb0*/  SEL R210, R123.reuse, R210, !P2 ;  /* 0x000000d27bd27207 */ /* 0x040fe40005000000 */
[----:B------:R-:W-:-:S02]  /*dec0*/  SEL R231, R123, R231, !P2 ;  /* 0x000000e77be77207 */ /* 0x000fc40005000000 */
[C---:B------:R-:W-:Y:S02]  /*ded0*/  SEL R177, R123.reuse, R23, !P2 ;  /* 0x000000177bb17207 */ /* 0x040fe40005000000 */
        /* <DEDUP_REMOVED lines=17> */
[----:B------:R-:W-:Y:S01]  /*dff0*/  SEL R43, R123, R43, !P2 ;  /* 0x0000002b7b2b7207 */ /* 0x000fe20005000000 */
[----:B------:R-:W-:Y:S01]  /*e000*/  IMAD R181, R181, UR7, RZ ;  /* 0x00000007b5b57c24 */ /* 0x000fe2000f8e02ff */
[C---:B------:R-:W-:Y:S01]  /*e010*/  SEL R208, R123.reuse, R208, !P2 ;  /* 0x000000d07bd07207 */ /* 0x040fe20005000000 */
[----:B------:R-:W1:Y:S01]  /*e020*/  LDCU UR14, c[0x0][0x3b0] ;  /* 0x00007600ff0e77ac */ /* 0x000e620008000800 */
[C---:B------:R-:W-:Y:S02]  /*e030*/  SEL R209, R123.reuse, R209, !P2 ;  /* 0x000000d17bd17207 */ /* 0x040fe40005000000 */
[C---:B------:R-:W-:Y:S01]  /*e040*/  SEL R165, R123.reuse, R13, !P2 ;  /* 0x0000000d7ba57207 */ /* 0x040fe20005000000 */
[----:B------:R-:W1:Y:S01]  /*e050*/  LDCU UR22, c[0x0][0x3b0] ;  /* 0x00007600ff1677ac */ /* 0x000e620008000800 */
[C---:B------:R-:W-:Y:S02]  /*e060*/  SEL R228, R123.reuse, R228, !P2 ;  /* 0x000000e47be47207 */ /* 0x040fe40005000000 */
[----:B------:R-:W-:Y:S01]  /*e070*/  SEL R227, R123, R227, !P2 ;  /* 0x000000e37be37207 */ /* 0x000fe20005000000 */
[----:B------:R-:W-:Y:S01]  /*e080*/  IMAD R179, R179, UR38, RZ ;  /* 0x00000026b3b37c24 */ /* 0x000fe2000f8e02ff */
[----:B------:R-:W-:Y:S01]  /*e090*/  SEL R224, R123, R224, !P2 ;  /* 0x000000e07be07207 */ /* 0x000fe20005000000 */
[----:B------:R-:W-:Y:S01]  /*e0a0*/  IMAD R237, R237, UR9, RZ ;  /* 0x00000009eded7c24 */ /* 0x000fe2000f8e02ff */
[C---:B------:R-:W-:Y:S01]  /*e0b0*/  SEL R223, R123.reuse, R223, !P2 ;  /* 0x000000df7bdf7207 */ /* 0x040fe20005000000 */
[----:B------:R-:W1:Y:S01]  /*e0c0*/  LDCU UR15, c[0x0][0x3b0] ;  /* 0x00007600ff0f77ac */ /* 0x000e620008000800 */
[----:B------:R-:W-:-:S02]  /*e0d0*/  SEL R220, R123, R220, !P2 ;  /* 0x000000dc7bdc7207 */ /* 0x000fc40005000000 */
[C---:B------:R-:W-:Y:S01]  /*e0e0*/  SEL R219, R123.reuse, R219, !P2 ;  /* 0x000000db7bdb7207 */ /* 0x040fe20005000000 */
[----:B------:R-:W1:Y:S01]  /*e0f0*/  LDCU UR8, c[0x0][0x3b0] ;  /* 0x00007600ff0877ac */ /* 0x000e620008000800 */
[C---:B------:R-:W-:Y:S02]  /*e100*/  SEL R217, R123.reuse, R217, !P2 ;  /* 0x000000d97bd97207 */ /* 0x040fe40005000000 */
[C---:B------:R-:W-:Y:S01]  /*e110*/  SEL R215, R123.reuse, R215, !P2 ;  /* 0x000000d77bd77207 */ /* 0x040fe20005000000 */
[----:B------:R-:W1:Y:S01]  /*e120*/  LDCU UR16, c[0x0][0x3b0] ;  /* 0x00007600ff1077ac */ /* 0x000e620008000800 */
[C---:B------:R-:W-:Y:S02]  /*e130*/  SEL R207, R123.reuse, R207, !P2 ;  /* 0x000000cf7bcf7207 */ /* 0x040fe40005000000 */
[C---:B------:R-:W-:Y:S01]  /*e140*/  SEL R206, R123.reuse, R206, !P2 ;  /* 0x000000ce7bce7207 */ /* 0x040fe20005000000 */
[----:B------:R-:W2:Y:S01]  /*e150*/  LDCU UR17, c[0x0][0x3b0] ;  /* 0x00007600ff1177ac */ /* 0x000ea20008000800 */
[----:B------:R-:W-:-:S02]  /*e160*/  SEL R80, R123, R80, !P2 ;  /* 0x000000507b507207 */ /* 0x000fc40005000000 */
[----:B------:R-:W-:Y:S01]  /*e170*/  SEL R180, R123, R180, !P2 ;  /* 0x000000b47bb47207 */ /* 0x000fe20005000000 */
[----:B------:R-:W-:Y:S01]  /*e180*/  IMAD R239, R239, UR35, RZ ;  /* 0x00000023efef7c24 */ /* 0x000fe2000f8e02ff */
[C---:B------:R-:W-:Y:S01]  /*e190*/  SEL R82, R123.reuse, R82, !P2 ;  /* 0x000000527b527207 */ /* 0x040fe20005000000 */
[----:B------:R-:W2:Y:S01]  /*e1a0*/  LDCU UR10, c[0x0][0x3b0] ;  /* 0x00007600ff0a77ac */ /* 0x000ea20008000800 */
[C---:B------:R-:W-:Y:S02]  /*e1b0*/  SEL R121, R123.reuse, R121, !P2 ;  /* 0x000000797b797207 */ /* 0x040fe40005000000 */
[C---:B------:R-:W-:Y:S01]  /*e1c0*/  SEL R3, R123.reuse, R3, !P2 ;  /* 0x000000037b037207 */ /* 0x040fe20005000000 */
[----:B------:R-:W2:Y:S01]  /*e1d0*/  LDCU UR18, c[0x0][0x3b0] ;  /* 0x00007600ff1277ac */ /* 0x000ea20008000800 */
[C---:B------:R-:W-:Y:S02]  /*e1e0*/  SEL R44, R123.reuse, R44, !P2 ;  /* 0x0000002c7b2c7207 */ /* 0x040fe40005000000 */
[C---:B------:R-:W-:Y:S01]  /*e1f0*/  SEL R200, R123.reuse, R200, !P2 ;  /* 0x000000c87bc87207 */ /* 0x040fe20005000000 */
[----:B------:R-:W-:Y:S01]  /*e200*/  IMAD R172, R172, UR75, RZ ;  /* 0x0000004bacac7c24 */ /* 0x000fe2000f8e02ff */
[----:B------:R-:W-:Y:S01]  /*e210*/  SEL R128, R123, R128, !P2 ;  /* 0x000000807b807207 */ /* 0x000fe20005000000 */
[----:B-1----:R-:W-:Y:S01]  /*e220*/  IMAD R173, R173, UR6, RZ ;  /* 0x00000006adad7c24 */ /* 0x002fe2000f8e02ff */
[----:B------:R-:W1:Y:S01]  /*e230*/  LDCU UR11, c[0x0][0x3b0] ;  /* 0x00007600ff0b77ac */ /* 0x000e620008000800 */
[----:B------:R-:W1:Y:S01]  /*e240*/  LDCU UR19, c[0x0][0x3b0] ;  /* 0x00007600ff1377ac */ /* 0x000e620008000800 */
[----:B------:R-:W-:-:S02]  /*e250*/  IMAD R11, R11, UR77, RZ ;  /* 0x0000004d0b0b7c24 */ /* 0x000fc4000f8e02ff */
[----:B------:R-:W-:Y:S01]  /*e260*/  IMAD R93, R93, UR37, RZ ;  /* 0x000000255d5d7c24 */ /* 0x000fe2000f8e02ff */
[----:B------:R-:W1:Y:S01]  /*e270*/  LDCU UR12, c[0x0][0x3b0] ;  /* 0x00007600ff0c77ac */ /* 0x000e620008000800 */
[----:B------:R-:W1:Y:S01]  /*e280*/  LDCU UR13, c[0x0][0x3b0] ;  /* 0x00007600ff0d77ac */ /* 0x000e620008000800 */
[----:B----4-:R-:W-:Y:S01]  /*e290*/  SEL R202, R123, R193, !P2 ;  /* 0x000000c17bca7207 */ /* 0x010fe20005000000 */
[----:B--2---:R-:W-:Y:S01]  /*e2a0*/  IMAD R193, R201, UR23, RZ ;  /* 0x00000017c9c17c24 */ /* 0x004fe2000f8e02ff */
[----:B------:R-:W-:Y:S01]  /*e2b0*/  ISETP.GE.AND P3, PT, R188, RZ, PT ;  /* 0x000000ffbc00720c */ /* 0x000fe20003f66270 */
[----:B------:R-:W-:Y:S01]  /*e2c0*/  IMAD.MOV.U32 R201, RZ, RZ, R45 ;  /* 0x000000ffffc97224 */ /* 0x000fe200078e002d */
[----:B------:R-:W2:Y:S03]  /*e2d0*/  LDCU UR55, c[0x0][0x3b0] ;  /* 0x00007600ff3777ac */ /* 0x000ea60008000800 */
[----:B------:R-:W-:Y:S01]  /*e2e0*/  @!P5 IMAD.MOV R201, RZ, RZ, -R201 ;  /* 0x000000ffffc9d224 */ /* 0x000fe200078e0ac9 */
[----:B------:R-:W-:Y:S01]  /*e2f0*/  ISETP.GE.AND P5, PT, R190, RZ, PT ;  /* 0x000000ffbe00720c */ /* 0x000fe20003fa6270 */
[----:B------:R-:W-:Y:S01]  /*e300*/  IMAD R139, R202, UR24, RZ ;  /* 0x00000018ca8b7c24 */ /* 0x000fe2000f8e02ff */
[----:B------:R-:W4:Y:S01]  /*e310*/  LDL.LU R190, [R1+0x46a4] ;  /* 0x0046a40001be7983 */ /* 0x000f220000300800 */
[C---:B---3--:R-:W-:Y:S01]  /*e320*/  SEL R202, R123.reuse, R192, !P2 ;  /* 0x000000c07bca7207 */ /* 0x048fe20005000000 */
[----:B------:R-:W-:Y:S01]  /*e330*/  IMAD R192, R4, UR25, RZ ;  /* 0x0000001904c07c24 */ /* 0x000fe2000f8e02ff */
[C---:B------:R-:W-:Y:S01]  /*e340*/  SEL R4, R123.reuse, R191, !P2 ;  /* 0x000000bf7b047207 */ /* 0x040fe20005000000 */
[----:B------:R-:W-:Y:S01]  /*e350*/  IMAD.MOV.U32 R191, RZ, RZ, R84 ;  /* 0x000000ffffbf7224 */ /* 0x000fe200078e0054 */
[----:B------:R-:W3:Y:S01]  /*e360*/  LDL.LU R212, [R1+0xc0] ;  /* 0x0000c00001d47983 */ /* 0x000ee20000300800 */
[----:B------:R-:W-:Y:S01]  /*e370*/  IMAD R226, R226, UR31, RZ ;  /* 0x0000001fe2e27c24 */ /* 0x000fe2000f8e02ff */
[----:B------:R-:W-:Y:S01]  /*e380*/  SEL R84, R123, R15, !P2 ;  /* 0x0000000f7b547207 */ /* 0x000fe20005000000 */
[----:B------:R-:W-:Y:S01]  /*e390*/  IMAD R225, R225, UR33, RZ ;  /* 0x00000021e1e17c24 */ /* 0x000fe2000f8e02ff */
[----:B------:R-:W-:Y:S01]  /*e3a0*/  @!P1 IADD3 R191, PT, PT, -R191, RZ, RZ ;  /* 0x000000ffbfbf9210 */ /* 0x000fe20007ffe1ff */
[----:B------:R-:W-:Y:S01]  /*e3b0*/  IMAD R15, R4, UR28, RZ ;  /* 0x0000001c040f7c24 */ /* 0x000fe2000f8e02ff */
[----:B------:R-:W-:Y:S01]  /*e3c0*/  ISETP.GE.AND P1, PT, R189, RZ, PT ;  /* 0x000000ffbd00720c */ /* 0x000fe20003f26270 */
[----:B------:R-:W1:Y:S01]  /*e3d0*/  LDCU UR31, c[0x0][0x3b0] ;  /* 0x00007600ff1f77ac */ /* 0x000e620008000800 */
[----:B------:R-:W2:Y:S01]  /*e3e0*/  LDL.LU R189, [R1+0x46a0] ;  /* 0x0046a00001bd7983 */ /* 0x000ea20000300800 */
[----:B------:R-:W-:Y:S01]  /*e3f0*/  SEL R4, R123, R25, !P2 ;  /* 0x000000197b047207 */ /* 0x000fe20005000000 */
[----:B------:R-:W1:Y:S02]  /*e400*/  LDCU UR33, c[0x0][0x3b0] ;  /* 0x00007600ff2177ac */ /* 0x000e640008000800 */
[----:B------:R-:W3:Y:S01]  /*e410*/  LDL.LU R213, [R1+0xbc] ;  /* 0x0000bc0001d57983 */ /* 0x000ee20000300800 */
[----:B------:R-:W-:-:S02]  /*e420*/  IMAD R79, R211, UR61, RZ ;  /* 0x0000003dd34f7c24 */ /* 0x000fc4000f8e02ff */
[----:B------:R-:W-:Y:S01]  /*e430*/  IMAD R178, R178, UR71, RZ ;  /* 0x00000047b2b27c24 */ /* 0x000fe2000f8e02ff */
[----:B------:R-:W3:Y:S01]  /*e440*/  LDL.LU R188, [R1+0x469c] ;  /* 0x00469c0001bc7983 */ /* 0x000ee20000300800 */
[----:B------:R-:W-:Y:S01]  /*e450*/  IMAD R222, R222, UR40, RZ ;  /* 0x00000028dede7c24 */ /* 0x000fe2000f8e02ff */
[----:B------:R-:W1:Y:S01]  /*e460*/  LDCU UR71, c[0x0][0x3b0] ;  /* 0x00007600ff4777ac */ /* 0x000e620008000800 */
[----:B------:R-:W-:Y:S02]  /*e470*/  IMAD R52, R52, UR42, RZ ;  /* 0x0000002a34347c24 */ /* 0x000fe4000f8e02ff */
[----:B------:R-:W-:Y:S01]  /*e480*/  IMAD R218, R218, UR47, RZ ;  /* 0x0000002fdada7c24 */ /* 0x000fe2000f8e02ff */
[----:B------:R-:W1:Y:S01]  /*e490*/  LDCU UR40, c[0x0][0x3b0] ;  /* 0x00007600ff2877ac */ /* 0x000e620008000800 */
[----:B------:R-:W-:Y:S02]  /*e4a0*/  IMAD R216, R216, UR51, RZ ;  /* 0x00000033d8d87c24 */ /* 0x000fe4000f8e02ff */
[----:B------:R-:W-:Y:S01]  /*e4b0*/  IMAD R62, R204, UR39, RZ ;  /* 0x00000027cc3e7c24 */ /* 0x000fe2000f8e02ff */
[----:B------:R-:W1:Y:S01]  /*e4c0*/  LDCU UR42, c[0x0][0x3b0] ;  /* 0x00007600ff2a77ac */ /* 0x000e620008000800 */
[----:B------:R-:W-:-:S02]  /*e4d0*/  IMAD R81, R203, UR5, RZ ;  /* 0x00000005cb517c24 */ /* 0x000fc4000f8e02ff */
        /* <DEDUP_REMOVED lines=8> */
[----:B------:R-:W-:Y:S01]  /*e560*/  IMAD R54, R205, UR73, RZ ;  /* 0x00000049cd367c24 */ /* 0x000fe2000f8e02ff */
[----:B------:R-:W-:-:S02]  /*e570*/  SEL R194, R123, R194, !P2 ;  /* 0x000000c27bc27207 */ /* 0x000fc40005000000 */
[C---:B------:R-:W-:Y:S01]  /*e580*/  SEL R201, R123.reuse, R201, !P2 ;  /* 0x000000c97bc97207 */ /* 0x040fe20005000000 */
[----:B------:R-:W1:Y:S01]  /*e590*/  LDCU UR20, c[0x0][0x3b0] ;  /* 0x00007600ff1477ac */ /* 0x000e620008000800 */
[----:B------:R-:W-:Y:S01]  /*e5a0*/  SEL R129, R123, R129, !P2 ;  /* 0x000000817b817207 */ /* 0x000fe20005000000 */
        /* <DEDUP_REMOVED lines=9> */
[----:B------:R-:W1:Y:S01]  /*e640*/  LDCU UR7, c[0x0][0x3b0] ;  /* 0x00007600ff0777ac */ /* 0x000e620008000800 */
[----:B------:R-:W1:Y:S01]  /*e650*/  LDCU UR23, c[0x0][0x3b0] ;  /* 0x00007600ff1777ac */ /* 0x000e620008000800 */
[----:B------:R-:W-:Y:S01]  /*e660*/  IMAD R39, R39, UR15, RZ ;  /* 0x0000000f27277c24 */ /* 0x000fe2000f8e02ff */
[----:B------:R-:W1:Y:S01]  /*e670*/  LDCU UR9, c[0x0][0x3b0] ;  /* 0x00007600ff0977ac */ /* 0x000e620008000800 */
        /* <DEDUP_REMOVED lines=16> */
[C---:B----4-:R-:W-:Y:S01]  /*e780*/  SEL R190, R123.reuse, R190, !P2 ;  /* 0x000000be7bbe7207 */ /* 0x050fe20005000000 */
[----:B------:R-:W-:Y:S01]  /*e790*/  IMAD R45, R202, UR26, RZ ;  /* 0x0000001aca2d7c24 */ /* 0x000fe2000f8e02ff */
[----:B------:R-:W-:Y:S01]  /*e7a0*/  SEL R191, R123, R191, !P2 ;  /* 0x000000bf7bbf7207 */ /* 0x000fe20005000000 */
[----:B-1----:R-:W-:Y:S01]  /*e7b0*/  IMAD R95, R95, UR71, RZ ;  /* 0x000000475f5f7c24 */ /* 0x002fe2000f8e02ff */
[----:B------:R-:W1:Y:S01]  /*e7c0*/  LDCU UR71, c[0x0][0x3b0] ;  /* 0x00007600ff4777ac */ /* 0x000e620008000800 */
[----:B------:R-:W-:-:S02]  /*e7d0*/  IMAD R25, R190, UR30, RZ ;  /* 0x0000001ebe197c24 */ /* 0x000fc4000f8e02ff */
[----:B------:R-:W-:Y:S01]  /*e7e0*/  IMAD.MOV.U32 R190, RZ, RZ, R5 ;  /* 0x000000ffffbe7224 */ /* 0x000fe200078e0005 */
[----:B------:R-:W4:Y:S03]  /*e7f0*/  LDCU UR30, c[0x0][0x3b0] ;  /* 0x00007600ff1e77ac */ /* 0x000f260008000800 */
[----:B------:R-:W-:Y:S01]  /*e800*/  @!P4 IMAD.MOV R190, RZ, RZ, -R190 ;  /* 0x000000ffffbec224 */ /* 0x000fe200078e0abe */
[----:B------:R-:W-:Y:S01]  /*e810*/  ISETP.GE.AND P4, PT, R214, RZ, PT ;  /* 0x000000ffd600720c */ /* 0x000fe20003f86270 */
[----:B------:R-:W-:Y:S01]  /*e820*/  IMAD.MOV.U32 R203, RZ, RZ, R7 ;  /* 0x000000ffffcb7224 */ /* 0x000fe200078e0007 */
[----:B------:R-:W4:Y:S01]  /*e830*/  LDL.LU R214, [R1+0xb4] ;  /* 0x0000b40001d67983 */ /* 0x000f220000300800 */
[C---:B--2---:R-:W-:Y:S01]  /*e840*/  SEL R202, R123.reuse, R189, !P2 ;  /* 0x000000bd7bca7207 */ /* 0x044fe20005000000 */
[----:B------:R-:W-:Y:S01]  /*e850*/  IMAD R189, R4, UR31, RZ ;  /* 0x0000001f04bd7c24 */ /* 0x000fe2000f8e02ff */
[C---:B------:R-:W-:Y:S01]  /*e860*/  SEL R4, R123.reuse, R56, !P2 ;  /* 0x000000387b047207 */ /* 0x040fe20005000000 */
[----:B------:R-:W-:Y:S01]  /*e870*/  IMAD.MOV.U32 R204, RZ, RZ, R48 ;  /* 0x000000ffffcc7224 */ /* 0x000fe200078e0030 */
[----:B------:R-:W2:Y:S01]  /*e880*/  LDCU UR72, c[0x0][0x3b0] ;  /* 0x00007600ff4877ac */ /* 0x000ea20008000800 */
[----:B------:R-:W-:Y:S01]  /*e890*/  IMAD R56, R202, UR32, RZ ;  /* 0x00000020ca387c24 */ /* 0x000fe2000f8e02ff */
[C---:B---3--:R-:W-:Y:S01]  /*e8a0*/  SEL R5, R123.reuse, R188, !P2 ;  /* 0x000000bc7b057207 */ /* 0x048fe20005000000 */
[----:B------:R-:W-:Y:S01]  /*e8b0*/  IMAD.MOV.U32 R202, RZ, RZ, R46 ;  /* 0x000000ffffca7224 */ /* 0x000fe200078e002e */
[C---:B------:R-:W-:Y:S01]  /*e8c0*/  SEL R190, R123.reuse, R190, !P2 ;  /* 0x000000be7bbe7207 */ /* 0x040fe20005000000 */
[----:B------:R-:W-:Y:S01]  /*e8d0*/  IMAD R188, R4, UR33, RZ ;  /* 0x0000002104bc7c24 */ /* 0x000fe2000f8e02ff */
[----:B------:R-:W-:Y:S01]  /*e8e0*/  SEL R4, R123, R187, !P2 ;  /* 0x000000bb7b047207 */ /* 0x000fe20005000000 */
[----:B------:R-:W-:Y:S01]  /*e8f0*/  IMAD.MOV.U32 R187, RZ, RZ, R85 ;  /* 0x000000ffffbb7224 */ /* 0x000fe200078e0055 */
[----:B------:R-:W-:Y:S01]  /*e900*/  @!P5 IADD3 R202, PT, PT, -R202, RZ, RZ ;  /* 0x000000ffcacad210 */ /* 0x000fe20007ffe1ff */
[----:B------:R-:W-:Y:S01]  /*e910*/  IMAD R46, R5, UR34, RZ ;  /* 0x00000022052e7c24 */ /* 0x000fe2000f8e02ff */
[----:B------:R-:W-:Y:S01]  /*e920*/  ISETP.GE.AND P5, PT, R212, RZ, PT ;  /* 0x000000ffd400720c */ /* 0x000fe20003fa6270 */
[----:B------:R-:W-:Y:S01]  /*e930*/  @!P1 IMAD.MOV R187, RZ, RZ, -R187 ;  /* 0x000000ffffbb9224 */ /* 0x000fe200078e0abb */
[----:B------:R-:W3:Y:S01]  /*e940*/  LDL.LU R212, [R1+0xb0] ;  /* 0x0000b00001d47983 */ /* 0x000ee20000300800 */
[----:B------:R-:W-:Y:S01]  /*e950*/  ISETP.GE.AND P1, PT, R213, RZ, PT ;  /* 0x000000ffd500720c */ /* 0x000fe20003f26270 */
[----:B------:R-:W-:Y:S01]  /*e960*/  IMAD R85, R4, UR36, RZ ;  /* 0x0000002404557c24 */ /* 0x000fe2000f8e02ff */
[C---:B------:R-:W-:Y:S01]  /*e970*/  SEL R5, R123.reuse, R29, !P2 ;  /* 0x0000001d7b057207 */ /* 0x040fe20005000000 */
[----:B------:R-:W2:Y:S01]  /*e980*/  LDL.LU R211, [R1+0xa8] ;  /* 0x0000a80001d37983 */ /* 0x000ea20000300800 */
[----:B------:R-:W-:Y:S01]  /*e990*/  SEL R4, R123, R186, !P2 ;  /* 0x000000ba7b047207 */ /* 0x000fe20005000000 */
[----:B------:R-:W-:Y:S01]  /*e9a0*/  IMAD R48, R107, UR50, RZ ;  /* 0x000000326b307c24 */ /* 0x000fe2000f8e02ff */
[C---:B------:R-:W-:Y:S01]  /*e9b0*/  SEL R202, R123.reuse, R202, !P2 ;  /* 0x000000ca7bca7207 */ /* 0x040fe20005000000 */
[----:B------:R-:W2:Y:S01]  /*e9c0*/  LDL.LU R213, [R1+0x98] ;  /* 0x0000980001d57983 */ /* 0x000ea20000300800 */
[----:B------:R-:W-:Y:S01]  /*e9d0*/  IMAD.MOV.U32 R186, RZ, RZ, R130 ;  /* 0x000000ffffba7224 */ /* 0x000fe200078e0082 */
[----:B------:R-:W-:Y:S01]  /*e9e0*/  SEL R107, R123, R108, !P2 ;  /* 0x0000006c7b6b7207 */ /* 0x000fe20005000000 */
[----:B------:R-:W-:Y:S01]  /*e9f0*/  IMAD R7, R5, UR48, RZ ;  /* 0x0000003005077c24 */ /* 0x000fe2000f8e02ff */
[C---:B------:R-:W-:Y:S01]  /*ea00*/  SEL R187, R123.reuse, R187, !P2 ;  /* 0x000000bb7bbb7207 */ /* 0x040fe20005000000 */
[----:B------:R-:W-:Y:S01]  /*ea10*/  @!P3 IMAD.MOV R186, RZ, RZ, -R186 ;  /* 0x000000ffffbab224 */ /* 0x000fe200078e0aba */
[----:B------:R-:W2:Y:S01]  /*ea20*/  LDCU UR31, c[0x0][0x3b0] ;  /* 0x00007600ff1f77ac */ /* 0x000ea20008000800 */
[----:B-1----:R-:W-:Y:S01]  /*ea30*/  IMAD R130, R4, UR71, RZ ;  /* 0x0000004704827c24 */ /* 0x002fe2000f8e02ff */
[----:B------:R-:W1:Y:S01]  /*ea40*/  LDCU UR71, c[0x0][0x3b0] ;  /* 0x00007600ff4777ac */ /* 0x000e620008000800 */
[----:B------:R-:W-:Y:S01]  /*ea50*/  SEL R108, R123, R110, !P2 ;  /* 0x0000006e7b6c7207 */ /* 0x000fe20005000000 */
[----:B------:R-:W-:-:S02]  /*ea60*/  IMAD R107, R107, UR54, RZ ;  /* 0x000000366b6b7c24 */ /* 0x000fc4000f8e02ff */
[----:B----4-:R-:W-:Y:S01]  /*ea70*/  IMAD R2, R2, UR30, RZ ;  /* 0x0000001e02027c24 */ /* 0x010fe2000f8e02ff */
[----:B------:R-:W4:Y:S01]  /*ea80*/  LDCU UR39, c[0x0][0x3b0] ;  /* 0x00007600ff2777ac */ /* 0x000f220008000800 */
        /* <DEDUP_REMOVED lines=31> */
[----:B------:R-:W1:Y:S01]  /*ec80*/  LDCU UR28, c[0x0][0x3b0] ;  /* 0x00007600ff1c77ac */ /* 0x000e620008000800 */
[----:B------:R-:W1:Y:S01]  /*ec90*/  LDCU UR36, c[0x0][0x3b0] ;  /* 0x00007600ff2477ac */ /* 0x000e620008000800 */
[----:B------:R-:W-:-:S02]  /*eca0*/  IMAD R77, R77, UR12, RZ ;  /* 0x0000000c4d4d7c24 */ /* 0x000fc4000f8e02ff */
[----:B------:R-:W-:Y:S01]  /*ecb0*/  IMAD R96, R96, UR20, RZ ;  /* 0x0000001460607c24 */ /* 0x000fe2000f8e02ff */
[----:B------:R-:W1:Y:S01]  /*ecc0*/  LDCU UR8, c[0x0][0x3a8] ;  /* 0x00007500ff0877ac */ /* 0x000e620008000800 */
[----:B------:R-:W-:Y:S02]  /*ecd0*/  ISETP.GE.AND P3, PT, R214, RZ, PT ;  /* 0x000000ffd600720c */ /* 0x000fe40003f66270 */
[C---:B------:R-:W-:Y:S01]  /*ece0*/  SEL R4, R123.reuse, R185, !P2 ;  /* 0x000000b97b047207 */ /* 0x040fe20005000000 */
[----:B------:R-:W4:Y:S01]  /*ecf0*/  LDL.LU R214, [R1+0x94] ;  /* 0x0000940001d67983 */ /* 0x000f220000300800 */
[----:B-1----:R-:W-:Y:S01]  /*ed00*/  IMAD R185, R104, UR71, RZ ;  /* 0x0000004768b97c24 */ /* 0x002fe2000f8e02ff */
[----:B------:R-:W-:Y:S01]  /*ed10*/  MOV R104, R6 ;  /* 0x0000000600687202 */ /* 0x000fe20000000f00 */
[----:B------:R-:W-:Y:S01]  /*ed20*/  IMAD.MOV.U32 R110, RZ, RZ, R9 ;  /* 0x000000ffff6e7224 */ /* 0x000fe200078e0009 */
[----:B------:R-:W1:Y:S01]  /*ed30*/  LDCU UR71, c[0x0][0x3a0] ;  /* 0x00007400ff4777ac */ /* 0x000e620008000800 */
[----:B------:R-:W-:Y:S01]  /*ed40*/  IMAD R6, R4, UR40, RZ ;  /* 0x0000002804067c24 */ /* 0x000fe2000f8e02ff */
[C---:B------:R-:W-:Y:S01]  /*ed50*/  SEL R4, R123.reuse, R184, !P2 ;  /* 0x000000b87b047207 */ /* 0x040fe20005000000 */
[----:B------:R-:W-:Y:S01]  /*ed60*/  IMAD.MOV.U32 R184, RZ, RZ, R47 ;  /* 0x000000ffffb87224 */ /* 0x000fe200078e002f */
[C---:B------:R-:W-:Y:S01]  /*ed70*/  SEL R186, R123.reuse, R186, !P2 ;  /* 0x000000ba7bba7207 */ /* 0x040fe20005000000 */
[----:B------:R-:W-:Y:S01]  /*ed80*/  @!P4 IMAD.MOV R104, RZ, RZ, -R104 ;  /* 0x000000ffff68c224 */ /* 0x000fe200078e0a68 */
[----:B------:R-:W1:Y:S01]  /*ed90*/  LDCU UR54, c[0x0][0x3b0] ;  /* 0x00007600ff3677ac */ /* 0x000e620008000800 */
[----:B------:R-:W-:Y:S01]  /*eda0*/  IMAD R47, R4, UR42, RZ ;  /* 0x0000002a042f7c24 */ /* 0x000fe2000f8e02ff */
[----:B------:R-:W-:Y:S01]  /*edb0*/  SEL R4, R123, R183, !P2 ;  /* 0x000000b77b047207 */ /* 0x000fe20005000000 */
[----:B------:R-:W-:Y:S01]  /*edc0*/  IMAD.MOV.U32 R183, RZ, RZ, R86 ;  /* 0x000000ffffb77224 */ /* 0x000fe200078e0056 */
[----:B---3--:R-:W-:Y:S01]  /*edd0*/  ISETP.GE.AND P4, PT, R212, RZ, PT ;  /* 0x000000ffd400720c */ /* 0x008fe20003f86270 */
[----:B------:R-:W-:Y:S01]  /*ede0*/  @!P5 IMAD.MOV R184, RZ, RZ, -R184 ;  /* 0x000000ffffb8d224 */ /* 0x000fe200078e0ab8 */
[----:B------:R-:W3:Y:S01]  /*edf0*/  LDL.LU R212, [R1+0x90] ;  /* 0x0000900001d47983 */ /* 0x000ee20000300800 */
[----:B------:R-:W-:Y:S01]  /*ee00*/  @!P3 IMAD.MOV R131, RZ, RZ, -R131 ;  /* 0x000000ffff83b224 */ /* 0x000fe200078e0a83 */
[----:B--2---:R-:W-:Y:S01]  /*ee10*/  ISETP.GE.AND P5, PT, R211, RZ, PT ;  /* 0x000000ffd300720c */ /* 0x004fe20003fa6270 */
[----:B------:R-:W-:Y:S01]  /*ee20*/  IMAD R108, R108, UR62, RZ ;  /* 0x0000003e6c6c7c24 */ /* 0x000fe2000f8e02ff */
[----:B------:R-:W-:Y:S01]  /*ee30*/  @!P1 IADD3 R183, PT, PT, -R183, RZ, RZ ;  /* 0x000000ffb7b79210 */ /* 0x000fe20007ffe1ff */
[----:B------:R-:W2:Y:S01]  /*ee40*/  LDL.LU R211, [R1+0x84] ;  /* 0x0000840001d37983 */ /* 0x000ea20000300800 */
[----:B------:R-:W-:Y:S01]  /*ee50*/  ISETP.GE.AND P1, PT, R213, RZ, PT ;  /* 0x000000ffd500720c */ /* 0x000fe20003f26270 */
[----:B------:R-:W1:Y:S02]  /*ee60*/  LDCU UR62, c[0x0][0x3b0] ;  /* 0x00007600ff3e77ac */ /* 0x000e640008000800 */
[----:B------:R-:W2:Y:S01]  /*ee70*/  LDL.LU R213, [R1+0x80] ;  /* 0x0000800001d57983 */ /* 0x000ea20000300800 */
[----:B------:R-:W-:Y:S01]  /*ee80*/  IMAD R43, R43, UR31, RZ ;  /* 0x0000001f2b2b7c24 */ /* 0x000fe2000f8e02ff */
[----:B------:R-:W1:Y:S01]  /*ee90*/  LDCU UR40, c[0x0][0x3b0] ;  /* 0x00007600ff2877ac */ /* 0x000e620008000800 */
[----:B----4-:R-:W-:-:S02]  /*eea0*/  IMAD R201, R201, UR39, RZ ;  /* 0x00000027c9c97c24 */ /* 0x010fc4000f8e02ff */
[----:B------:R-:W-:Y:S01]  /*eeb0*/  IMAD R68, R68, UR49, RZ ;  /* 0x0000003144447c24 */ /* 0x000fe2000f8e02ff */
[----:B------:R-:W4:Y:S01]  /*eec0*/  LDCU UR9, c[0x0][0x3b0] ;  /* 0x00007600ff0977ac */ /* 0x000f220008000800 */
        /* <DEDUP_REMOVED lines=17> */
[----:B------:R-:W1:Y:S01]  /*efe0*/  LDCU.64 UR6, c[0x0][0x380] ;  /* 0x00007000ff0677ac */ /* 0x000e620008000a00 */
[----:B------:R-:W-:Y:S02]  /*eff0*/  ISETP.GE.AND P3, PT, R214, RZ, PT ;  /* 0x000000ffd600720c */ /* 0x000fe40003f66270 */
[C---:B------:R-:W-:Y:S01]  /*f000*/  SEL R86, R123.reuse, R16, !P2 ;  /* 0x000000107b567207 */ /* 0x040fe20005000000 */
[----:B------:R-:W4:Y:S01]  /*f010*/  LDL.LU R214, [R1+0x70] ;  /* 0x0000700001d67983 */ /* 0x000f220000300800 */
[----:B------:R-:W-:Y:S01]  /*f020*/  IMAD R16, R4, UR44, RZ ;  /* 0x0000002c04107c24 */ /* 0x000fe2000f8e02ff */
[C---:B------:R-:W-:Y:S01]  /*f030*/  SEL R4, R123.reuse, R0, !P2 ;  /* 0x000000007b047207 */ /* 0x040fe20005000000 */
[----:B------:R-:W-:Y:S01]  /*f040*/  @!P4 IMAD.MOV R203, RZ, RZ, -R203 ;  /* 0x000000ffffcbc224 */ /* 0x000fe200078e0acb */
[----:B------:R-:W-:Y:S02]  /*f050*/  @!P5 IADD3 R204, PT, PT, -R204, RZ, RZ ;  /* 0x000000ffccccd210 */ /* 0x000fe40007ffe1ff */
[C---:B------:R-:W-:Y:S01]  /*f060*/  SEL R184, R123.reuse, R184, !P2 ;  /* 0x000000b87bb87207 */ /* 0x040fe20005000000 */
[----:B------:R-:W-:Y:S01]  /*f070*/  IMAD R29, R4, UR47, RZ ;  /* 0x0000002f041d7c24 */ /* 0x000fe2000f8e02ff */
[C---:B------:R-:W-:Y:S01]  /*f080*/  SEL R4, R123.reuse, R30, !P2 ;  /* 0x0000001e7b047207 */ /* 0x040fe20005000000 */
[----:B------:R-:W-:Y:S01]  /*f090*/  IMAD R30, R166, UR51, RZ ;  /* 0x00000033a61e7c24 */ /* 0x000fe2000f8e02ff */
[C---:B------:R-:W-:Y:S01]  /*f0a0*/  SEL R183, R123.reuse, R183, !P2 ;  /* 0x000000b77bb77207 */ /* 0x040fe20005000000 */
[----:B------:R-:W-:Y:S01]  /*f0b0*/  IMAD.MOV.U32 R166, RZ, RZ, R87 ;  /* 0x000000ffffa67224 */ /* 0x000fe200078e0057 */
[----:B------:R-:W-:Y:S01]  /*f0c0*/  SEL R131, R123, R131, !P2 ;  /* 0x000000837b837207 */ /* 0x000fe20005000000 */
[----:B------:R-:W-:Y:S01]  /*f0d0*/  @!P3 IMAD.MOV R132, RZ, RZ, -R132 ;  /* 0x000000ffff84b224 */ /* 0x000fe200078e0a84 */
[----:B---3--:R-:W-:Y:S01]  /*f0e0*/  ISETP.GE.AND P4, PT, R212, RZ, PT ;  /* 0x000000ffd400720c */ /* 0x008fe20003f86270 */
[----:B------:R-:W-:Y:S01]  /*f0f0*/  @!P1 IMAD.MOV R166, RZ, RZ, -R166 ;  /* 0x000000ffffa69224 */ /* 0x000fe200078e0aa6 */
[----:B------:R-:W3:Y:S01]  /*f100*/  LDL.LU R212, [R1+0x6c] ;  /* 0x00006c0001d47983 */ /* 0x000ee20000300800 */
[----:B-1----:R-:W-:Y:S01]  /*f110*/  IMAD R191, R191, UR40, RZ ;  /* 0x00000028bfbf7c24 */ /* 0x002fe2000f8e02ff */
[----:B--2---:R-:W-:Y:S01]  /*f120*/  ISETP.GE.AND P5, PT, R211, RZ, PT ;  /* 0x000000ffd300720c */ /* 0x004fe20003fa6270 */
[----:B------:R-:W-:Y:S01]  /*f130*/  IMAD R0, R251, UR46, RZ ;  /* 0x0000002efb007c24 */ /* 0x000fe2000f8e02ff */
[----:B------:R-:W2:Y:S01]  /*f140*/  LDL.LU R211, [R1+0x68] ;  /* 0x0000680001d37983 */ /* 0x000ea20000300800 */
[----:B------:R-:W-:Y:S01]  /*f150*/  SEL R203, R123, R203, !P2 ;  /* 0x000000cb7bcb7207 */ /* 0x000fe20005000000 */
[----:B------:R-:W1:Y:S01]  /*f160*/  LDCU UR46, c[0x0][0x3b0] ;  /* 0x00007600ff2e77ac */ /* 0x000e620008000800 */
[----:B------:R-:W-:-:S02]  /*f170*/  ISETP.GE.AND P1, PT, R213, RZ, PT ;  /* 0x000000ffd500720c */ /* 0x000fc40003f26270 */
[----:B------:R-:W2:Y:S01]  /*f180*/  LDL.LU R213, [R1+0x64] ;  /* 0x0000640001d57983 */ /* 0x000ea20000300800 */
[C---:B------:R-:W-:Y:S01]  /*f190*/  SEL R87, R123.reuse, R69, !P2 ;  /* 0x000000457b577207 */ /* 0x040fe20005000000 */
[----:B------:R-:W-:Y:S01]  /*f1a0*/  IMAD R69, R4, UR52, RZ ;  /* 0x0000003404457c24 */ /* 0x000fe2000f8e02ff */
[C---:B------:R-:W-:Y:S01]  /*f1b0*/  SEL R4, R123.reuse, R31, !P2 ;  /* 0x0000001f7b047207 */ /* 0x040fe20005000000 */
[----:B------:R-:W1:Y:S01]  /*f1c0*/  LDCU UR47, c[0x0][0x3b0] ;  /* 0x00007600ff2f77ac */ /* 0x000e620008000800 */
[----:B------:R-:W-:Y:S01]  /*f1d0*/  SEL R204, R123, R204, !P2 ;  /* 0x000000cc7bcc7207 */ /* 0x000fe20005000000 */
[----:B------:R-:W1:Y:S01]  /*f1e0*/  LDCU UR49, c[0x0][0x3b0] ;  /* 0x00007600ff3177ac */ /* 0x000e620008000800 */
[----:B------:R-:W1:Y:S01]  /*f1f0*/  LDCU UR57, c[0x0][0x3b0] ;  /* 0x00007600ff3977ac */ /* 0x000e620008000800 */
[----:B------:R-:W1:Y:S01]  /*f200*/  LDCU UR65, c[0x0][0x3b0] ;  /* 0x00007600ff4177ac */ /* 0x000e620008000800 */
[----:B----4-:R-:W-:Y:S01]  /*f210*/  IMAD R115, R115, UR9, RZ ;  /* 0x0000000973737c24 */ /* 0x010fe2000f8e02ff */
[----:B------:R-:W4:Y:S01]  /*f220*/  LDCU UR73, c[0x0][0x3b0] ;  /* 0x00007600ff4977ac */ /* 0x000f220008000800 */
[----:B------:R-:W1:Y:S01]  /*f230*/  LDCU UR74, c[0x0][0x3b0] ;  /* 0x00007600ff4a77ac */ /* 0x000e620008000800 */
[----:B------:R-:W-:-:S02]  /*f240*/  IMAD R154, R154, UR26, RZ ;  /* 0x0000001a9a9a7c24 */ /* 0x000fc4000f8e02ff */
[----:B------:R-:W-:Y:S01]  /*f250*/  IMAD R3, R3, UR34, RZ ;  /* 0x0000002203037c24 */ /* 0x000fe2000f8e02ff */
[----:B------:R-:W1:Y:S01]  /*f260*/  LDCU UR76, c[0x0][0x3b0] ;  /* 0x00007600ff4c77ac */ /* 0x000e620008000800 */
[----:B------:R-:W-:Y:S01]  /*f270*/  IMAD R190, R190, UR42, RZ ;  /* 0x0000002abebe7c24 */ /* 0x000fe2000f8e02ff */
[----:B------:R-:W1:Y:S01]  /*f280*/  LDCU UR27, c[0x0][0x3b0] ;  /* 0x00007600ff1b77ac */ /* 0x000e620008000800 */
[----:B------:R-:W1:Y:S01]  /*f290*/  LDCU UR43, c[0x0][0x3b0] ;  /* 0x00007600ff2b77ac */ /* 0x000e620008000800 */
[----:B------:R-:W1:Y:S01]  /*f2a0*/  LDCU UR51, c[0x0][0x3b0] ;  /* 0x00007600ff3377ac */ /* 0x000e620008000800 */
[----:B------:R-:W-:Y:S02]  /*f2b0*/  IMAD R44, R44, UR35, RZ ;  /* 0x000000232c2c7c24 */ /* 0x000fe4000f8e02ff */
[----:B------:R-:W-:Y:S01]  /*f2c0*/  IMAD R94, R94, UR21, RZ ;  /* 0x000000155e5e7c24 */ /* 0x000fe2000f8e02ff */
[----:B------:R-:W1:Y:S01]  /*f2d0*/  LDCU UR44, c[0x0][0x3b0] ;  /* 0x00007600ff2c77ac */ /* 0x000e620008000800 */
[----:B------:R-:W-:-:S02]  /*f2e0*/  IMAD R84, R84, UR29, RZ ;  /* 0x0000001d54547c24 */ /* 0x000fc4000f8e02ff */
[----:B------:R-:W-:Y:S01]  /*f2f0*/  IMAD R75, R75, UR5, RZ ;  /* 0x000000054b4b7c24 */ /* 0x000fe2000f8e02ff */
[----:B------:R-:W1:Y:S01]  /*f300*/  LDCU UR77, c[0x0][0x3b0] ;  /* 0x00007600ff4d77ac */ /* 0x000e620008000800 */
[----:B------:R-:W-:Y:S01]  /*f310*/  ISETP.GE.AND P3, PT, R214, RZ, PT ;  /* 0x000000ffd600720c */ /* 0x000fe20003f66270 */
[----:B------:R-:W-:Y:S01]  /*f320*/  IMAD R31, R167, UR55, RZ ;  /* 0x00000037a71f7c24 */ /* 0x000fe2000f8e02ff */
[----:B------:R-:W4:Y:S01]  /*f330*/  LDL.LU R214, [R1+0x60] ;  /* 0x0000600001d67983 */ /* 0x000f220000300800 */
[----:B------:R-:W-:Y:S01]  /*f340*/  IMAD.MOV.U32 R167, RZ, RZ, R8 ;  /* 0x000000ffffa77224 */ /* 0x000fe200078e0008 */
[C---:B------:R-:W-:Y:S01]  /*f350*/  SEL R166, R123.reuse, R166, !P2 ;  /* 0x000000a67ba67207 */ /* 0x040fe20005000000 */
[----:B------:R-:W-:Y:S01]  /*f360*/  IMAD R8, R4, UR56, RZ ;  /* 0x0000003804087c24 */ /* 0x000fe2000f8e02ff */
[----:B------:R-:W-:Y:S01]  /*f370*/  SEL R4, R123, R109, !P2 ;  /* 0x0000006d7b047207 */ /* 0x000fe20005000000 */
[----:B------:R-:W-:Y:S01]  /*f380*/  IMAD.MOV.U32 R109, RZ, RZ, R49 ;  /* 0x000000ffff6d7224 */ /* 0x000fe200078e0031 */
[----:B------:R-:W-:Y:S01]  /*f390*/  @!P4 IADD3 R167, PT, PT, -R167, RZ, RZ ;  /* 0x000000ffa7a7c210 */ /* 0x000fe20007ffe1ff */
[----:B------:R-:W4:Y:S02]  /*f3a0*/  LDCU UR55, c[0x0][0x3b0] ;  /* 0x00007600ff3777ac */ /* 0x000f240008000800 */
[----:B------:R-:W-:Y:S01]  /*f3b0*/  IMAD R49, R4, UR58, RZ ;  /* 0x0000003a04317c24 */ /* 0x000fe2000f8e02ff */
[----:B------:R-:W-:Y:S01]  /*f3c0*/  SEL R4, R123, R32, !P2 ;  /* 0x000000207b047207 */ /* 0x000fe20005000000 */
[----:B------:R-:W-:Y:S01]  /*f3d0*/  IMAD R32, R168, UR59, RZ ;  /* 0x0000003ba8207c24 */ /* 0x000fe2000f8e02ff */
[----:B------:R-:W-:Y:S01]  /*f3e0*/  @!P3 IADD3 R133, PT, PT, -R133, RZ, RZ ;  /* 0x000000ff8585b210 */ /* 0x000fe20007ffe1ff */
[----:B------:R-:W-:Y:S01]  /*f3f0*/  IMAD.MOV.U32 R168, RZ, RZ, R88 ;  /* 0x000000ffffa87224 */ /* 0x000fe200078e0058 */
[----:B---3--:R-:W-:Y:S01]  /*f400*/  ISETP.GE.AND P4, PT, R212, RZ, PT ;  /* 0x000000ffd400720c */ /* 0x008fe20003f86270 */
[----:B------:R-:W-:Y:S01]  /*f410*/  @!P5 IMAD.MOV R109, RZ, RZ, -R109 ;  /* 0x000000ffff6dd224 */ /* 0x000fe200078e0a6d */
[----:B------:R-:W3:Y:S01]  /*f420*/  LDL.LU R212, [R1+0x5c] ;  /* 0x00005c0001d47983 */ /* 0x000ee20000300800 */
[----:B------:R-:W-:Y:S01]  /*f430*/  @!P1 IMAD.MOV R168, RZ, RZ, -R168 ;  /* 0x000000ffffa89224 */ /* 0x000fe200078e0aa8 */
[C---:B------:R-:W-:Y:S01]  /*f440*/  SEL R132, R123.reuse, R132, !P2 ;  /* 0x000000847b847207 */ /* 0x040fe20005000000 */
[----:B-1----:R-:W-:Y:S01]  /*f450*/  IMAD R184, R184, UR47, RZ ;  /* 0x0000002fb8b87c24 */ /* 0x002fe2000f8e02ff */
[----:B------:R-:W-:Y:S01]  /*f460*/  SEL R167, R123, R167, !P2 ;  /* 0x000000a77ba77207 */ /* 0x000fe20005000000 */
[----:B------:R-:W1:Y:S01]  /*f470*/  LDCU UR56, c[0x0][0x3b0] ;  /* 0x00007600ff3877ac */ /* 0x000e620008000800 */
[----:B--2---:R-:W-:-:S02]  /*f480*/  ISETP.GE.AND P1, PT, R213, RZ, PT ;  /* 0x000000ffd500720c */ /* 0x004fc40003f26270 */
[----:B------:R-:W2:Y:S01]  /*f490*/  LDL.LU R213, [R1+0x58] ;  /* 0x0000580001d57983 */ /* 0x000ea20000300800 */
[----:B------:R-:W-:Y:S01]  /*f4a0*/  ISETP.GE.AND P5, PT, R211, RZ, PT ;  /* 0x000000ffd300720c */ /* 0x000fe20003fa6270 */
        /* <DEDUP_REMOVED lines=15> */
[----:B------:R-:W-:Y:S02]  /*f5a0*/  IMAD R200, R200, UR36, RZ ;  /* 0x00000024c8c87c24 */ /* 0x000fe4000f8e02ff */
[----:B------:R-:W-:Y:S01]  /*f5b0*/  IMAD R128, R128, UR37, RZ ;  /* 0x0000002580807c24 */ /* 0x000fe2000f8e02ff */
[----:B------:R-:W-:Y:S01]  /*f5c0*/  UMOV UR38, 0x400 ;  /* 0x0000040000267882 */ /* 0x000fe20000000000 */
[----:B------:R-:W-:-:S02]  /*f5d0*/  UISETP.GT.AND UP0, UPT, UR4, 0xff, UPT ;  /* 0x000000ff0400788c */ /* 0x000fc4000bf04270 */
[----:B------:R-:W-:Y:S01]  /*f5e0*/  USHF.L.U32 UR8, UR8, 0x7, URZ ;  /* 0x0000000708087899 */ /* 0x000fe200080006ff */
[----:B------:R-:W1:Y:S01]  /*f5f0*/  LDCU UR9, c[0x0][0x3ac] ;  /* 0x00007580ff0977ac */ /* 0x000e620008000800 */
[----:B----4-:R-:W-:Y:S02]  /*f600*/  ISETP.GE.AND P3, PT, R214, RZ, PT ;  /* 0x000000ffd600720c */ /* 0x010fe40003f66270 */
[C---:B------:R-:W-:Y:S01]  /*f610*/  SEL R88, R123.reuse, R71, !P2 ;  /* 0x000000477b587207 */ /* 0x040fe20005000000 */
[----:B------:R-:W4:Y:S01]  /*f620*/  LDL.LU R214, [R1+0x54] ;  /* 0x0000540001d67983 */ /* 0x000f220000300800 */
[----:B------:R-:W-:Y:S01]  /*f630*/  @!P4 IMAD.MOV R110, RZ, RZ, -R110 ;  /* 0x000000ffff6ec224 */ /* 0x000fe200078e0a6e */
[C---:B------:R-:W-:Y:S02]  /*f640*/  SEL R109, R123.reuse, R109, !P2 ;  /* 0x0000006d7b6d7207 */ /* 0x040fe40005000000 */
[C---:B------:R-:W-:Y:S01]  /*f650*/  SEL R168, R123.reuse, R168, !P2 ;  /* 0x000000a87ba87207 */ /* 0x040fe20005000000 */
[----:B------:R-:W4:Y:S01]  /*f660*/  LDL R211, [R1+0x41b8] ;  /* 0x0041b80001d37983 */ /* 0x000f220000100800 */
[----:B------:R-:W-:Y:S01]  /*f670*/  IMAD R71, R4, UR60, RZ ;  /* 0x0000003c04477c24 */ /* 0x000fe2000f8e02ff */
[----:B------:R-:W-:-:S02]  /*f680*/  SEL R4, R123, R33, !P2 ;  /* 0x000000217b047207 */ /* 0x000fc40005000000 */
[----:B------:R-:W-:Y:S01]  /*f690*/  SEL R133, R123, R133, !P2 ;  /* 0x000000857b857207 */ /* 0x000fe20005000000 */
[----:B------:R-:W4:Y:S01]  /*f6a0*/  LDL R208, [R1+0x41c4] ;  /* 0x0041c40001d07983 */ /* 0x000f220000100800 */
[----:B------:R-:W-:Y:S01]  /*f6b0*/  IMAD R167, R167, UR54, RZ ;  /* 0x00000036a7a77c24 */ /* 0x000fe2000f8e02ff */
[----:B------:R-:W1:Y:S02]  /*f6c0*/  LDCU UR76, c[0x0][0x3b0] ;  /* 0x00007600ff4c77ac */ /* 0x000e640008000800 */
[----:B------:R-:W4:Y:S01]  /*f6d0*/  LDL R209, [R1+0x41c0] ;  /* 0x0041c00001d17983 */ /* 0x000f220000100800 */
[----:B------:R-:W-:Y:S01]  /*f6e0*/  IMAD R187, R187, UR44, RZ ;  /* 0x0000002cbbbb7c24 */ /* 0x000fe2000f8e02ff */
[----:B------:R-:W1:Y:S02]  /*f6f0*/  LDCU UR45, c[0x0][0x3b0] ;  /* 0x00007600ff2d77ac */ /* 0x000e640008000800 */
[----:B------:R-:W4:Y:S01]  /*f700*/  LDL R210, [R1+0x41bc] ;  /* 0x0041bc0001d27983 */ /* 0x000f220000100800 */
[----:B------:R-:W-:Y:S01]  /*f710*/  IMAD R9, R4, UR64, RZ ;  /* 0x0000004004097c24 */ /* 0x000fe2000f8e02ff */
[----:B------:R-:W-:Y:S01]  /*f720*/  SEL R4, R123, R111, !P2 ;  /* 0x0000006f7b047207 */ /* 0x000fe20005000000 */
[----:B------:R-:W-:Y:S01]  /*f730*/  IMAD.MOV.U32 R111, RZ, RZ, R50 ;  /* 0x000000ffff6f7224 */ /* 0x000fe200078e0032 */
[----:B---3--:R-:W-:Y:S01]  /*f740*/  ISETP.GE.AND P4, PT, R212, RZ, PT ;  /* 0x000000ffd400720c */ /* 0x008fe20003f86270 */
[----:B------:R-:W-:Y:S01]  /*f750*/  IMAD R33, R169, UR63, RZ ;  /* 0x0000003fa9217c24 */ /* 0x000fe2000f8e02ff */
[----:B------:R-:W3:Y:S01]  /*f760*/  LDL R212, [R1+0x41b4] ;  /* 0x0041b40001d47983 */ /* 0x000ee20000100800 */
[----:B------:R-:W-:Y:S01]  /*f770*/  @!P5 IMAD.MOV R111, RZ, RZ, -R111 ;  /* 0x000000ffff6fd224 */ /* 0x000fe200078e0a6f */
[----:B--2---:R-:W-:Y:S01]  /*f780*/  ISETP.GE.AND P5, PT, R213, RZ, PT ;  /* 0x000000ffd500720c */ /* 0x004fe20003fa6270 */
[----:B------:R-:W-:Y:S01]  /*f790*/  @!P3 IMAD.MOV R174, RZ, RZ, -R174 ;  /* 0x000000ffffaeb224 */ /* 0x000fe200078e0aae */
[----:B------:R-:W2:Y:S01]  /*f7a0*/  LDL R213, [R1+0x41b0] ;  /* 0x0041b00001d57983 */ /* 0x000ea20000100800 */
[----:B------:R-:W-:Y:S01]  /*f7b0*/  MOV R169, R89 ;  /* 0x0000005900a97202 */ /* 0x000fe20000000f00 */
[----:B------:R-:W-:Y:S01]  /*f7c0*/  IMAD R50, R4, UR66, RZ ;  /* 0x0000004204327c24 */ /* 0x000fe2000f8e02ff */
[----:B------:R-:W-:Y:S01]  /*f7d0*/  SEL R110, R123, R110, !P2 ;  /* 0x0000006e7b6e7207 */ /* 0x000fe20005000000 */
[----:B------:R-:W2:Y:S02]  /*f7e0*/  LDCU UR63, c[0x0][0x3b0] ;  /* 0x00007600ff3f77ac */ /* 0x000ea40008000800 */
[----:B------:R-:W-:-:S02]  /*f7f0*/  @!P1 IMAD.MOV R169, RZ, RZ, -R169 ;  /* 0x000000ffffa99224 */ /* 0x000fc400078e0aa9 */
[----:B------:R-:W-:Y:S01]  /*f800*/  @!P4 IMAD.MOV R134, RZ, RZ, -R134 ;  /* 0x000000ffff86c224 */ /* 0x000fe200078e0a86 */
[----:B------:R-:W-:Y:S01]  /*f810*/  SEL R4, R123, R34, !P2 ;  /* 0x000000227b047207 */ /* 0x000fe20005000000 */
[----:B------:R-:W-:Y:S01]  /*f820*/  IMAD R109, R109, UR55, RZ ;  /* 0x000000376d6d7c24 */ /* 0x000fe2000f8e02ff */
[----:B------:R-:W2:Y:S01]  /*f830*/  LDCU UR64, c[0x0][0x3b0] ;  /* 0x00007600ff4077ac */ /* 0x000ea20008000800 */
[----:B------:R-:W-:Y:S01]  /*f840*/  @!P5 IMAD.MOV R142, RZ, RZ, -R142 ;  /* 0x000000ffff8ed224 */ /* 0x000fe200078e0a8e */
[----:B------:R-:W-:Y:S01]  /*f850*/  SEL R89, R123, R73, !P2 ;  /* 0x000000497b597207 */ /* 0x000fe20005000000 */
[----:B-1----:R-:W-:Y:S01]  /*f860*/  IMAD R168, R168, UR56, RZ ;  /* 0x00000038a8a87c24 */ /* 0x002fe2000f8e02ff */
[----:B------:R-:W1:Y:S01]  /*f870*/  LDCU UR60, c[0x0][0x3b0] ;  /* 0x00007600ff3c77ac */ /* 0x000e620008000800 */
[----:B------:R-:W-:Y:S02]  /*f880*/  IMAD R166, R166, UR52, RZ ;  /* 0x00000034a6a67c24 */ /* 0x000fe4000f8e02ff */
[----:B------:R-:W-:Y:S01]  /*f890*/  IMAD R118, R118, UR21, RZ ;  /* 0x0000001576767c24 */ /* 0x000fe2000f8e02ff */
[----:B------:R-:W1:Y:S01]  /*f8a0*/  LDCU UR53, c[0x0][0x3b0] ;  /* 0x00007600ff3577ac */ /* 0x000e620008000800 */
[----:B----4-:R-:W-:Y:S01]  /*f8b0*/  ISETP.GE.AND P3, PT, R208, RZ, PT ;  /* 0x000000ffd000720c */ /* 0x010fe20003f66270 */
[----:B------:R-:W-:Y:S01]  /*f8c0*/  IMAD R133, R133, UR57, RZ ;  /* 0x0000003985857c24 */ /* 0x000fe2000f8e02ff */
[----:B------:R-:W-:Y:S01]  /*f8d0*/  ISETP.GE.AND P1, PT, R214, RZ, PT ;  /* 0x000000ffd600720c */ /* 0x000fe20003f26270 */
[----:B------:R-:W4:Y:S01]  /*f8e0*/  LDCU UR66, c[0x0][0x3b0] ;  /* 0x00007600ff4277ac */ /* 0x000f220008000800 */
[----:B------:R-:W4:Y:S11]  /*f8f0*/  LDL.LU R214, [R1+0x1bc] ;  /* 0x0001bc0001d67983 */ /* 0x000f360000300800 */
[----:B------:R-:W-:-:S02]  /*f900*/  @!P1 IADD3 R152, PT, PT, -R152, RZ, RZ ;  /* 0x000000ff98989210 */ /* 0x000fc40007ffe1ff */
[----:B------:R-:W-:Y:S02]  /*f910*/  ISETP.GE.AND P1, PT, R211, RZ, PT ;  /* 0x000000ffd300720c */ /* 0x000fe40003f26270 */
[----:B------:R-:W1:Y:S01]  /*f920*/  S2R R211, SR_TID.X ;  /* 0x0000000000d37919 */ /* 0x000e620000002100 */
[----:B------:R-:W-:Y:S02]  /*f930*/  ISETP.GE.AND P4, PT, R209, RZ, PT ;  /* 0x000000ffd100720c */ /* 0x000fe40003f86270 */
[----:B------:R-:W-:Y:S01]  /*f940*/  ISETP.GE.AND P5, PT, R210, RZ, PT ;  /* 0x000000ffd200720c */ /* 0x000fe20003fa6270 */
[----:B------:R-:W-:Y:S01]  /*f950*/  IMAD R73, R4, UR68, RZ ;  /* 0x0000004404497c24 */ /* 0x000fe2000f8e02ff */
[C---:B------:R-:W-:Y:S01]  /*f960*/  SEL R4, R123.reuse, R112, !P2 ;  /* 0x000000707b047207 */ /* 0x040fe20005000000 */
[----:B------:R-:W-:Y:S02]  /*f970*/  IMAD.MOV.U32 R112, RZ, RZ, R27 ;  /* 0x000000ffff707224 */ /* 0x000fe400078e001b */
[----:B------:R-:W-:Y:S01]  /*f980*/  IMAD R34, R170, UR67, RZ ;  /* 0x00000043aa227c24 */ /* 0x000fe2000f8e02ff */
[----:B------:R-:W-:Y:S01]  /*f990*/  SEL R111, R123, R111, !P2 ;  /* 0x0000006f7b6f7207 */ /* 0x000fe20005000000 */
[----:B------:R-:W-:Y:S01]  /*f9a0*/  @!P3 IMAD.MOV R112, RZ, RZ, -R112 ;  /* 0x000000ffff70b224 */ /* 0x000fe200078e0a70 */
[----:B---3--:R-:W-:-:S03]  /*f9b0*/  ISETP.GE.AND P3, PT, R212, RZ, PT ;  /* 0x000000ffd400720c */ /* 0x008fc60003f66270 */
[----:B------:R-:W-:Y:S01]  /*f9c0*/  @!P4 IMAD.MOV R158, RZ, RZ, -R158 ;  /* 0x000000ffff9ec224 */ /* 0x000fe200078e0a9e */
[----:B--2---:R-:W-:Y:S01]  /*f9d0*/  ISETP.GE.AND P4, PT, R213, RZ, PT ;  /* 0x000000ffd500720c */ /* 0x004fe20003f86270 */
[----:B------:R-:W-:Y:S01]  /*f9e0*/  @!P5 IMAD.MOV R58, RZ, RZ, -R58 ;  /* 0x000000ffff3ad224 */ /* 0x000fe200078e0a3a */
[----:B------:R-:W-:Y:S01]  /*f9f0*/  ISETP.GE.AND P5, PT, R98, RZ, PT ;  /* 0x000000ff6200720c */ /* 0x000fe20003fa6270 */
[----:B------:R-:W-:Y:S01]  /*fa00*/  IMAD.MOV.U32 R170, RZ, RZ, R10 ;  /* 0x000000ffffaa7224 */ /* 0x000fe200078e000a */
[----:B------:R-:W-:Y:S01]  /*fa10*/  @!P1 IADD3 R66, PT, PT, -R66, RZ, RZ ;  /* 0x000000ff42429210 */ /* 0x000fe20007ffe1ff */
[----:B------:R-:W-:Y:S01]  /*fa20*/  IMAD R27, R4, UR70, RZ ;  /* 0x00000046041b7c24 */ /* 0x000fe2000f8e02ff */
[----:B------:R-:W2:Y:S01]  /*fa30*/  LDL.LU R98, [R1+0x4698] ;  /* 0x0046980001627983 */ /* 0x000ea20000300800 */
[----:B-1----:R-:W-:Y:S02]  /*fa40*/  LOP3.LUT R211, R211, 0x3f, RZ, 0xc0, !PT ;  /* 0x0000003fd3d37812 */ /* 0x002fe400078ec0ff */
[----:B------:R-:W-:Y:S01]  /*fa50*/  @!P3 IMAD.MOV R97, RZ, RZ, -R97 ;  /* 0x000000ffff61b224 */ /* 0x000fe200078e0a61 */
[----:B------:R-:W-:-:S03]  /*fa60*/  ISETP.GE.AND P1, PT, R164, RZ, PT ;  /* 0x000000ffa400720c */ /* 0x000fc60003f26270 */
[----:B------:R-:W-:Y:S01]  /*fa70*/  @!P4 IMAD.MOV R170, RZ, RZ, -R170 ;  /* 0x000000ffffaac224 */ /* 0x000fe200078e0aaa */
[----:B------:R-:W-:Y:S01]  /*fa80*/  LOP3.LUT R5, R211, 0x40, RZ, 0xfc, !PT ;  /* 0x00000040d3057812 */ /* 0x000fe200078efcff */
[----:B------:R-:W3:Y:S01]  /*fa90*/  LDL.LU R164, [R1+0x4694] ;  /* 0x0046940001a47983 */ /* 0x000ee20000300800 */
[----:B------:R-:W-:Y:S01]  /*faa0*/  @!P5 IMAD.MOV R143, RZ, RZ, -R143 ;  /* 0x000000ffff8fd224 */ /* 0x000fe200078e0a8f */
[----:B------:R-:W-:Y:S01]  /*fab0*/  SEL R10, R123, R35, !P2 ;  /* 0x000000237b0a7207 */ /* 0x000fe20005000000 */
[----:B------:R-:W1:Y:S01]  /*fac0*/  LDCU UR70, c[0x0][0x3b0] ;  /* 0x00007600ff4677ac */ /* 0x000e620008000800 */
[----:B------:R-:W-:Y:S02]  /*fad0*/  ISETP.GE.AND P6, PT, R5, UR71, PT ;  /* 0x0000004705007c0c */ /* 0x000fe4000bfc6270 */
[----:B------:R-:W-:Y:S01]  /*fae0*/  ISETP.GE.AND P3, PT, R155, RZ, PT ;  /* 0x000000ff9b00720c */ /* 0x000fe20003f66270 */
[----:B------:R-:W1:Y:S01]  /*faf0*/  LDCU UR71, c[0x0][0x3b0] ;  /* 0x00007600ff4777ac */ /* 0x000e620008000800 */
[----:B------:R-:W-:-:S02]  /*fb00*/  ISETP.GE.AND P4, PT, R51, RZ, PT ;  /* 0x000000ff3300720c */ /* 0x000fc40003f86270 */
[----:B------:R-:W-:Y:S02]  /*fb10*/  ISETP.GE.AND P5, PT, R122, RZ, PT ;  /* 0x000000ff7a00720c */ /* 0x000fe40003fa6270 */
[C---:B------:R-:W-:Y:S02]  /*fb20*/  SEL R169, R123.reuse, R169, !P2 ;  /* 0x000000a97ba97207 */ /* 0x040fe40005000000 */
[C---:B------:R-:W-:Y:S02]  /*fb30*/  SEL R174, R123.reuse, R174, !P2 ;  /* 0x000000ae7bae7207 */ /* 0x040fe40005000000 */
[C---:B------:R-:W-:Y:S02]  /*fb40*/  SEL R134, R123.reuse, R134, !P2 ;  /* 0x000000867b867207 */ /* 0x040fe40005000000 */
[C---:B------:R-:W-:Y:S02]  /*fb50*/  SEL R142, R123.reuse, R142, !P2 ;  /* 0x0000008e7b8e7207 */ /* 0x040fe40005000000 */
[----:B------:R-:W-:Y:S01]  /*fb60*/  SEL R152, R123, R152, !P2 ;  /* 0x000000987b987207 */ /* 0x000fe20005000000 */
[----:B------:R-:W-:Y:S01]  /*fb70*/  IMAD.WIDE R208, R241, 0x4, R124 ;  /* 0x00000004f1d07825 */ /* 0x000fe200078e027c */
[----:B------:R-:W1:Y:S03]  /*fb80*/  LDCU UR67, c[0x0][0x3b0] ;  /* 0x00007600ff4377ac */ /* 0x000e660008000800 */
[----:B------:R-:W-:Y:S01]  /*fb90*/  IMAD R110, R110, UR58, RZ ;  /* 0x0000003a6e6e7c24 */ /* 0x000fe2000f8e02ff */
[----:B------:R-:W1:Y:S01]  /*fba0*/  LDCU UR68, c[0x0][0x3b0] ;  /* 0x00007600ff4477ac */ /* 0x000e620008000800 */
[----:B----4-:R-:W-:-:S02]  /*fbb0*/  SEL R4, R214, RZ, !P6 ;  /* 0x000000ffd6047207 */ /* 0x010fc40007000000 */
[----:B------:R-:W-:Y:S02]  /*fbc0*/  ISETP.GE.AND P6, PT, R90, RZ, PT ;  /* 0x000000ff5a00720c */ /* 0x000fe40003fc6270 */
[----:B------:R-:W4:Y:S04]  /*fbd0*/  LDL.LU R90, [R1+0x4690] ;  /* 0x00469000015a7983 */ /* 0x000f280000300800 */
[----:B------:R-:W2:Y:S04]  /*fbe0*/  LDL.LU R155, [R1+0x468c] ;  /* 0x00468c00019b7983 */ /* 0x000ea80000300800 */
[----:B------:R-:W2:Y:S04]  /*fbf0*/  LDL.LU R51, [R1+0x4688] ;  /* 0x0046880001337983 */ /* 0x000ea80000300800 */
[----:B------:R-:W2:Y:S01]  /*fc00*/  LDL.LU R122, [R1+0x4684] ;  /* 0x00468400017a7983 */ /* 0x000ea20000300800 */
[----:B------:R-:W-:Y:S01]  /*fc10*/  @!P3 IMAD.MOV R20, RZ, RZ, -R20 ;  /* 0x000000ffff14b224 */ /* 0x000fe200078e0a14 */
[----:B--2---:R-:W-:-:S02]  /*fc20*/  ISETP.GE.AND P3, PT, R122, RZ, PT ;  /* 0x000000ff7a00720c */ /* 0x004fc40003f66270 */
[----:B------:R-:W2:Y:S04]  /*fc30*/  LDL.LU R122, [R1+0x4680] ;  /* 0x00468000017a7983 */ /* 0x000ea80000300800 */
[----:B------:R-:W2:Y:S04]  /*fc40*/  LDL R212, [R1+0x1804] ;  /* 0x0018040001d47983 */ /* 0x000ea80000100800 */
[----:B------:R-:W3:Y:S04]  /*fc50*/  LDL R213, [R1+0x1808] ;  /* 0x0018080001d57983 */ /* 0x000ee80000100800 */
[----:B------:R-:W4:Y:S01]  /*fc60*/  LDL R214, [R1+0x180c] ;  /* 0x00180c0001d67983 */ /* 0x000f220000100800 */
[----:B------:R-:W-:-:S02]  /*fc70*/  @!P4 IMAD.MOV R157, RZ, RZ, -R157 ;  /* 0x000000ffff9dc224 */ /* 0x000fc400078e0a9d */
[----:B------:R-:W-:Y:S02]  /*fc80*/  @!P5 IMAD.MOV R67, RZ, RZ, -R67 ;  /* 0x000000ffff43d224 */ /* 0x000fe400078e0a43 */
[----:B------:R-:W-:Y:S01]  /*fc90*/  @!P6 IMAD.MOV R144, RZ, RZ, -R144 ;  /* 0x000000ffff90e224 */ /* 0x000fe200078e0a90 */
[----:B------:R-:W-:Y:S02]  /*fca0*/  @!P1 IADD3 R153, PT, PT, -R153, RZ, RZ ;  /* 0x000000ff99999210 */ /* 0x000fe40007ffe1ff */
[----:B------:R-:W-:Y:S02]  /*fcb0*/  ISETP.NE.U32.AND P1, PT, R4, RZ, PT ;  /* 0x000000ff0400720c */ /* 0x000fe40003f25070 */
[----:B------:R-:W2:Y:S01]  /*fcc0*/  LDC.64 R4, c[0x0][0x3a0] ;  /* 0x0000e800ff047b82 */ /* 0x000ea20000000a00 */
[----:B-1----:R-:W-:Y:S01]  /*fcd0*/  IMAD R35, R171, UR71, RZ ;  /* 0x00000047ab237c24 */ /* 0x002fe2000f8e02ff */
[----:B--2---:R-:W-:Y:S02]  /*fce0*/  ISETP.GE.AND P4, PT, R212, RZ, PT ;  /* 0x000000ffd400720c */ /* 0x004fe40003f86270 */
[----:B------:R-:W-:Y:S01]  /*fcf0*/  SEL R98, R123, R98, !P2 ;  /* 0x000000627b627207 */ /* 0x000fe20005000000 */
[----:B------:R-:W2:Y:S01]  /*fd00*/  LDL.LU R212, [R1+0x40] ;  /* 0x0000400001d47983 */ /* 0x000ea20000300800 */
[----:B---3--:R-:W-:-:S02]  /*fd10*/  ISETP.GE.AND P5, PT, R213, RZ, PT ;  /* 0x000000ffd500720c */ /* 0x008fc40003fa6270 */
[C---:B------:R-:W-:Y:S01]  /*fd20*/  SEL R112, R123.reuse, R112, !P2 ;  /* 0x000000707b707207 */ /* 0x040fe20005000000 */
[----:B------:R-:W3:Y:S01]  /*fd30*/  LDL R213, [R1+0x18] ;  /* 0x0000180001d57983 */ /* 0x000ee20000100800 */
[----:B----4-:R-:W-:Y:S02]  /*fd40*/  ISETP.GE.AND P6, PT, R214, RZ, PT ;  /* 0x000000ffd600720c */ /* 0x010fe40003fc6270 */
[C---:B------:R-:W-:Y:S01]  /*fd50*/  SEL R158, R123.reuse, R158, !P2 ;  /* 0x0000009e7b9e7207 */ /* 0x040fe20005000000 */
[----:B------:R-:W4:Y:S01]  /*fd60*/  LDL R214, [R1+0x8] ;  /* 0x0000080001d67983 */ /* 0x000f220000100800 */
        /* <DEDUP_REMOVED lines=10> */
[----:B------:R-:W-:Y:S01]  /*fe10*/  SEL R67, R123, R67, !P2 ;  /* 0x000000437b437207 */ /* 0x000fe20005000000 */
[----:B------:R-:W-:Y:S01]  /*fe20*/  @!P4 IMAD.MOV R155, RZ, RZ, -R155 ;  /* 0x000000ffff9bc224 */ /* 0x000fe200078e0a9b */
[----:B------:R-:W-:Y:S01]  /*fe30*/  ISETP.NE.AND P2, PT, R122, RZ, PT ;  /* 0x000000ff7a00720c */ /* 0x000fe20003f45270 */
[----:B------:R-:W-:Y:S01]  /*fe40*/  @!P5 IMAD.MOV R90, RZ, RZ, -R90 ;  /* 0x000000ffff5ad224 */ /* 0x000fe200078e0a5a */
[----:B------:R-:W-:Y:S01]  /*fe50*/  @!P3 IADD3 R51, PT, PT, -R51, RZ, RZ ;  /* 0x000000ff3333b210 */ /* 0x000fe20007ffe1ff */
[----:B------:R-:W-:Y:S01]  /*fe60*/  IMAD R134, R134, UR62, RZ ;  /* 0x0000003e86867c24 */ /* 0x000fe2000f8e02ff */
[----:B------:R-:W-:Y:S01]  /*fe70*/  LOP3.LUT R122, RZ, R122, RZ, 0x33, !PT ;  /* 0x0000007aff7a7212 */ /* 0x000fe200078e33ff */
[----:B------:R-:W-:Y:S01]  /*fe80*/  @!P6 IMAD.MOV R164, RZ, RZ, -R164 ;  /* 0x000000ffffa4e224 */ /* 0x000fe200078e0aa4 */
[----:B------:R-:W1:Y:S01]  /*fe90*/  LDCU UR71, c[0x0][0x3b0] ;  /* 0x00007600ff4777ac */ /* 0x000e620008000800 */
[----:B------:R-:W-:Y:S01]  /*fea0*/  VIADD R104, R4, 0xffffffa9 ;  /* 0xffffffa904687836 */ /* 0x000fe20000000000 */
[----:B------:R-:W-:-:S02]  /*feb0*/  SEL R51, R122, R51, !P2 ;  /* 0x000000337a337207 */ /* 0x000fc40005000000 */
[C---:B------:R-:W-:Y:S02]  /*fec0*/  SEL R4, R122.reuse, R155, !P2 ;  /* 0x0000009b7a047207 */ /* 0x040fe40005000000 */
[C---:B------:R-:W-:Y:S02]  /*fed0*/  SEL R20, R122.reuse, R90, !P2 ;  /* 0x0000005a7a147207 */ /* 0x040fe40005000000 */
[----:B------:R-:W-:Y:S01]  /*fee0*/  SEL R122, R122, R164, !P2 ;  /* 0x000000a47a7a7207 */ /* 0x000fe20005000000 */
[-C--:B------:R-:W-:Y:S02]  /*fef0*/  IMAD R51, R51, R5.reuse, RZ ;  /* 0x0000000533337224 */ /* 0x080fe400078e02ff */
[-C--:B------:R-:W-:Y:S02]  /*ff00*/  IMAD R4, R4, R5.reuse, RZ ;  /* 0x0000000504047224 */ /* 0x080fe400078e02ff */
[-C--:B------:R-:W-:Y:S02]  /*ff10*/  IMAD R20, R20, R5.reuse, RZ ;  /* 0x0000000514147224 */ /* 0x080fe400078e02ff */
[----:B------:R-:W-:Y:S01]  /*ff20*/  IMAD R5, R122, R5, RZ ;  /* 0x000000057a057224 */ /* 0x000fe200078e02ff */
[----:B------:R-:W-:Y:S04]  /*ff30*/  STL [R1+0x465c], R51 ;  /* 0x00465c3301007387 */ /* 0x000fe80000100800 */
[----:B------:R-:W-:Y:S04]  /*ff40*/  STL [R1+0x4660], R4 ;  /* 0x0046600401007387 */ /* 0x000fe80000100800 */
[----:B------:R-:W-:Y:S04]  /*ff50*/  STL [R1+0x4664], R20 ;  /* 0x0046641401007387 */ /* 0x000fe80000100800 */
[----:B------:R2:W-:Y:S04]  /*ff60*/  STL [R1+0x4668], R5 ;  /* 0x0046680501007387 */ /* 0x0005e80000100800 */
[----:B------:R4:W-:Y:S01]  /*ff70*/  STL.64 [R1+0x4678], R126 ;  /* 0x0046787e01007387 */ /* 0x0009e20000100a00 */
[----:B--2---:R-:W-:-:S04]  /*ff80*/  IMAD.WIDE R4, R212, 0x4, R124 ;  /* 0x00000004d4047825 */ /* 0x004fc800078e027c */
[----:B------:R-:W-:Y:S01]  /*ff90*/  IMAD.WIDE R122, R212, 0x4, R126 ;  /* 0x00000004d47a7825 */ /* 0x000fe200078e027e */
[----:B------:R3:W-:Y:S03]  /*ffa0*/  STL.64 [R1+0x1778], R4 ;  /* 0x0017780401007387 */ /* 0x0007e60000100a00 */
[--C-:B----4-:R-:W-:Y:S01]  /*ffb0*/  IMAD.WIDE R126, R214, 0x4, R124.reuse ;  /* 0x00000004d67e7825 */ /* 0x110fe200078e027c */
[----:B------:R2:W-:Y:S03]  /*ffc0*/  STL.64 [R1+0x1770], R122 ;  /* 0x0017707a01007387 */ /* 0x0005e60000100a00 */
[----:B---3--:R-:W-:-:S04]  /*ffd0*/  IMAD.WIDE R4, R213, 0x4, R124 ;  /* 0x00000004d5047825 */ /* 0x008fc800078e027c */
[--C-:B--2---:R-:W-:Y:S01]  /*ffe0*/  IMAD.WIDE R122, R248, 0x4, R124.reuse ;  /* 0x00000004f87a7825 */ /* 0x104fe200078e027c */
[----:B------:R2:W-:Y:S04]  /*fff0*/  STL.64 [R1+0x17b8], R4 ;  /* 0x0017b80401007387 */ /* 0x0005e80000100a00 */
[----:B------:R3:W-:Y:S04]  /*10000*/  STL.64 [R1+0x1bb0], R126 ;  /* 0x001bb07e01007387 */ /* 0x0007e80000100a00 */
[----:B------:R-:W4:Y:S01]  /*10010*/  LDL R212, [R1+0x48] ;  /* 0x0000480001d47983 */ /* 0x000f220000100800 */
[----:B--2---:R-:W-:-:S03]  /*10020*/  IMAD.WIDE R4, R243, 0x4, R124 ;  /* 0x00000004f3047825 */ /* 0x004fc600078e027c */
[----:B------:R2:W-:Y:S04]  /*10030*/  STL.64 [R1+0x1c58], R122 ;  /* 0x001c587a01007387 */ /* 0x0005e80000100a00 */
[----:B------:R-:W4:Y:S04]  /*10040*/  LDL R213, [R1+0x1c] ;  /* 0x00001c0001d57983 */ /* 0x000f280000100800 */
[----:B------:R1:W-:Y:S04]  /*10050*/  STL.64 [R1+0x1ce8], R4 ;  /* 0x001ce80401007387 */ /* 0x0003e80000100a00 */
[----:B------:R-:W4:Y:S01]  /*10060*/  LDL R214, [R1+0xc] ;  /* 0x00000c0001d67983 */ /* 0x000f220000100800 */
[----:B---3--:R-:W-:-:S04]  /*10070*/  IMAD.WIDE R126, R176, 0x4, R124 ;  /* 0x00000004b07e7825 */ /* 0x008fc800078e027c */
[--C-:B--2---:R-:W-:Y:S01]  /*10080*/  IMAD.WIDE R122, R106, 0x4, R124.reuse ;  /* 0x000000046a7a7825 */ /* 0x104fe200078e027c */
[----:B------:R2:W-:Y:S03]  /*10090*/  STL.64 [R1+0x1d90], R126 ;  /* 0x001d907e01007387 */ /* 0x0005e60000100a00 */
[----:B-1----:R-:W-:-:S05]  /*100a0*/  IMAD.WIDE R4, R18, 0x4, R124 ;  /* 0x0000000412047825 */ /* 0x002fca00078e027c */
[----:B------:R1:W-:Y:S01]  /*100b0*/  STL.64 [R1+0x1e30], R4 ;  /* 0x001e300401007387 */ /* 0x0003e20000100a00 */
[----:B--2---:R-:W-:-:S03]  /*100c0*/  IMAD.WIDE R126, R99, 0x4, R124 ;  /* 0x00000004637e7825 */ /* 0x004fc600078e027c */
[----:B------:R2:W-:Y:S04]  /*100d0*/  STL.64 [R1+0x1eb8], R122 ;  /* 0x001eb87a01007387 */ /* 0x0005e80000100a00 */
[----:B------:R3:W-:Y:S01]  /*100e0*/  STL.64 [R1+0x2068], R126 ;  /* 0x0020687e01007387 */ /* 0x0007e20000100a00 */
[----:B-1----:R-:W-:-:S04]  /*100f0*/  IMAD.WIDE R4, R163, 0x4, R124 ;  /* 0x00000004a3047825 */ /* 0x002fc800078e027c */
[--C-:B--2---:R-:W-:Y:S01]  /*10100*/  IMAD.WIDE R122, R100, 0x4, R124.reuse ;  /* 0x00000004647a7825 */ /* 0x104fe200078e027c */
[----:B------:R1:W-:Y:S03]  /*10110*/  STL.64 [R1+0x2590], R4 ;  /* 0x0025900401007387 */ /* 0x0003e60000100a00 */
[--C-:B---3--:R-:W-:Y:S01]  /*10120*/  IMAD.WIDE R126, R22, 0x4, R124.reuse ;  /* 0x00000004167e7825 */ /* 0x108fe200078e027c */
        /* <DEDUP_REMOVED lines=30> */
[----:B------:R2:W-:Y:S03]  /*10310*/  STL.64 [R1+0x21b0], R122 ;  /* 0x0021b07a01007387 */ /* 0x0005e60000100a00 */
[----:B------:R-:W-:Y:S01]  /*10320*/  IMAD R171, R171, UR46, RZ ;  /* 0x0000002eabab7c24 */ /* 0x000fe2000f8e02ff */
[----:B------:R3:W-:Y:S01]  /*10330*/  STL.64 [R1+0x2170], R126 ;  /* 0x0021707e01007387 */ /* 0x0007e20000100a00 */
[----:B-1----:R-:W-:-:S04]  /*10340*/  IMAD.WIDE R4, R194, 0x4, R124 ;  /* 0x00000004c2047825 */ /* 0x002fc800078e027c */
[--C-:B--2---:R-:W-:Y:S01]  /*10350*/  IMAD.WIDE R122, R171, 0x4, R124.reuse ;  /* 0x00000004ab7a7825 */ /* 0x104fe200078e027c */
[----:B------:R1:W-:Y:S03]  /*10360*/  STL.64 [R1+0x2130], R4 ;  /* 0x0021300401007387 */ /* 0x0003e60000100a00 */
[--C-:B---3--:R-:W-:Y:S01]  /*10370*/  IMAD.WIDE R126, R167, 0x4, R124.reuse ;  /* 0x00000004a77e7825 */ /* 0x108fe200078e027c */
[----:B------:R2:W-:Y:S03]  /*10380*/  STL.64 [R1+0x20f0], R122 ;  /* 0x0020f07a01007387 */ /* 0x0005e60000100a00 */
[----:B------:R-:W-:Y:S01]  /*10390*/  IMAD R170, R170, UR70, RZ ;  /* 0x00000046aaaa7c24 */ /* 0x000fe2000f8e02ff */
[----:B------:R-:W-:Y:S01]  /*103a0*/  STL.64 [R1+0x20b0], R126 ;  /* 0x0020b07e01007387 */ /* 0x000fe20000100a00 */
[----:B-1----:R-:W-:-:S03]  /*103b0*/  IMAD.WIDE R4, R134, 0x4, R124 ;  /* 0x0000000486047825 */ /* 0x002fc600078e027c */
[----:B------:R-:W-:Y:S01]  /*103c0*/  STL.64 [R1+0x4670], R170 ;  /* 0x004670aa01007387 */ /* 0x000fe20000100a00 */
[----:B--2---:R-:W-:-:S03]  /*103d0*/  IMAD.WIDE R122, R170, 0x4, R124 ;  /* 0x00000004aa7a7825 */ /* 0x004fc600078e027c */
[----:B------:R4:W-:Y:S04]  /*103e0*/  STL.64 [R1+0x2060], R4 ;  /* 0x0020600401007387 */ /* 0x0009e80000100a00 */
[----:B------:R1:W-:Y:S01]  /*103f0*/  STL.64 [R1+0x1f68], R122 ;  /* 0x001f687a01007387 */ /* 0x0003e20000100a00 */
[----:B----4-:R-:W-:-:S05]  /*10400*/  IMAD.WIDE R4, R212, 0x4, R124 ;  /* 0x00000004d4047825 */ /* 0x010fca00078e027c */
[----:B------:R2:W-:Y:S01]  /*10410*/  STL.64 [R1+0x1780], R4 ;  /* 0x0017800401007387 */ /* 0x0005e20000100a00 */
[----:B------:R-:W-:-:S05]  /*10420*/  IMAD.WIDE R126, R213, 0x4, R124 ;  /* 0x00000004d57e7825 */ /* 0x000fca00078e027c */
[----:B------:R-:W-:Y:S01]  /*10430*/  STL.64 [R1+0x17c0], R126 ;  /* 0x0017c07e01007387 */ /* 0x000fe20000100a00 */
[----:B-1----:R-:W-:-:S03]  /*10440*/  IMAD.WIDE R122, R214, 0x4, R124 ;  /* 0x00000004d67a7825 */ /* 0x002fc600078e027c */
[----:B------:R-:W3:Y:S01]  /*10450*/  LDL R213, [R1+0x44] ;  /* 0x0000440001d57983 */ /* 0x000ee20000100800 */
[----:B--2---:R-:W-:-:S03]  /*10460*/  IMAD.WIDE R4, R249, 0x4, R124 ;  /* 0x00000004f9047825 */ /* 0x004fc600078e027c */
[----:B------:R-:W-:Y:S04]  /*10470*/  STL.64 [R1+0x1bd0], R122 ;  /* 0x001bd07a01007387 */ /* 0x000fe80000100a00 */
[----:B------:R-:W2:Y:S04]  /*10480*/  LDL R214, [R1+0x14] ;  /* 0x0000140001d67983 */ /* 0x000ea80000100800 */
[----:B------:R1:W-:Y:S04]  /*10490*/  STL.64 [R1+0x1c70], R4 ;  /* 0x001c700401007387 */ /* 0x0003e80000100a00 */
[----:B-1----:R-:W4:Y:S01]  /*104a0*/  LDL.LU R5, [R1+0x4] ;  /* 0x0000040001057983 */ /* 0x002f220000300800 */
[----:B------:R-:W-:-:S04]  /*104b0*/  IMAD.WIDE R126, R244, 0x4, R124 ;  /* 0x00000004f47e7825 */ /* 0x000fc800078e027c */
[--C-:B------:R-:W-:Y:S01]  /*104c0*/  IMAD.WIDE R122, R237, 0x4, R124.reuse ;  /* 0x00000004ed7a7825 */ /* 0x100fe200078e027c */
[----:B------:R1:W-:Y:S03]  /*104d0*/  STL.64 [R1+0x1d00], R126 ;  /* 0x001d007e01007387 */ /* 0x0003e60000100a00 */
[--C-:B------:R-:W-:Y:S01]  /*104e0*/  IMAD.WIDE R170, R233, 0x4, R124.reuse ;  /* 0x00000004e9aa7825 */ /* 0x100fe200078e027c */
[----:B------:R1:W-:Y:S04]  /*104f0*/  STL.64 [R1+0x1da8], R122 ;  /* 0x001da87a01007387 */ /* 0x0003e80000100a00 */
[----:B------:R1:W-:Y:S02]  /*10500*/  STL.64 [R1+0x1e48], R170 ;  /* 0x001e48aa01007387 */ /* 0x0003e40000100a00 */
[----:B-1----:R-:W-:-:S04]  /*10510*/  IMAD.WIDE R126, R229, 0x4, R124 ;  /* 0x00000004e57e7825 */ /* 0x002fc800078e027c */
        /* <DEDUP_REMOVED lines=21> */
[----:B------:R1:W-:Y:S03]  /*10670*/  STL.64 [R1+0x2388], R122 ;  /* 0x0023887a01007387 */ /* 0x0003e60000100a00 */
[----:B------:R-:W-:Y:S01]  /*10680*/  IMAD R10, R10, UR72, RZ ;  /* 0x000000480a0a7c24 */ /* 0x000fe2000f8e02ff */
[----:B------:R1:W-:Y:S01]  /*10690*/  STL.64 [R1+0x2360], R170 ;  /* 0x002360aa01007387 */ /* 0x0003e20000100a00 */
[----:B------:R-:W-:Y:S01]  /*106a0*/  IMAD R142, R142, UR63, RZ ;  /* 0x0000003f8e8e7c24 */ /* 0x000fe2000f8e02ff */
[----:B------:R-:W2:Y:S01]  /*106b0*/  LDCU UR72, c[0x0][0x3b0] ;  /* 0x00007600ff4877ac */ /* 0x000ea20008000800 */
        /* <DEDUP_REMOVED lines=18> */
[----:B------:R1:W-:Y:S02]  /*107e0*/  STL.64 [R1+0x2128], R170 ;  /* 0x002128aa01007387 */ /* 0x0003e40000100a00 */
[----:B-1----:R-:W-:-:S04]  /*107f0*/  IMAD.WIDE R126, R184, 0x4, R124 ;  /* 0x00000004b87e7825 */ /* 0x002fc800078e027c */
[--C-:B------:R-:W-:Y:S01]  /*10800*/  IMAD.WIDE R122, R109, 0x4, R124.reuse ;  /* 0x000000046d7a7825 */ /* 0x100fe200078e027c */
[----:B------:R1:W-:Y:S03]  /*10810*/  STL.64 [R1+0x20e8], R126 ;  /* 0x0020e87e01007387 */ /* 0x0003e60000100a00 */
[--C-:B------:R-:W-:Y:S01]  /*10820*/  IMAD.WIDE R170, R142, 0x4, R124.reuse ;  /* 0x000000048eaa7825 */ /* 0x100fe200078e027c */
[----:B------:R3:W-:Y:S04]  /*10830*/  STL.64 [R1+0x20a8], R122 ;  /* 0x0020a87a01007387 */ /* 0x0007e80000100a00 */
[----:B------:R2:W-:Y:S01]  /*10840*/  STL.64 [R1+0x2058], R170 ;  /* 0x002058aa01007387 */ /* 0x0005e20000100a00 */
[----:B-1----:R-:W-:-:S05]  /*10850*/  IMAD.WIDE R126, R143, 0x4, R124 ;  /* 0x000000048f7e7825 */ /* 0x002fca00078e027c */
[----:B------:R4:W-:Y:S01]  /*10860*/  STL.64 [R1+0x1f48], R126 ;  /* 0x001f487e01007387 */ /* 0x0009e20000100a00 */
[----:B---3--:R-:W-:-:S04]  /*10870*/  IMAD.WIDE R122, R213, 0x4, R124 ;  /* 0x00000004d57a7825 */ /* 0x008fc800078e027c */
[--C-:B--2---:R-:W-:Y:S01]  /*10880*/  IMAD.WIDE R170, R214, 0x4, R124.reuse ;  /* 0x00000004d6aa7825 */ /* 0x104fe200078e027c */
[----:B------:R1:W-:Y:S04]  /*10890*/  STL.64 [R1+0x1788], R122 ;  /* 0x0017887a01007387 */ /* 0x0003e80000100a00 */
[----:B------:R-:W-:Y:S04]  /*108a0*/  STL.64 [R1+0x17c8], R170 ;  /* 0x0017c8aa01007387 */ /* 0x000fe80000100a00 */
[----:B------:R-:W2:Y:S01]  /*108b0*/  LDL.LU R20, [R1+0x3c] ;  /* 0x00003c0001147983 */ /* 0x000ea20000300800 */
[----:B----4-:R-:W-:-:S05]  /*108c0*/  IMAD.WIDE R126, R5, 0x4, R124 ;  /* 0x00000004057e7825 */ /* 0x010fca00078e027c */
[----:B------:R3:W-:Y:S04]  /*108d0*/  STL.64 [R1+0x1be0], R126 ;  /* 0x001be07e01007387 */ /* 0x0007e80000100a00 */
[----:B------:R-:W4:Y:S01]  /*108e0*/  LDL.LU R4, [R1+0x10] ;  /* 0x0000100001047983 */ /* 0x000f220000300800 */
[----:B-1----:R-:W-:-:S05]  /*108f0*/  IMAD.WIDE R122, R247, 0x4, R124 ;  /* 0x00000004f77a7825 */ /* 0x002fca00078e027c */
[----:B------:R1:W-:Y:S04]  /*10900*/  STL.64 [R1+0x1c80], R122 ;  /* 0x001c807a01007387 */ /* 0x0003e80000100a00 */
[----:B------:R-:W4:Y:S01]  /*10910*/  LDL.LU R51, [R1] ;  /* 0x0000000001337983 */ /* 0x000f220000300800 */
[----:B---3--:R-:W-:-:S04]  /*10920*/  IMAD.WIDE R126, R242, 0x4, R124 ;  /* 0x00000004f27e7825 */ /* 0x008fc800078e027c */
[----:B------:R-:W-:-:S04]  /*10930*/  IMAD.WIDE R170, R19, 0x4, R124 ;  /* 0x0000000413aa7825 */ /* 0x000fc800078e027c */
[--C-:B-1----:R-:W-:Y:S01]  /*10940*/  IMAD.WIDE R122, R65, 0x4, R124.reuse ;  /* 0x00000004417a7825 */ /* 0x102fe200078e027c */
[----:B------:R1:W-:Y:S04]  /*10950*/  STL.64 [R1+0x1d10], R126 ;  /* 0x001d107e01007387 */ /* 0x0003e80000100a00 */
[----:B------:R3:W-:Y:S04]  /*10960*/  STL.64 [R1+0x1db8], R122 ;  /* 0x001db87a01007387 */ /* 0x0007e80000100a00 */
[----:B------:R3:W-:Y:S01]  /*10970*/  STL.64 [R1+0x1e58], R170 ;  /* 0x001e58aa01007387 */ /* 0x0007e20000100a00 */
[----:B-1----:R-:W-:-:S04]  /*10980*/  IMAD.WIDE R126, R21, 0x4, R124 ;  /* 0x00000004157e7825 */ /* 0x002fc800078e027c */
[--C-:B---3--:R-:W-:Y:S01]  /*10990*/  IMAD.WIDE R122, R135, 0x4, R124.reuse ;  /* 0x00000004877a7825 */ /* 0x108fe200078e027c */
[----:B------:R1:W-:Y:S03]  /*109a0*/  STL.64 [R1+0x1ed8], R126 ;  /* 0x001ed87e01007387 */ /* 0x0003e60000100a00 */
[--C-:B------:R-:W-:Y:S01]  /*109b0*/  IMAD.WIDE R170, R52, 0x4, R124.reuse ;  /* 0x0000000434aa7825 */ /* 0x100fe200078e027c */
        /* <DEDUP_REMOVED lines=35> */
[----:B------:R-:W-:Y:S01]  /*10bf0*/  IMAD.WIDE R170, R191, 0x4, R124 ;  /* 0x00000004bfaa7825 */ /* 0x000fe200078e027c */
[----:B------:R3:W-:Y:S03]  /*10c00*/  STL.64 [R1+0x2160], R122 ;  /* 0x0021607a01007387 */ /* 0x0007e60000100a00 */
[----:B------:R-:W-:Y:S01]  /*10c10*/  IMAD R152, R152, UR64, RZ ;  /* 0x0000004098987c24 */ /* 0x000fe2000f8e02ff */
[----:B------:R3:W-:Y:S01]  /*10c20*/  STL.64 [R1+0x2120], R170 ;  /* 0x002120aa01007387 */ /* 0x0007e20000100a00 */
[----:B------:R-:W-:-:S02]  /*10c30*/  IMAD R153, R153, UR72, RZ ;  /* 0x0000004899997c24 */ /* 0x000fc4000f8e02ff */
[----:B-1----:R-:W-:-:S04]  /*10c40*/  IMAD.WIDE R126, R183, 0x4, R124 ;  /* 0x00000004b77e7825 */ /* 0x002fc800078e027c */
[--C-:B---3--:R-:W-:Y:S01]  /*10c50*/  IMAD.WIDE R122, R168, 0x4, R124.reuse ;  /* 0x00000004a87a7825 */ /* 0x108fe200078e027c */
[----:B------:R1:W-:Y:S03]  /*10c60*/  STL.64 [R1+0x20e0], R126 ;  /* 0x0020e07e01007387 */ /* 0x0003e60000100a00 */
[--C-:B------:R-:W-:Y:S01]  /*10c70*/  IMAD.WIDE R170, R152, 0x4, R124.reuse ;  /* 0x0000000498aa7825 */ /* 0x100fe200078e027c */
[----:B------:R2:W-:Y:S04]  /*10c80*/  STL.64 [R1+0x20a0], R122 ;  /* 0x0020a07a01007387 */ /* 0x0005e80000100a00 */
[----:B------:R4:W-:Y:S01]  /*10c90*/  STL.64 [R1+0x1fd8], R170 ;  /* 0x001fd8aa01007387 */ /* 0x0009e20000100a00 */
[----:B-1----:R-:W-:-:S05]  /*10ca0*/  IMAD.WIDE R126, R153, 0x4, R124 ;  /* 0x00000004997e7825 */ /* 0x002fca00078e027c */
[----:B------:R-:W-:Y:S01]  /*10cb0*/  STL.64 [R1+0x1f38], R126 ;  /* 0x001f387e01007387 */ /* 0x000fe20000100a00 */
[----:B--2---:R-:W-:-:S05]  /*10cc0*/  IMAD.WIDE R122, R20, 0x4, R124 ;  /* 0x00000004147a7825 */ /* 0x004fca00078e027c */
[----:B------:R1:W-:Y:S01]  /*10cd0*/  STL.64 [R1+0x1790], R122 ;  /* 0x0017907a01007387 */ /* 0x0003e20000100a00 */
[----:B----4-:R-:W-:-:S03]  /*10ce0*/  IMAD.WIDE R170, R4, 0x4, R124 ;  /* 0x0000000404aa7825 */ /* 0x010fc600078e027c */
[----:B-1----:R-:W2:Y:S04]  /*10cf0*/  LDL.LU R123, [R1+0x4c] ;  /* 0x00004c00017b7983 */ /* 0x002ea80000300800 */
[----:B------:R1:W-:Y:S04]  /*10d00*/  STL.64 [R1+0x17d0], R170 ;  /* 0x0017d0aa01007387 */ /* 0x0003e80000100a00 */
[----:B------:R-:W3:Y:S01]  /*10d10*/  LDL.LU R206, [R1+0x20] ;  /* 0x0000200001ce7983 */ /* 0x000ee20000300800 */
[----:B------:R-:W-:-:S05]  /*10d20*/  IMAD.WIDE R126, R51, 0x4, R124 ;  /* 0x00000004337e7825 */ /* 0x000fca00078e027c */
[----:B------:R4:W-:Y:S01]  /*10d30*/  STL.64 [R1+0x1bf8], R126 ;  /* 0x001bf87e01007387 */ /* 0x0009e20000100a00 */
[----:B-1----:R-:W-:-:S04]  /*10d40*/  IMAD.WIDE R170, R236, 0x4, R124 ;  /* 0x00000004ecaa7825 */ /* 0x002fc800078e027c */
[----:B----4-:R-:W-:-:S05]  /*10d50*/  IMAD.WIDE R126, R246, 0x4, R124 ;  /* 0x00000004f67e7825 */ /* 0x010fca00078e027c */
[----:B------:R1:W-:Y:S04]  /*10d60*/  STL.64 [R1+0x1c88], R126 ;  /* 0x001c887e01007387 */ /* 0x0003e80000100a00 */
[----:B------:R4:W-:Y:S04]  /*10d70*/  STL.64 [R1+0x1d20], R208 ;  /* 0x001d20d001007387 */ /* 0x0009e80000100a00 */
[----:B------:R4:W-:Y:S01]  /*10d80*/  STL.64 [R1+0x1dc8], R170 ;  /* 0x001dc8aa01007387 */ /* 0x0009e20000100a00 */
[----:B-1----:R-:W-:-:S04]  /*10d90*/  IMAD.WIDE R126, R232, 0x4, R124 ;  /* 0x00000004e87e7825 */ /* 0x002fc800078e027c */
[--C-:B----4-:R-:W-:Y:S01]  /*10da0*/  IMAD.WIDE R208, R228, 0x4, R124.reuse ;  /* 0x00000004e4d07825 */ /* 0x110fe200078e027c */
[----:B------:R1:W-:Y:S03]  /*10db0*/  STL.64 [R1+0x1e60], R126 ;  /* 0x001e607e01007387 */ /* 0x0003e60000100a00 */
[--C-:B------:R-:W-:Y:S01]  /*10dc0*/  IMAD.WIDE R170, R224, 0x4, R124.reuse ;  /* 0x00000004e0aa7825 */ /* 0x100fe200078e027c */
        /* <DEDUP_REMOVED lines=35> */
[----:B------:R-:W-:Y:S01]  /*11000*/  IMAD.WIDE R170, R121, 0x4, R124 ;  /* 0x0000000479aa7825 */ /* 0x000fe200078e027c */
[----:B------:R4:W-:Y:S03]  /*11010*/  STL.64 [R1+0x2198], R208 ;  /* 0x002198d001007387 */ /* 0x0009e60000100a00 */
[----:B------:R-:W-:Y:S01]  /*11020*/  IMAD R112, R112, UR65, RZ ;  /* 0x0000004170707c24 */ /* 0x000fe2000f8e02ff */
[----:B------:R4:W-:Y:S01]  /*11030*/  STL.64 [R1+0x2158], R170 ;  /* 0x002158aa01007387 */ /* 0x0009e20000100a00 */
[----:B------:R-:W-:-:S02]  /*11040*/  IMAD R144, R144, UR73, RZ ;  /* 0x0000004990907c24 */ /* 0x000fc4000f8e02ff */
[----:B-1----:R-:W-:-:S04]  /*11050*/  IMAD.WIDE R126, R129, 0x4, R124 ;  /* 0x00000004817e7825 */ /* 0x002fc800078e027c */
[--C-:B----4-:R-:W-:Y:S01]  /*11060*/  IMAD.WIDE R208, R131, 0x4, R124.reuse ;  /* 0x0000000483d07825 */ /* 0x110fe200078e027c */
[----:B------:R1:W-:Y:S03]  /*11070*/  STL.64 [R1+0x2118], R126 ;  /* 0x0021187e01007387 */ /* 0x0003e60000100a00 */
[--C-:B------:R-:W-:Y:S01]  /*11080*/  IMAD.WIDE R170, R133, 0x4, R124.reuse ;  /* 0x0000000485aa7825 */ /* 0x100fe200078e027c */
[----:B------:R4:W-:Y:S04]  /*11090*/  STL.64 [R1+0x20d8], R208 ;  /* 0x0020d8d001007387 */ /* 0x0009e80000100a00 */
[----:B------:R-:W-:Y:S01]  /*110a0*/  STL.64 [R1+0x2098], R170 ;  /* 0x002098aa01007387 */ /* 0x000fe20000100a00 */
[----:B-1----:R-:W-:-:S04]  /*110b0*/  IMAD.WIDE R126, R112, 0x4, R124 ;  /* 0x00000004707e7825 */ /* 0x002fc800078e027c */
[--C-:B----4-:R-:W-:Y:S01]  /*110c0*/  IMAD.WIDE R208, R144, 0x4, R124.reuse ;  /* 0x0000000490d07825 */ /* 0x110fe200078e027c */
[----:B------:R-:W-:Y:S04]  /*110d0*/  STL.64 [R1+0x1fc8], R126 ;  /* 0x001fc87e01007387 */ /* 0x000fe80000100a00 */
[----:B------:R1:W-:Y:S01]  /*110e0*/  STL.64 [R1+0x1f20], R208 ;  /* 0x001f20d001007387 */ /* 0x0003e20000100a00 */
[----:B------:R-:W-:Y:S01]  /*110f0*/  ISETP.GE.U32.AND P3, PT, R104, 0x7fffff2a, PT ;  /* 0x7fffff2a6800780c */ /* 0x000fe20003f66070 */
[----:B-1----:R-:W-:-:S04]  /*11100*/  IMAD.WIDE R208, R250, 0x4, R124 ;  /* 0x00000004fad07825 */ /* 0x002fc800078e027c */
[----:B--2---:R-:W-:-:S05]  /*11110*/  IMAD.WIDE R170, R123, 0x4, R124 ;  /* 0x000000047baa7825 */ /* 0x004fca00078e027c */
[----:B------:R1:W-:Y:S01]  /*11120*/  STL.64 [R1+0x1798], R170 ;  /* 0x001798aa01007387 */ /* 0x0003e20000100a00 */
[----:B---3--:R-:W-:-:S05]  /*11130*/  IMAD.WIDE R126, R206, 0x4, R124 ;  /* 0x00000004ce7e7825 */ /* 0x008fca00078e027c */
[----:B------:R2:W-:Y:S01]  /*11140*/  STL.64 [R1+0x17d8], R126 ;  /* 0x0017d87e01007387 */ /* 0x0005e20000100a00 */
[----:B-1----:R-:W-:-:S03]  /*11150*/  IMAD.WIDE R170, R245, 0x4, R124 ;  /* 0x00000004f5aa7825 */ /* 0x002fc600078e027c */
[----:B------:R1:W-:Y:S04]  /*11160*/  STL.64 [R1+0x1c00], R208 ;  /* 0x001c00d001007387 */ /* 0x0003e80000100a00 */
[----:B------:R-:W3:Y:S01]  /*11170*/  LDL.LU R155, [R1+0x50] ;  /* 0x00005000019b7983 */ /* 0x000ee20000300800 */
[----:B--2---:R-:W-:-:S03]  /*11180*/  IMAD.WIDE R126, R240, 0x4, R124 ;  /* 0x00000004f07e7825 */ /* 0x004fc600078e027c */
[----:B------:R2:W-:Y:S04]  /*11190*/  STL.64 [R1+0x1ca0], R170 ;  /* 0x001ca0aa01007387 */ /* 0x0005e80000100a00 */
[----:B------:R-:W4:Y:S04]  /*111a0*/  LDL.LU R122, [R1+0x30] ;  /* 0x00003000017a7983 */ /* 0x000f280000300800 */
[----:B------:R2:W-:Y:S04]  /*111b0*/  STL.64 [R1+0x1d30], R126 ;  /* 0x001d307e01007387 */ /* 0x0005e80000100a00 */
[----:B------:R-:W4:Y:S04]  /*111c0*/  LDL.LU R90, [R1+0x28] ;  /* 0x00002800015a7983 */ /* 0x000f280000300800 */
[----:B------:R-:W4:Y:S01]  /*111d0*/  LDL.LU R104, [R1+0x24] ;  /* 0x0000240001687983 */ /* 0x000f220000300800 */
[----:B-1----:R-:W-:-:S04]  /*111e0*/  IMAD.WIDE R208, R175, 0x4, R124 ;  /* 0x00000004afd07825 */ /* 0x002fc800078e027c */
[--C-:B--2---:R-:W-:Y:S01]  /*111f0*/  IMAD.WIDE R170, R28, 0x4, R124.reuse ;  /* 0x000000041caa7825 */ /* 0x104fe200078e027c */
[----:B------:R1:W-:Y:S03]  /*11200*/  STL.64 [R1+0x1dd8], R208 ;  /* 0x001dd8d001007387 */ /* 0x0003e60000100a00 */
[--C-:B------:R-:W-:Y:S01]  /*11210*/  IMAD.WIDE R126, R59, 0x4, R124.reuse ;  /* 0x000000043b7e7825 */ /* 0x100fe200078e027c */
[----:B------:R2:W-:Y:S04]  /*11220*/  STL.64 [R1+0x1e70], R170 ;  /* 0x001e70aa01007387 */ /* 0x0005e80000100a00 */
[----:B------:R2:W-:Y:S01]  /*11230*/  STL.64 [R1+0x1f30], R126 ;  /* 0x001f307e01007387 */ /* 0x0005e20000100a00 */
        /* <DEDUP_REMOVED lines=34> */
[----:B------:R2:W-:Y:S03]  /*11460*/  STL.64 [R1+0x21d0], R170 ;  /* 0x0021d0aa01007387 */ /* 0x0005e60000100a00 */
[----:B------:R-:W-:Y:S01]  /*11470*/  IMAD R158, R158, UR66, RZ ;  /* 0x000000429e9e7c24 */ /* 0x000fe2000f8e02ff */
        /* <DEDUP_REMOVED lines=12> */
[----:B------:R4:W-:Y:S04]  /*11540*/  STL.64 [R1+0x1fb0], R170 ;  /* 0x001fb0aa01007387 */ /* 0x0009e80000100a00 */
[----:B------:R1:W-:Y:S01]  /*11550*/  STL.64 [R1+0x1f10], R126 ;  /* 0x001f107e01007387 */ /* 0x0003e20000100a00 */
[----:B---3--:R-:W-:-:S05]  /*11560*/  IMAD.WIDE R208, R155, 0x4, R124 ;  /* 0x000000049bd07825 */ /* 0x008fca00078e027c */
[----:B------:R2:W-:Y:S01]  /*11570*/  STL.64 [R1+0x17a0], R208 ;  /* 0x0017a0d001007387 */ /* 0x0005e20000100a00 */
[----:B----4-:R-:W-:-:S05]  /*11580*/  IMAD.WIDE R170, R122, 0x4, R124 ;  /* 0x000000047aaa7825 */ /* 0x010fca00078e027c */
[----:B------:R3:W-:Y:S01]  /*11590*/  STL.64 [R1+0x17e0], R170 ;  /* 0x0017e0aa01007387 */ /* 0x0007e20000100a00 */
[----:B-1----:R-:W-:-:S04]  /*115a0*/  IMAD.WIDE R126, R90, 0x4, R124 ;  /* 0x000000045a7e7825 */ /* 0x002fc800078e027c */
[--C-:B--2---:R-:W-:Y:S01]  /*115b0*/  IMAD.WIDE R208, R104, 0x4, R124.reuse ;  /* 0x0000000468d07825 */ /* 0x104fe200078e027c */
[----:B------:R1:W-:Y:S03]  /*115c0*/  STL.64 [R1+0x1c18], R126 ;  /* 0x001c187e01007387 */ /* 0x0003e60000100a00 */
[--C-:B---3--:R-:W-:Y:S01]  /*115d0*/  IMAD.WIDE R170, R239, 0x4, R124.reuse ;  /* 0x00000004efaa7825 */ /* 0x108fe200078e027c */
[----:B------:R2:W-:Y:S04]  /*115e0*/  STL.64 [R1+0x1cb8], R208 ;  /* 0x001cb8d001007387 */ /* 0x0005e80000100a00 */
[----:B------:R-:W3:Y:S01]  /*115f0*/  LDL.LU R164, [R1+0x8c] ;  /* 0x00008c0001a47983 */ /* 0x000ee20000300800 */
[----:B-1----:R-:W-:-:S03]  /*11600*/  IMAD.WIDE R126, R235, 0x4, R124 ;  /* 0x00000004eb7e7825 */ /* 0x002fc600078e027c */
[----:B------:R1:W-:Y:S04]  /*11610*/  STL.64 [R1+0x1d48], R170 ;  /* 0x001d48aa01007387 */ /* 0x0003e80000100a00 */
[----:B------:R-:W4:Y:S04]  /*11620*/  LDL.LU R251, [R1+0x7c] ;  /* 0x00007c0001fb7983 */ /* 0x000f280000300800 */
[----:B------:R1:W-:Y:S04]  /*11630*/  STL.64 [R1+0x1df0], R126 ;  /* 0x001df07e01007387 */ /* 0x0003e80000100a00 */
[----:B------:R-:W4:Y:S04]  /*11640*/  LDL.LU R207, [R1+0x74] ;  /* 0x0000740001cf7983 */ /* 0x000f280000300800 */
[----:B--2---:R-:W2:Y:S04]  /*11650*/  LDL.LU R208, [R1+0x34] ;  /* 0x0000340001d07983 */ /* 0x004ea80000300800 */
[----:B------:R-:W2:Y:S01]  /*11660*/  LDL.LU R209, [R1+0x2c] ;  /* 0x00002c0001d17983 */ /* 0x000ea20000300800 */
        /* <DEDUP_REMOVED lines=53> */
[----:B-1----:R-:W-:-:S04]  /*119c0*/  IMAD.WIDE R170, R58, 0x4, R124 ;  /* 0x000000043aaa7825 */ /* 0x002fc800078e027c */
        /* <DEDUP_REMOVED lines=11> */
[----:B------:R2:W-:Y:S03]  /*11a80*/  STL.64 [R1+0x1cc0], R210 ;  /* 0x001cc0d201007387 */ /* 0x0005e60000100a00 */
[--C-:B-1----:R-:W-:Y:S01]  /*11a90*/  IMAD.WIDE R126, R238, 0x4, R124.reuse ;  /* 0x00000004ee7e7825 */ /* 0x102fe200078e027c */
[----:B--2---:R-:W2:Y:S04]  /*11aa0*/  LDL.LU R210, [R1+0x1c0] ;  /* 0x0001c00001d27983 */ /* 0x004ea80000300800 */
[----:B------:R-:W-:Y:S04]  /*11ab0*/  STL.64 [R1+0x1d58], R170 ;  /* 0x001d58aa01007387 */ /* 0x000fe80000100a00 */
[----:B------:R-:W3:Y:S04]  /*11ac0*/  LDL.LU R211, [R1+0xa0] ;  /* 0x0000a00001d37983 */ /* 0x000ee80000300800 */
[----:B------:R1:W-:Y:S04]  /*11ad0*/  STL.64 [R1+0x1e00], R126 ;  /* 0x001e007e01007387 */ /* 0x0003e80000100a00 */
[----:B------:R-:W4:Y:S04]  /*11ae0*/  LDL.LU R212, [R1+0x9c] ;  /* 0x00009c0001d47983 */ /* 0x000f280000300800 */
[----:B------:R-:W4:Y:S04]  /*11af0*/  LDL.LU R213, [R1+0x88] ;  /* 0x0000880001d57983 */ /* 0x000f280000300800 */
[----:B------:R-:W4:Y:S01]  /*11b00*/  LDL.LU R214, [R1+0x78] ;  /* 0x0000780001d67983 */ /* 0x000f220000300800 */
[----:B-1----:R-:W-:-:S04]  /*11b10*/  IMAD.WIDE R126, R234, 0x4, R124 ;  /* 0x00000004ea7e7825 */ /* 0x002fc800078e027c */
[--C-:B------:R-:W-:Y:S01]  /*11b20*/  IMAD.WIDE R170, R161, 0x4, R124.reuse ;  /* 0x00000004a1aa7825 */ /* 0x100fe200078e027c */
[----:B------:R1:W-:Y:S04]  /*11b30*/  STL.64 [R1+0x1e90], R126 ;  /* 0x001e907e01007387 */ /* 0x0003e80000100a00 */
[----:B------:R1:W-:Y:S02]  /*11b40*/  STL.64 [R1+0x1f90], R170 ;  /* 0x001f90aa01007387 */ /* 0x0003e40000100a00 */
        /* <DEDUP_REMOVED lines=18> */
[----:B------:R1:W-:Y:S03]  /*11c70*/  STL.64 [R1+0x23a0], R126 ;  /* 0x0023a07e01007387 */ /* 0x0003e60000100a00 */
[----:B------:R-:W-:Y:S01]  /*11c80*/  IMAD R88, R88, UR61, RZ ;  /* 0x0000003d58587c24 */ /* 0x000fe2000f8e02ff */
[----:B------:R1:W-:Y:S01]  /*11c90*/  STL.64 [R1+0xc68], R170 ;  /* 0x000c68aa01007387 */ /* 0x0003e20000100a00 */
[----:B------:R-:W-:Y:S01]  /*11ca0*/  IMAD R89, R89, UR69, RZ ;  /* 0x0000004559597c24 */ /* 0x000fe2000f8e02ff */
[----:B------:R-:W2:Y:S01]  /*11cb0*/  LDCU UR61, c[0x0][0x3b0] ;  /* 0x00007600ff3d77ac */ /* 0x000ea20008000800 */
[----:B------:R-:W-:Y:S02]  /*11cc0*/  IMAD R169, R169, UR60, RZ ;  /* 0x0000003ca9a97c24 */ /* 0x000fe4000f8e02ff */
[----:B------:R-:W-:Y:S01]  /*11cd0*/  IMAD R66, R66, UR68, RZ ;  /* 0x0000004442427c24 */ /* 0x000fe2000f8e02ff */
[----:B------:R-:W2:Y:S01]  /*11ce0*/  LDCU UR69, c[0x0][0x3b0] ;  /* 0x00007600ff4577ac */ /* 0x000ea20008000800 */
        /* <DEDUP_REMOVED lines=19> */
[----:B------:R1:W-:Y:S01]  /*11e20*/  STL.64 [R1+0x2100], R170 ;  /* 0x002100aa01007387 */ /* 0x0003e20000100a00 */
[----:B------:R-:W-:Y:S02]  /*11e30*/  IMAD R67, R67, UR76, RZ ;  /* 0x0000004c43437c24 */ /* 0x000fe4000f8e02ff */
        /* <DEDUP_REMOVED lines=8> */
[----:B--2---:R-:W-:-:S05]  /*11ec0*/  IMAD.WIDE R126, R210, 0x4, R124 ;  /* 0x00000004d27e7825 */ /* 0x004fca00078e027c */
[----:B------:R4:W-:Y:S01]  /*11ed0*/  STL.64 [R1+0x17b0], R126 ;  /* 0x0017b07e01007387 */ /* 0x0009e20000100a00 */
[----:B---3--:R-:W-:-:S05]  /*11ee0*/  IMAD.WIDE R170, R211, 0x4, R124 ;  /* 0x00000004d3aa7825 */ /* 0x008fca00078e027c */
[----:B------:R1:W-:Y:S01]  /*11ef0*/  STL.64 [R1+0x17f8], R170 ;  /* 0x0017f8aa01007387 */ /* 0x0003e20000100a00 */
[----:B----4-:R-:W-:-:S03]  /*11f00*/  IMAD.WIDE R126, R212, 0x4, R124 ;  /* 0x00000004d47e7825 */ /* 0x010fc600078e027c */
[----:B-1----:R-:W2:Y:S04]  /*11f10*/  LDL.LU R170, [R1+0x18] ;  /* 0x0000180001aa7983 */ /* 0x002ea80000300800 */
[----:B------:R-:W3:Y:S04]  /*11f20*/  LDL.LU R171, [R1+0x8] ;  /* 0x0000080001ab7983 */ /* 0x000ee80000300800 */
[----:B------:R1:W-:Y:S02]  /*11f30*/  STL.64 [R1+0x1c40], R126 ;  /* 0x001c407e01007387 */ /* 0x0003e40000100a00 */
[----:B-1----:R-:W-:-:S05]  /*11f40*/  IMAD.WIDE R126, R213, 0x4, R124 ;  /* 0x00000004d57e7825 */ /* 0x002fca00078e027c */
        /* <DEDUP_REMOVED lines=38> */
[----:B------:R1:W-:Y:S01]  /*121b0*/  STL.64 [R1+0x2238], R126 ;  /* 0x0022387e01007387 */ /* 0x0003e20000100a00 */
[----:B------:R-:W-:Y:S02]  /*121c0*/  IMAD R120, R120, UR29, RZ ;  /* 0x0000001d78787c24 */ /* 0x000fe4000f8e02ff */
[----:B-1----:R-:W-:-:S05]  /*121d0*/  IMAD.WIDE R126, R116, 0x4, R124 ;  /* 0x00000004747e7825 */ /* 0x002fca00078e027c */
[----:B------:R1:W-:Y:S02]  /*121e0*/  STL.64 [R1+0x21f8], R126 ;  /* 0x0021f87e01007387 */ /* 0x0003e40000100a00 */
[----:B-1----:R-:W-:-:S05]  /*121f0*/  IMAD.WIDE R126, R118, 0x4, R124 ;  /* 0x00000004767e7825 */ /* 0x002fca00078e027c */
[----:B------:R1:W-:Y:S01]  /*12200*/  STL.64 [R1+0x21b8], R126 ;  /* 0x0021b87e01007387 */ /* 0x0003e20000100a00 */
[----:B------:R-:W-:Y:S02]  /*12210*/  IMAD R186, R186, UR45, RZ ;  /* 0x0000002dbaba7c24 */ /* 0x000fe4000f8e02ff */
        /* <DEDUP_REMOVED lines=10> */
[----:B------:R1:W-:Y:S02]  /*122c0*/  STL.64 [R1+0x20b8], R126 ;  /* 0x0020b87e01007387 */ /* 0x0003e40000100a00 */
[----:B-1----:R-:W-:-:S05]  /*122d0*/  IMAD.WIDE R126, R174, 0x4, R124 ;  /* 0x00000004ae7e7825 */ /* 0x002fca00078e027c */
[----:B------:R1:W-:Y:S02]  /*122e0*/  STL.64 [R1+0x2070], R126 ;  /* 0x0020707e01007387 */ /* 0x0003e40000100a00 */
[----:B-1----:R-:W-:-:S05]  /*122f0*/  IMAD.WIDE R126, R97, 0x4, R124 ;  /* 0x00000004617e7825 */ /* 0x002fca00078e027c */
[----:B------:R1:W-:Y:S04]  /*12300*/  STL.64 [R1+0x1f78], R126 ;  /* 0x001f787e01007387 */ /* 0x0003e80000100a00 */
[----:B-1----:R-:W2:Y:S01]  /*12310*/  LDL.LU.64 R126, [R1+0x4678] ;  /* 0x00467800017e7983 */ /* 0x002ea20000300a00 */
[----:B------:R-:W-:-:S04]  /*12320*/  IMAD R98, R98, UR77, RZ ;  /* 0x0000004d62627c24 */ /* 0x000fc8000f8e02ff */
[----:B------:R-:W-:-:S05]  /*12330*/  IMAD.WIDE R124, R98, 0x4, R124 ;  /* 0x00000004627c7825 */ /* 0x000fca00078e027c */
[----:B------:R2:W-:Y:S02]  /*12340*/  STL.64 [R1+0x1eb0], R124 ;  /* 0x001eb07c01007387 */ /* 0x0005e40000100a00 */
[----:B--2---:R-:W-:-:S05]  /*12350*/  IMAD.WIDE R124, R170, 0x4, R126 ;  /* 0x00000004aa7c7825 */ /* 0x004fca00078e027e */
[----:B------:R3:W-:Y:S02]  /*12360*/  STL.64 [R1+0x25e0], R124 ;  /* 0x0025e07c01007387 */ /* 0x0007e40000100a00 */
[----:B---3--:R-:W-:-:S04]  /*12370*/  IMAD.WIDE R124, R171, 0x4, R126 ;  /* 0x00000004ab7c7825 */ /* 0x008fc800078e027e */
[--C-:B------:R-:W-:Y:S02]  /*12380*/  IMAD.WIDE R170, R248, 0x4, R126.reuse ;  /* 0x00000004f8aa7825 */ /* 0x100fe400078e027e */
[----:B------:R-:W2:Y:S04]  /*12390*/  LDL.LU R248, [R1+0x48] ;  /* 0x0000480001f87983 */ /* 0x000ea80000300800 */
[----:B------:R1:W-:Y:S04]  /*123a0*/  STL.64 [R1+0x2628], R124 ;  /* 0x0026287c01007387 */ /* 0x0003e80000100a00 */
[----:B-1----:R-:W3:Y:S04]  /*123b0*/  LDL.LU R124, [R1+0x1c] ;  /* 0x00001c00017c7983 */ /* 0x002ee80000300800 */
[----:B------:R1:W-:Y:S04]  /*123c0*/  STL.64 [R1+0x2670], R170 ;  /* 0x002670aa01007387 */ /* 0x0003e80000100a00 */
[----:B------:R-:W4:Y:S01]  /*123d0*/  LDL.LU R125, [R1+0xc] ;  /* 0x00000c00017d7983 */ /* 0x000f220000300800 */
        /* <DEDUP_REMOVED lines=17> */
[----:B------:R1:W-:Y:S04]  /*124f0*/  STL.64 [R1+0x2740], R170 ;  /* 0x002740aa01007387 */ /* 0x0003e80000100a00 */
[----:B-1----:R-:W2:Y:S01]  /*12500*/  LDL.LU.64 R170, [R1+0x4670] ;  /* 0x0046700001aa7983 */ /* 0x002ea20000300a00 */
[----:B------:R-:W-:-:S05]  /*12510*/  IMAD.WIDE R176, R177, 0x4, R126 ;  /* 0x00000004b1b07825 */ /* 0x000fca00078e027e */
        /* <DEDUP_REMOVED lines=19> */
[----:B------:R-:W-:-:S04]  /*12650*/  IMAD.WIDE R162, R162, 0x4, R126 ;  /* 0x00000004a2a27825 */ /* 0x000fc800078e027e */
[----:B-1----:R-:W-:-:S05]  /*12660*/  IMAD.WIDE R176, R173, 0x4, R126 ;  /* 0x00000004adb07825 */ /* 0x002fca00078e027e */
[----:B------:R1:W-:Y:S02]  /*12670*/  STL.64 [R1+0x26e8], R176 ;  /* 0x0026e8b001007387 */ /* 0x0003e40000100a00 */
[----:B-1----:R-:W-:-:S05]  /*12680*/  IMAD.WIDE R176, R156, 0x4, R126 ;  /* 0x000000049cb07825 */ /* 0x002fca00078e027e */
[----:B------:R1:W-:Y:S04]  /*12690*/  STL.64 [R1+0x26e0], R176 ;  /* 0x0026e0b001007387 */ /* 0x0003e80000100a00 */
[----:B------:R3:W-:Y:S01]  /*126a0*/  STL.64 [R1+0x26d8], R162 ;  /* 0x0026d8a201007387 */ /* 0x0007e20000100a00 */
[----:B-1----:R-:W-:-:S04]  /*126b0*/  IMAD.WIDE R176, R2, 0x4, R126 ;  /* 0x0000000402b07825 */ /* 0x002fc800078e027e */
[--C-:B---3--:R-:W-:Y:S01]  /*126c0*/  IMAD.WIDE R162, R194, 0x4, R126.reuse ;  /* 0x00000004c2a27825 */ /* 0x108fe200078e027e */
[----:B------:R-:W-:Y:S04]  /*126d0*/  STL.64 [R1+0x26d0], R176 ;  /* 0x0026d0b001007387 */ /* 0x000fe80000100a00 */
[----:B------:R1:W-:Y:S02]  /*126e0*/  STL.64 [R1+0x26c8], R162 ;  /* 0x0026c8a201007387 */ /* 0x0003e40000100a00 */
[----:B-1----:R-:W-:-:S04]  /*126f0*/  IMAD.WIDE R162, R167, 0x4, R126 ;  /* 0x00000004a7a27825 */ /* 0x002fc800078e027e */
[----:B--2---:R-:W-:-:S05]  /*12700*/  IMAD.WIDE R176, R171, 0x4, R126 ;  /* 0x00000004abb07825 */ /* 0x004fca00078e027e */
[----:B------:R1:W-:Y:S04]  /*12710*/  STL.64 [R1+0x26c0], R176 ;  /* 0x0026c0b001007387 */ /* 0x0003e80000100a00 */
[----:B------:R2:W-:Y:S01]  /*12720*/  STL.64 [R1+0x26b8], R162 ;  /* 0x0026b8a201007387 */ /* 0x0005e20000100a00 */
[----:B-1----:R-:W-:-:S04]  /*12730*/  IMAD.WIDE R176, R134, 0x4, R126 ;  /* 0x0000000486b07825 */ /* 0x002fc800078e027e */
[--C-:B--2---:R-:W-:Y:S01]  /*12740*/  IMAD.WIDE R162, R170, 0x4, R126.reuse ;  /* 0x00000004aaa27825 */ /* 0x104fe200078e027e */
[----:B------:R1:W-:Y:S03]  /*12750*/  STL.64 [R1+0x26a8], R176 ;  /* 0x0026a8b001007387 */ /* 0x0003e60000100a00 */
[--C-:B------:R-:W-:Y:S01]  /*12760*/  IMAD.WIDE R170, R124, 0x4, R126.reuse ;  /* 0x000000047caa7825 */ /* 0x100fe200078e027e */
[----:B------:R4:W-:Y:S03]  /*12770*/  STL.64 [R1+0x26a0], R162 ;  /* 0x0026a0a201007387 */ /* 0x0009e60000100a00 */
[----:B-1----:R-:W-:-:S05]  /*12780*/  IMAD.WIDE R176, R248, 0x4, R126 ;  /* 0x00000004f8b07825 */ /* 0x002fca00078e027e */
[----:B------:R1:W-:Y:S01]  /*12790*/  STL.64 [R1+0x1760], R176 ;  /* 0x001760b001007387 */ /* 0x0003e20000100a00 */
[----:B----4-:R-:W-:-:S03]  /*127a0*/  IMAD.WIDE R162, R125, 0x4, R126 ;  /* 0x000000047da27825 */ /* 0x010fc600078e027e */
[----:B------:R-:W2:Y:S04]  /*127b0*/  LDL.LU R124, [R1+0x44] ;  /* 0x00004400017c7983 */ /* 0x000ea80000300800 */
[----:B------:R3:W-:Y:S04]  /*127c0*/  STL.64 [R1+0x1768], R170 ;  /* 0x001768aa01007387 */ /* 0x0007e80000100a00 */
[----:B------:R-:W4:Y:S04]  /*127d0*/  LDL.LU R125, [R1+0x14] ;  /* 0x00001400017d7983 */ /* 0x000f280000300800 */
[----:B------:R3:W-:Y:S01]  /*127e0*/  STL.64 [R1+0x17f0], R162 ;  /* 0x0017f0a201007387 */ /* 0x0007e20000100a00 */
[----:B-1----:R-:W-:-:S04]  /*127f0*/  IMAD.WIDE R176, R244, 0x4, R126 ;  /* 0x00000004f4b07825 */ /* 0x002fc800078e027e */
[----:B---3--:R-:W-:-:S04]  /*12800*/  IMAD.WIDE R170, R237, 0x4, R126 ;  /* 0x00000004edaa7825 */ /* 0x008fc800078e027e */
[----:B------:R-:W-:-:S05]  /*12810*/  IMAD.WIDE R162, R249, 0x4, R126 ;  /* 0x00000004f9a27825 */ /* 0x000fca00078e027e */
        /* <DEDUP_REMOVED lines=19> */
[----:B------:R-:W-:Y:S03]  /*12950*/  STL.64 [R1+0x2660], R176 ;  /* 0x002660b001007387 */ /* 0x000fe60000100a00 */
[--C-:B------:R-:W-:Y:S01]  /*12960*/  IMAD.WIDE R138, R139, 0x4, R126.reuse ;  /* 0x000000048b8a7825 */ /* 0x100fe200078e027e */
[----:B------:R-:W-:Y:S03]  /*12970*/  STL.64 [R1+0x2658], R170 ;  /* 0x002658aa01007387 */ /* 0x000fe60000100a00 */
[----:B-1----:R-:W-:-:S04]  /*12980*/  IMAD.WIDE R162, R55, 0x4, R126 ;  /* 0x0000000437a27825 */ /* 0x002fc800078e027e */
[--C-:B------:R-:W-:Y:S01]  /*12990*/  IMAD.WIDE R54, R56, 0x4, R126.reuse ;  /* 0x0000000438367825 */ /* 0x100fe200078e027e */
[----:B------:R1:W-:Y:S04]  /*129a0*/  STL.64 [R1+0x2648], R162 ;  /* 0x002648a201007387 */ /* 0x0003e80000100a00 */
[----:B------:R3:W-:Y:S04]  /*129b0*/  STL.64 [R1+0x2640], R138 ;  /* 0x0026408a01007387 */ /* 0x0007e80000100a00 */
[----:B------:R3:W-:Y:S01]  /*129c0*/  STL.64 [R1+0x2638], R54 ;  /* 0x0026383601007387 */ /* 0x0007e20000100a00 */
[----:B-1----:R-:W-:-:S04]  /*129d0*/  IMAD.WIDE R162, R6, 0x4, R126 ;  /* 0x0000000406a27825 */ /* 0x002fc800078e027e */
[--C-:B---3--:R-:W-:Y:S01]  /*129e0*/  IMAD.WIDE R138, R7, 0x4, R126.reuse ;  /* 0x00000004078a7825 */ /* 0x108fe200078e027e */
[----:B------:R-:W-:Y:S03]  /*129f0*/  STL.64 [R1+0x2630], R162 ;  /* 0x002630a201007387 */ /* 0x000fe60000100a00 */
[--C-:B------:R-:W-:Y:S01]  /*12a00*/  IMAD.WIDE R54, R8, 0x4, R126.reuse ;  /* 0x0000000408367825 */ /* 0x100fe200078e027e */
[----:B------:R-:W-:Y:S03]  /*12a10*/  STL.64 [R1+0x2620], R138 ;  /* 0x0026208a01007387 */ /* 0x000fe60000100a00 */
[--C-:B------:R-:W-:Y:S01]  /*12a20*/  IMAD.WIDE R6, R9, 0x4, R126.reuse ;  /* 0x0000000409067825 */ /* 0x100fe200078e027e */
        /* <DEDUP_REMOVED lines=18> */
[----:B------:R-:W-:Y:S03]  /*12b50*/  STL.64 [R1+0x25b8], R54 ;  /* 0x0025b83601007387 */ /* 0x000fe60000100a00 */
[--C-:B------:R-:W-:Y:S01]  /*12b60*/  IMAD.WIDE R8, R143, 0x4, R126.reuse ;  /* 0x000000048f087825 */ /* 0x100fe200078e027e */
[----:B------:R-:W-:Y:S04]  /*12b70*/  STL.64 [R1+0x25b0], R6 ;  /* 0x0025b00601007387 */ /* 0x000fe80000100a00 */
[----:B------:R1:W-:Y:S01]  /*12b80*/  STL.64 [R1+0x2038], R8 ;  /* 0x0020380801007387 */ /* 0x0003e20000100a00 */
[----:B------:R-:W-:-:S04]  /*12b90*/  IMAD.WIDE R18, R19, 0x4, R126 ;  /* 0x0000000413127825 */ /* 0x000fc800078e027e */
[----:B-1----:R-:W-:-:S04]  /*12ba0*/  IMAD.WIDE R8, R5, 0x4, R126 ;  /* 0x0000000405087825 */ /* 0x002fc800078e027e */
[----:B--2---:R-:W-:-:S05]  /*12bb0*/  IMAD.WIDE R54, R124, 0x4, R126 ;  /* 0x000000047c367825 */ /* 0x004fca00078e027e */
[----:B------:R1:W-:Y:S01]  /*12bc0*/  STL.64 [R1+0x1710], R54 ;  /* 0x0017103601007387 */ /* 0x0003e20000100a00 */
[----:B----4-:R-:W-:-:S03]  /*12bd0*/  IMAD.WIDE R6, R125, 0x4, R126 ;  /* 0x000000047d067825 */ /* 0x010fc600078e027e */
[----:B------:R-:W2:Y:S04]  /*12be0*/  LDL.LU R5, [R1+0x4668] ;  /* 0x0046680001057983 */ /* 0x000ea80000300800 */
[----:B------:R3:W-:Y:S01]  /*12bf0*/  STL.64 [R1+0x1728], R6 ;  /* 0x0017280601007387 */ /* 0x0007e20000100a00 */
[----:B-1----:R-:W-:-:S03]  /*12c00*/  IMAD.WIDE R54, R247, 0x4, R126 ;  /* 0x00000004f7367825 */ /* 0x002fc600078e027e */
[----:B------:R1:W-:Y:S01]  /*12c10*/  STL.64 [R1+0x1748], R8 ;  /* 0x0017480801007387 */ /* 0x0003e20000100a00 */
[----:B---3--:R-:W-:-:S03]  /*12c20*/  IMAD.WIDE R6, R242, 0x4, R126 ;  /* 0x00000004f2067825 */ /* 0x008fc600078e027e */
[----:B------:R-:W-:Y:S01]  /*12c30*/  STL.64 [R1+0x1758], R54 ;  /* 0x0017583601007387 */ /* 0x000fe20000100a00 */
[----:B-1----:R-:W-:-:S03]  /*12c40*/  IMAD.WIDE R8, R65, 0x4, R126 ;  /* 0x0000000441087825 */ /* 0x002fc600078e027e */
[----:B------:R1:W-:Y:S01]  /*12c50*/  STL.64 [R1+0x1750], R6 ;  /* 0x0017500601007387 */ /* 0x0003e20000100a00 */
[----:B------:R-:W3:Y:S03]  /*12c60*/  S2UR UR5, SR_CgaCtaId ;  /* 0x00000000000579c3 */ /* 0x000ee60000008800 */
[----:B------:R4:W-:Y:S04]  /*12c70*/  STL.64 [R1+0x1740], R8 ;  /* 0x0017400801007387 */ /* 0x0009e80000100a00 */
[----:B------:R4:W-:Y:S01]  /*12c80*/  STL.64 [R1+0x1738], R18 ;  /* 0x0017381201007387 */ /* 0x0009e20000100a00 */
[--C-:B------:R-:W-:Y:S01]  /*12c90*/  IMAD.WIDE R2, R3, 0x4, R126.reuse ;  /* 0x0000000403027825 */ /* 0x100fe200078e027e */
[----:B------:R-:W2:Y:S01]  /*12ca0*/  LDCU.64 UR74, c[0x0][0x358] ;  /* 0x00006b00ff4a77ac */ /* 0x000ea20008000a00 */
[----:B------:R-:W2:Y:S02]  /*12cb0*/  LDC R65, c[0x0][0x3a0] ;  /* 0x0000e800ff417b82 */ /* 0x000ea40000000800 */
        /* <DEDUP_REMOVED lines=9> */
[--C-:B---3--:R-:W-:Y:S01]  /*12d50*/  IMAD.WIDE R18, R141, 0x4, R126.reuse ;  /* 0x000000048d127825 */ /* 0x108fe200078e027e */
[----:B------:R3:W-:Y:S04]  /*12d60*/  STL.64 [R1+0x1700], R8 ;  /* 0x0017000801007387 */ /* 0x0007e80000100a00 */
[----:B------:R4:W-:Y:S01]  /*12d70*/  STL.64 [R1+0x16f8], R18 ;  /* 0x0016f81201007387 */ /* 0x0009e20000100a00 */
[----:B-1----:R-:W-:-:S04]  /*12d80*/  IMAD.WIDE R6, R178, 0x4, R126 ;  /* 0x00000004b2067825 */ /* 0x002fc800078e027e */
[--C-:B---3--:R-:W-:Y:S01]  /*12d90*/  IMAD.WIDE R8, R182, 0x4, R126.reuse ;  /* 0x00000004b6087825 */ /* 0x108fe200078e027e */
[----:B------:R1:W-:Y:S03]  /*12da0*/  STL.64 [R1+0x16f0], R6 ;  /* 0x0016f00601007387 */ /* 0x0003e60000100a00 */
[--C-:B----4-:R-:W-:Y:S01]  /*12db0*/  IMAD.WIDE R18, R196, 0x4, R126.reuse ;  /* 0x00000004c4127825 */ /* 0x110fe200078e027e */
        /* <DEDUP_REMOVED lines=33> */
[--C-:B---3--:R-:W-:Y:S02]  /*12fd0*/  IMAD.WIDE R8, R20, 0x4, R126.reuse ;  /* 0x0000000414087825 */ /* 0x108fe400078e027e */
[----:B------:R-:W3:Y:S04]  /*12fe0*/  LDL.LU R20, [R1+0x4664] ;  /* 0x0046640001147983 */ /* 0x000ee80000300800 */
[----:B------:R1:W-:Y:S01]  /*12ff0*/  STL.64 [R1+0x1660], R6 ;  /* 0x0016600601007387 */ /* 0x0003e20000100a00 */
[----:B----4-:R-:W-:-:S04]  /*13000*/  IMAD.WIDE R18, R246, 0x4, R126 ;  /* 0x00000004f6127825 */ /* 0x010fc800078e027e */
[--C-:B-1----:R-:W-:Y:S02]  /*13010*/  IMAD.WIDE R6, R4, 0x4, R126.reuse ;  /* 0x0000000404067825 */ /* 0x102fe400078e027e */
[----:B------:R-:W4:Y:S04]  /*13020*/  LDL.LU R4, [R1+0x4660] ;  /* 0x0046600001047983 */ /* 0x000f280000300800 */
[----:B------:R1:W-:Y:S02]  /*13030*/  STL.64 [R1+0x1658], R8 ;  /* 0x0016580801007387 */ /* 0x0003e40000100a00 */
[--C-:B-1----:R-:W-:Y:S02]  /*13040*/  IMAD.WIDE R8, R51, 0x4, R126.reuse ;  /* 0x0000000433087825 */ /* 0x102fe400078e027e */
[----:B------:R-:W2:Y:S04]  /*13050*/  LDL.LU R51, [R1+0x465c] ;  /* 0x00465c0001337983 */ /* 0x000ea80000300800 */
[----:B------:R1:W-:Y:S04]  /*13060*/  STL.64 [R1+0x1650], R6 ;  /* 0x0016500601007387 */ /* 0x0003e80000100a00 */
        /* <DEDUP_REMOVED lines=16> */
[----:B------:R1:W-:Y:S01]  /*13170*/  STL.64 [R1+0x1610], R6 ;  /* 0x0016100601007387 */ /* 0x0003e20000100a00 */
[----:B------:R-:W1:Y:S02]  /*13180*/  S2R R248, SR_TID.X ;  /* 0x0000000000f87919 */ /* 0x000e640000002100 */
[--C-:B------:R-:W-:Y:S01]  /*13190*/  IMAD.WIDE R18, R147, 0x4, R126.reuse ;  /* 0x0000000493127825 */ /* 0x100fe200078e027e */
[----:B------:R-:W-:Y:S01]  /*131a0*/  ULEA UR38, UR5, UR38, 0x18 ;  /* 0x0000002605267291 */ /* 0x000fe2000f8ec0ff */
[----:B------:R-:W2:Y:S01]  /*131b0*/  LDC R57, c[0x0][0x3a0] ;  /* 0x0000e800ff397b82 */ /* 0x000ea20000000800 */
[----:B------:R1:W-:Y:S02]  /*131c0*/  STL.64 [R1+0x1608], R8 ;  /* 0x0016080801007387 */ /* 0x0003e40000100a00 */
[--C-:B-1----:R-:W-:Y:S02]  /*131d0*/  IMAD.WIDE R6, R62, 0x4, R126.reuse ;  /* 0x000000043e067825 */ /* 0x102fe400078e027e */
[----:B------:R1:W-:Y:S04]  /*131e0*/  STL.64 [R1+0x1600], R18 ;  /* 0x0016001201007387 */ /* 0x0003e80000100a00 */
[----:B------:R1:W-:Y:S01]  /*131f0*/  STL.64 [R1+0x15f8], R6 ;  /* 0x0015f80601007387 */ /* 0x0003e20000100a00 */
[----:B------:R-:W-:-:S04]  /*13200*/  IMAD.WIDE R8, R148, 0x4, R126 ;  /* 0x0000000494087825 */ /* 0x000fc800078e027e */
[--C-:B-1----:R-:W-:Y:S01]  /*13210*/  IMAD.WIDE R18, R63, 0x4, R126.reuse ;  /* 0x000000043f127825 */ /* 0x102fe200078e027e */
        /* <DEDUP_REMOVED lines=8> */
[----:B------:R1:W-:Y:S01]  /*132a0*/  STL.64 [R1+0x15d0], R18 ;  /* 0x0015d01201007387 */ /* 0x0003e20000100a00 */
[----:B------:R-:W-:Y:S01]  /*132b0*/  LOP3.LUT R248, R248, 0x3f, RZ, 0xc0, !PT ;  /* 0x0000003ff8f87812 */ /* 0x000fe200078ec0ff */
[----:B------:R-:W2:Y:S02]  /*132c0*/  LDC R48, c[0x0][0x3a0] ;  /* 0x0000e800ff307b82 */ /* 0x000ea40000000800 */
        /* <DEDUP_REMOVED lines=25> */
[----:B-1----:R-:W-:-:S02]  /*13460*/  IMAD.WIDE R8, R123, 0x4, R126 ;  /* 0x000000047b087825 */ /* 0x002fc400078e027e */
[----:B------:R-:W1:Y:S02]  /*13470*/  LDC R123, c[0x0][0x3a0] ;  /* 0x0000e800ff7b7b82 */ /* 0x000e640000000800 */
[----:B------:R-:W-:-:S04]  /*13480*/  IMAD.WIDE R18, R250, 0x4, R126 ;  /* 0x00000004fa127825 */ /* 0x000fc800078e027e */
[--C-:B------:R-:W-:Y:S01]  /*13490*/  IMAD.WIDE R6, R206, 0x4, R126.reuse ;  /* 0x00000004ce067825 */ /* 0x100fe200078e027e */
[----:B------:R1:W-:Y:S01]  /*134a0*/  STL.64 [R1+0x1568], R8 ;  /* 0x0015680801007387 */ /* 0x0003e20000100a00 */
[----:B------:R-:W2:Y:S03]  /*134b0*/  LDC R206, c[0x0][0x3a0] ;  /* 0x0000e800ffce7b82 */ /* 0x000ea60000000800 */
        /* <DEDUP_REMOVED lines=35> */
[--C-:B----4-:R-:W-:Y:S01]  /*136f0*/  IMAD.WIDE R18, R32, 0x4, R126.reuse ;  /* 0x0000000420127825 */ /* 0x110fe200078e027e */
[----:B------:R3:W-:Y:S01]  /*13700*/  STL.64 [R1+0x14d0], R6 ;  /* 0x0014d00601007387 */ /* 0x0007e20000100a00 */
[----:B------:R-:W-:Y:S01]  /*13710*/  LEA R240, P2, R4, UR6, 0x2 ;  /* 0x0000000604f07c11 */ /* 0x000fe2000f8410ff */
[----:B------:R-:W4:Y:S02]  /*13720*/  LDC R32, c[0x0][0x3a0] ;  /* 0x0000e800ff207b82 */ /* 0x000f240000000800 */
[----:B------:R2:W-:Y:S01]  /*13730*/  STL.64 [R1+0x14c8], R18 ;  /* 0x0014c81201007387 */ /* 0x0005e20000100a00 */
[----:B-1----:R-:W-:-:S04]  /*13740*/  IMAD.WIDE R8, R34, 0x4, R126 ;  /* 0x0000000422087825 */ /* 0x002fc800078e027e */
[--C-:B---3--:R-:W-:Y:S01]  /*13750*/  IMAD.WIDE R6, R172, 0x4, R126.reuse ;  /* 0x00000004ac067825 */ /* 0x108fe200078e027e */
[----:B------:R1:W-:Y:S03]  /*13760*/  STL.64 [R1+0x14c0], R8 ;  /* 0x0014c00801007387 */ /* 0x0003e60000100a00 */
[--C-:B--2---:R-:W-:Y:S01]  /*13770*/  IMAD.WIDE R18, R145, 0x4, R126.reuse ;  /* 0x0000000491127825 */ /* 0x104fe200078e027e */
[----:B------:R2:W-:Y:S04]  /*13780*/  STL.64 [R1+0x14b8], R6 ;  /* 0x0014b80601007387 */ /* 0x0005e80000100a00 */
[----:B------:R-:W-:Y:S01]  /*13790*/  STL.64 [R1+0x14b0], R18 ;  /* 0x0014b01201007387 */ /* 0x000fe20000100a00 */
[----:B-1----:R-:W-:-:S04]  /*137a0*/  IMAD.WIDE R8, R159, 0x4, R126 ;  /* 0x000000049f087825 */ /* 0x002fc800078e027e */
[--C-:B--2---:R-:W-:Y:S01]  /*137b0*/  IMAD.WIDE R6, R154, 0x4, R126.reuse ;  /* 0x000000049a067825 */ /* 0x104fe200078e027e */
[----:B------:R1:W-:Y:S04]  /*137c0*/  STL.64 [R1+0x14a8], R8 ;  /* 0x0014a80801007387 */ /* 0x0003e80000100a00 */
        /* <DEDUP_REMOVED lines=12> */
[----:B------:R2:W-:Y:S01]  /*13890*/  STL.64 [R1+0x1448], R6 ;  /* 0x0014480601007387 */ /* 0x0005e20000100a00 */
[----:B------:R-:W3:Y:S03]  /*138a0*/  LDC R155, c[0x0][0x3a0] ;  /* 0x0000e800ff9b7b82 */ /* 0x000ee60000000800 */
[----:B------:R4:W-:Y:S01]  /*138b0*/  STL.64 [R1+0x1470], R2 ;  /* 0x0014700201007387 */ /* 0x0009e20000100a00 */
[----:B-1----:R-:W-:-:S04]  /*138c0*/  IMAD.WIDE R8, R104, 0x4, R126 ;  /* 0x0000000468087825 */ /* 0x002fc800078e027e */
[----:B------:R-:W1:Y:S01]  /*138d0*/  LDC R104, c[0x0][0x3a8] ;  /* 0x0000ea00ff687b82 */ /* 0x000e620000000800 */
[----:B--2---:R-:W-:-:S04]  /*138e0*/  IMAD.WIDE R6, R122, 0x4, R126 ;  /* 0x000000047a067825 */ /* 0x004fc800078e027e */
[--C-:B----4-:R-:W-:Y:S01]  /*138f0*/  IMAD.WIDE R2, R90, 0x4, R126.reuse ;  /* 0x000000045a027825 */ /* 0x110fe200078e027e */
[----:B------:R2:W-:Y:S02]  /*13900*/  STL.64 [R1+0x1468], R6 ;  /* 0x0014680601007387 */ /* 0x0005e40000100a00 */
[----:B------:R-:W4:Y:S02]  /*13910*/  LDC R90, c[0x0][0x3a0] ;  /* 0x0000e800ff5a7b82 */ /* 0x000f240000000800 */
[----:B------:R2:W-:Y:S04]  /*13920*/  STL.64 [R1+0x1460], R2 ;  /* 0x0014600201007387 */ /* 0x0005e80000100a00 */
[----:B------:R2:W-:Y:S02]  /*13930*/  STL.64 [R1+0x1458], R8 ;  /* 0x0014580801007387 */ /* 0x0005e40000100a00 */
[----:B------:R-:W1:Y:S01]  /*13940*/  LDC R122, c[0x0][0x3a0] ;  /* 0x0000e800ff7a7b82 */ /* 0x000e620000000800 */
[----:B--2---:R-:W-:-:S04]  /*13950*/  IMAD.WIDE R6, R239, 0x4, R126 ;  /* 0x00000004ef067825 */ /* 0x004fc800078e027e */
[--C-:B------:R-:W-:Y:S01]  /*13960*/  IMAD.WIDE R2, R235, 0x4, R126.reuse ;  /* 0x00000004eb027825 */ /* 0x100fe200078e027e */
[----:B------:R2:W-:Y:S03]  /*13970*/  STL.64 [R1+0x1450], R6 ;  /* 0x0014500601007387 */ /* 0x0005e60000100a00 */
[--C-:B------:R-:W-:Y:S01]  /*13980*/  IMAD.WIDE R8, R231, 0x4, R126.reuse ;  /* 0x00000004e7087825 */ /* 0x100fe200078e027e */
[----:B------:R3:W-:Y:S04]  /*13990*/  STL.64 [R1+0x1440], R2 ;  /* 0x0014400201007387 */ /* 0x0007e80000100a00 */
[----:B------:R3:W-:Y:S01]  /*139a0*/  STL.64 [R1+0x1438], R8 ;  /* 0x0014380801007387 */ /* 0x0007e20000100a00 */
[----:B--2---:R-:W-:-:S04]  /*139b0*/  IMAD.WIDE R6, R227, 0x4, R126 ;  /* 0x00000004e3067825 */ /* 0x004fc800078e027e */
[--C-:B---3--:R-:W-:Y:S01]  /*139c0*/  IMAD.WIDE R2, R223, 0x4, R126.reuse ;  /* 0x00000004df027825 */ /* 0x108fe200078e027e */
[----:B------:R2:W-:Y:S03]  /*139d0*/  STL.64 [R1+0x1430], R6 ;  /* 0x0014300601007387 */ /* 0x0005e60000100a00 */
[--C-:B------:R-:W-:Y:S01]  /*139e0*/  IMAD.WIDE R8, R219, 0x4, R126.reuse ;  /* 0x00000004db087825 */ /* 0x100fe200078e027e */
[----:B------:R3:W-:Y:S04]  /*139f0*/  STL.64 [R1+0xc28], R2 ;  /* 0x000c280201007387 */ /* 0x0007e80000100a00 */
[----:B------:R4:W-:Y:S01]  /*13a00*/  STL.64 [R1+0x1428], R8 ;  /* 0x0014280801007387 */ /* 0x0009e20000100a00 */
[----:B--2---:R-:W-:-:S04]  /*13a10*/  IMAD.WIDE R6, R215, 0x4, R126 ;  /* 0x00000004d7067825 */ /* 0x004fc800078e027e */
[--C-:B---3--:R-:W-:Y:S01]  /*13a20*/  IMAD.WIDE R2, R79, 0x4, R126.reuse ;  /* 0x000000044f027825 */ /* 0x108fe200078e027e */
[----:B------:R2:W-:Y:S03]  /*13a30*/  STL.64 [R1+0x1420], R6 ;  /* 0x0014200601007387 */ /* 0x0005e60000100a00 */
[--C-:B----4-:R-:W-:Y:S01]  /*13a40*/  IMAD.WIDE R8, R13, 0x4, R126.reuse ;  /* 0x000000040d087825 */ /* 0x110fe200078e027e */
[----:B------:R3:W-:Y:S04]  /*13a50*/  STL.64 [R1+0x1418], R2 ;  /* 0x0014180201007387 */ /* 0x0007e80000100a00 */
[----:B------:R4:W-:Y:S01]  /*13a60*/  STL.64 [R1+0x1410], R8 ;  /* 0x0014100801007387 */ /* 0x0009e20000100a00 */
[--C-:B--2---:R-:W-:Y:S01]  /*13a70*/  IMAD.WIDE R6, R81, 0x4, R126.reuse ;  /* 0x0000000451067825 */ /* 0x104fe200078e027e */
[----:B------:R-:W-:Y:S01]  /*13a80*/  LEA R244, P6, R51, UR6, 0x2 ;  /* 0x0000000633f47c11 */ /* 0x000fe2000f8c10ff */
[----:B------:R-:W2:Y:S02]  /*13a90*/  LDC R81, c[0x0][0x3a0] ;  /* 0x0000e800ff517b82 */ /* 0x000ea40000000800 */
[--C-:B---3--:R-:W-:Y:S01]  /*13aa0*/  IMAD.WIDE R2, R14, 0x4, R126.reuse ;  /* 0x000000040e027825 */ /* 0x108fe200078e027e */
[----:B------:R3:W-:Y:S03]  /*13ab0*/  STL.64 [R1+0x1408], R6 ;  /* 0x0014080601007387 */ /* 0x0007e60000100a00 */
[--C-:B----4-:R-:W-:Y:S01]  /*13ac0*/  IMAD.WIDE R8, R83, 0x4, R126.reuse ;  /* 0x0000000453087825 */ /* 0x110fe200078e027e */
[----:B------:R4:W-:Y:S04]  /*13ad0*/  STL.64 [R1+0x1400], R2 ;  /* 0x0014000201007387 */ /* 0x0009e80000100a00 */
[----:B------:R1:W-:Y:S01]  /*13ae0*/  STL.64 [R1+0x13f8], R8 ;  /* 0x0013f80801007387 */ /* 0x0003e20000100a00 */
[----:B---3--:R-:W-:-:S04]  /*13af0*/  IMAD.WIDE R6, R15, 0x4, R126 ;  /* 0x000000040f067825 */ /* 0x008fc800078e027e */
[--C-:B----4-:R-:W-:Y:S01]  /*13b00*/  IMAD.WIDE R2, R85, 0x4, R126.reuse ;  /* 0x0000000455027825 */ /* 0x110fe200078e027e */
[----:B------:R3:W-:Y:S03]  /*13b10*/  STL.64 [R1+0x13f0], R6 ;  /* 0x0013f00601007387 */ /* 0x0007e60000100a00 */
[--C-:B-1----:R-:W-:Y:S01]  /*13b20*/  IMAD.WIDE R8, R16, 0x4, R126.reuse ;  /* 0x0000000410087825 */ /* 0x102fe200078e027e */
[----:B------:R1:W-:Y:S04]  /*13b30*/  STL.64 [R1+0x13e8], R2 ;  /* 0x0013e80201007387 */ /* 0x0003e80000100a00 */
[----:B------:R4:W-:Y:S01]  /*13b40*/  STL.64 [R1+0x13e0], R8 ;  /* 0x0013e00801007387 */ /* 0x0009e20000100a00 */
[----:B---3--:R-:W-:-:S04]  /*13b50*/  IMAD.WIDE R6, R69, 0x4, R126 ;  /* 0x0000000445067825 */ /* 0x008fc800078e027e */
[--C-:B-1----:R-:W-:Y:S01]  /*13b60*/  IMAD.WIDE R2, R71, 0x4, R126.reuse ;  /* 0x0000000447027825 */ /* 0x102fe200078e027e */
[----:B------:R1:W-:Y:S03]  /*13b70*/  STL.64 [R1+0x13d8], R6 ;  /* 0x0013d80601007387 */ /* 0x0003e60000100a00 */
[--C-:B----4-:R-:W-:Y:S01]  /*13b80*/  IMAD.WIDE R8, R73, 0x4, R126.reuse ;  /* 0x0000000449087825 */ /* 0x110fe200078e027e */
[----:B------:R3:W-:Y:S01]  /*13b90*/  STL.64 [R1+0x13d0], R2 ;  /* 0x0013d00201007387 */ /* 0x0007e20000100a00 */
[----:B------:R-:W-:Y:S01]  /*13ba0*/  LEA.HI.X.SX32 R245, R51, UR7, 0x2, P6 ;  /* 0x0000000733f57c11 */ /* 0x000fe2000b0f16ff */
[----:B------:R-:W4:Y:S02]  /*13bb0*/  LDC R73, c[0x0][0x3a0] ;  /* 0x0000e800ff497b82 */ /* 0x000f240000000800 */
[----:B------:R2:W-:Y:S01]  /*13bc0*/  STL.64 [R1+0x13c8], R8 ;  /* 0x0013c80801007387 */ /* 0x0005e20000100a00 */
[----:B-1----:R-:W-:-:S04]  /*13bd0*/  IMAD.WIDE R6, R36, 0x4, R126 ;  /* 0x0000000424067825 */ /* 0x002fc800078e027e */
[--C-:B---3--:R-:W-:Y:S01]  /*13be0*/  IMAD.WIDE R2, R38, 0x4, R126.reuse ;  /* 0x0000000426027825 */ /* 0x108fe200078e027e */
[----:B------:R1:W-:Y:S03]  /*13bf0*/  STL.64 [R1+0x13c0], R6 ;  /* 0x0013c00601007387 */ /* 0x0003e60000100a00 */
[--C-:B--2---:R-:W-:Y:S01]  /*13c00*/  IMAD.WIDE R8, R40, 0x4, R126.reuse ;  /* 0x0000000428087825 */ /* 0x104fe200078e027e */
[----:B------:R2:W-:Y:S01]  /*13c10*/  STL.64 [R1+0x13b8], R2 ;  /* 0x0013b80201007387 */ /* 0x0005e20000100a00 */
[----:B------:R-:W-:Y:S01]  /*13c20*/  LEA R242, P6, R20, UR6, 0x2 ;  /* 0x0000000614f27c11 */ /* 0x000fe2000f8c10ff */
[----:B------:R-:W3:Y:S02]  /*13c30*/  LDC R40, c[0x0][0x3a0] ;  /* 0x0000e800ff287b82 */ /* 0x000ee40000000800 */
        /* <DEDUP_REMOVED lines=10> */
[--C-:B----4-:R-:W-:Y:S01]  /*13ce0*/  IMAD.WIDE R8, R58, 0x4, R126.reuse ;  /* 0x000000043a087825 */ /* 0x110fe200078e027e */
        /* <DEDUP_REMOVED lines=75> */
[--C-:B--2---:R-:W-:Y:S02]  /*141a0*/  IMAD.WIDE R2, R252, 0x4, R126.reuse ;  /* 0x00000004fc027825 */ /* 0x104fe400078e027e */
[----:B------:R-:W5:Y:S02]  /*141b0*/  LDL.LU R252, [R1+0x4658] ;  /* 0x0046580001fc7983 */ /* 0x000f640000300800 */
[--C-:B----4-:R-:W-:Y:S02]  /*141c0*/  IMAD.WIDE R8, R230, 0x4, R126.reuse ;  /* 0x00000004e6087825 */ /* 0x110fe400078e027e */
[----:B------:R1:W-:Y:S04]  /*141d0*/  STL.64 [R1+0xe48], R6 ;  /* 0x000e480601007387 */ /* 0x0003e80000100a00 */
        /* <DEDUP_REMOVED lines=47> */
[----:B----4-:R-:W-:Y:S01]  /*144d0*/  IMAD.WIDE R8, R97, 0x4, R126 ;  /* 0x0000000461087825 */ /* 0x010fe200078e027e */
[----:B------:R2:W-:Y:S03]  /*144e0*/  STL.64 [R1+0xce0], R2 ;  /* 0x000ce00201007387 */ /* 0x0005e60000100a00 */
[----:B------:R-:W-:Y:S01]  /*144f0*/  VIADD R206, R206, 0xffffffff ;  /* 0xffffffffcece7836 */ /* 0x000fe20000000000 */
[----:B------:R4:W-:Y:S01]  /*14500*/  STL.64 [R1+0xcd8], R8 ;  /* 0x000cd80801007387 */ /* 0x0009e20000100a00 */
[----:B------:R-:W-:Y:S01]  /*14510*/  VIADD R0, R90, 0xfffffff7 ;  /* 0xfffffff75a007836 */ /* 0x000fe20000000000 */
[----:B------:R-:W-:-:S02]  /*14520*/  LEA.HI.X.SX32 R241, R4, UR7, 0x2, P2 ;  /* 0x0000000704f17c11 */ /* 0x000fc400090f16ff */
[----:B------:R-:W-:Y:S01]  /*14530*/  LEA.HI.X.SX32 R243, R20, UR7, 0x2, P6 ;  /* 0x0000000714f37c11 */ /* 0x000fe2000b0f16ff */
[--C-:B-1----:R-:W-:Y:S01]  /*14540*/  IMAD.WIDE R6, R98, 0x4, R126.reuse ;  /* 0x0000000462067825 */ /* 0x102fe200078e027e */
[----:B------:R-:W-:Y:S01]  /*14550*/  IADD3 R123, PT, PT, R123, -0x5, RZ ;  /* 0xfffffffb7b7b7810 */ /* 0x000fe20007ffe0ff */
[----:B------:R-:W1:Y:S03]  /*14560*/  LDC R97, c[0x0][0x3a0] ;  /* 0x0000e800ff617b82 */ /* 0x000e660000000800 */
[----:B------:R3:W-:Y:S01]  /*14570*/  STL.64 [R1+0xcd0], R6 ;  /* 0x000cd00601007387 */ /* 0x0007e20000100a00 */
[----:B--2---:R-:W-:Y:S01]  /*14580*/  IMAD.WIDE R2, R67, 0x4, R126 ;  /* 0x0000000443027825 */ /* 0x004fe200078e027e */
[----:B------:R-:W-:-:S03]  /*14590*/  ISETP.GE.U32.AND P5, PT, R206, 0x7fffff80, PT ;  /* 0x7fffff80ce00780c */ /* 0x000fc60003fa6070 */
[----:B----4-:R-:W2:Y:S08]  /*145a0*/  LDC R8, c[0x0][0x3a0] ;  /* 0x0000e800ff087b82 */ /* 0x010eb00000000800 */
[----:B---3--:R-:W3:Y:S01]  /*145b0*/  LDC R6, c[0x0][0x3a0] ;  /* 0x0000e800ff067b82 */ /* 0x008ee20000000800 */
[----:B------:R-:W-:Y:S01]  /*145c0*/  ISETP.GE.U32.AND P2, PT, R0, 0x7fffff78, PT ;  /* 0x7fffff780000780c */ /* 0x000fe20003f46070 */
[----:B------:R-:W-:Y:S01]  /*145d0*/  VIADD R0, R122, 0xfffffff3 ;  /* 0xfffffff37a007836 */ /* 0x000fe20000000000 */
[----:B------:R-:W-:Y:S01]  /*145e0*/  LEA R4, P6, R5, UR6, 0x2 ;  /* 0x0000000605047c11 */ /* 0x000fe2000f8c10ff */
[----:B------:R4:W-:Y:S04]  /*145f0*/  STL.64 [R1+0xcb8], R2 ;  /* 0x000cb80201007387 */ /* 0x0009e80000100a00 */
[----:B------:R-:W1:Y:S01]  /*14600*/  LDC R7, c[0x0][0x3a0] ;  /* 0x0000e800ff077b82 */ /* 0x000e620000000800 */
[----:B------:R-:W-:-:S02]  /*14610*/  ISETP.GE.U32.AND P4, PT, R123, 0x7fffff7c, PT ;  /* 0x7fffff7c7b00780c */ /* 0x000fc40003f86070 */
[----:B------:R-:W-:Y:S02]  /*14620*/  LEA.HI.X.SX32 R5, R5, UR7, 0x2, P6 ;  /* 0x0000000705057c11 */ /* 0x000fe4000b0f16ff */
[----:B------:R-:W-:Y:S01]  /*14630*/  ISETP.GE.U32.AND P6, PT, R0, 0x7fffff74, PT ;  /* 0x7fffff740000780c */ /* 0x000fe20003fc6070 */
[----:B----4-:R-:W-:Y:S01]  /*14640*/  IMAD.SHL.U32 R3, R248, 0x4, RZ ;  /* 0x00000004f8037824 */ /* 0x010fe200078e00ff */
[C---:B------:R-:W-:Y:S01]  /*14650*/  SHF.L.U32 R0, R104.reuse, 0x2, RZ ;  /* 0x0000000268007819 */ /* 0x040fe200000006ff */
[----:B------:R-:W-:Y:S01]  /*14660*/  IMAD R138, R104, 0x48, RZ ;  /* 0x00000048688a7824 */ /* 0x000fe200078e02ff */
[----:B------:R-:W4:Y:S01]  /*14670*/  LDC R9, c[0x0][0x3a0] ;  /* 0x0000e800ff097b82 */ /* 0x000f220000000800 */
[----:B------:R-:W-:Y:S02]  /*14680*/  VIADD R246, R3, UR38 ;  /* 0x0000002603f67c36 */ /* 0x000fe40008000000 */
[----:B------:R-:W-:Y:S02]  /*14690*/  VIADD R2, R155, 0xffffffef ;  /* 0xffffffef9b027836 */ /* 0x000fe40000000000 */
[C---:B------:R-:W-:Y:S01]  /*146a0*/  IMAD.WIDE R16, R0.reuse, 0x4, R244 ;  /* 0x0000000400107825 */ /* 0x040fe200078e02f4 */
[----:B------:R-:W-:Y:S01]  /*146b0*/  @!PT LDS RZ, [RZ] ;  /* 0x00000000fffff984 */ /* 0x000fe20000000800 */
[----:B------:R-:W-:Y:S01]  /*146c0*/  @!PT LDS RZ, [RZ] ;  /* 0x00000000fffff984 */ /* 0x000fe20000000800 */
[----:B------:R-:W-:Y:S01]  /*146d0*/  @!PT LDS RZ, [RZ] ;  /* 0x00000000fffff984 */ /* 0x000fe20000000800 */
[----:B------:R-:W-:Y:S03]  /*146e0*/  LDGSTS.E [R246], desc[UR74][R244.64], !P5 ;  /* 0x00000000f4f67fae */ /* 0x000fe6000e9a104a */
[C---:B------:R-:W-:Y:S01]  /*146f0*/  IMAD.WIDE R14, R0.reuse, 0x4, R240 ;  /* 0x00000004000e7825 */ /* 0x040fe200078e02f0 */
[----:B------:R-:W-:Y:S03]  /*14700*/  LDGSTS.E [R246+0x100], desc[UR74][R240.64], !P5 ;  /* 0x00100000f0f67fae */ /* 0x000fe6000e9a104a */
[C---:B------:R-:W-:Y:S01]  /*14710*/  IMAD.WIDE R12, R0.reuse, 0x4, R242 ;  /* 0x00000004000c7825 */ /* 0x040fe200078e02f2 */
[----:B------:R-:W-:Y:S03]  /*14720*/  LDGSTS.E [R246+0x200], desc[UR74][R242.64], !P5 ;  /* 0x00200000f2f67fae */ /* 0x000fe6000e9a104a */
[----:B------:R-:W-:Y:S01]  /*14730*/  IMAD.WIDE R10, R0, 0x4, R4 ;  /* 0x00000004000a7825 */ /* 0x000fe200078e0204 */
[----:B------:R-:W-:Y:S03]  /*14740*/  LDGSTS.E [R246+0x300], desc[UR74][R4.64], !P5 ;  /* 0x0030000004f67fae */ /* 0x000fe6000e9a104a */
[----:B---3--:R-:W-:Y:S01]  /*14750*/  VIADD R0, R6, 0xffffffeb ;  /* 0xffffffeb06007836 */ /* 0x008fe20000000000 */
[----:B------:R-:W-:Y:S01]  /*14760*/  ISETP.GE.U32.AND P5, PT, R2, 0x7fffff70, PT ;  /* 0x7fffff700200780c */ /* 0x000fe20003fa6070 */
[----:B------:R-:W3:Y:S01]  /*14770*/  LDC R6, c[0x0][0x3a0] ;  /* 0x0000e800ff067b82 */ /* 0x000ee20000000800 */
[----:B------:R-:W-:Y:S01]  /*14780*/  IMAD.SHL.U32 R2, R104, 0x8, RZ ;  /* 0x0000000868027824 */ /* 0x000fe200078e00ff */
[----:B------:R1:W-:Y:S04]  /*14790*/  STL.64 [R1+0x828], R16 ;  /* 0x0008281001007387 */ /* 0x0003e80000100a00 */
[----:B------:R1:W-:Y:S04]  /*147a0*/  LDGSTS.E [R246+0x1000], desc[UR74][R16.64], !P4 ;  /* 0x0100000010f67fae */ /* 0x0003e8000e1a104a */
[----:B------:R2:W-:Y:S04]  /*147b0*/  STL.64 [R1+0x820], R14 ;  /* 0x0008200e01007387 */ /* 0x0005e80000100a00 */
[----:B------:R2:W-:Y:S04]  /*147c0*/  LDGSTS.E [R246+0x1100], desc[UR74][R14.64], !P4 ;  /* 0x011000000ef67fae */ /* 0x0005e8000e1a104a */
[----:B------:R4:W-:Y:S01]  /*147d0*/  STL.64 [R1+0x818], R12 ;  /* 0x0008180c01007387 */ /* 0x0009e20000100a00 */
[----:B-1----:R-:W-:-:S03]  /*147e0*/  IMAD.WIDE R16, R2, 0x4, R244 ;  /* 0x0000000402107825 */ /* 0x002fc600078e02f4 */
[----:B------:R4:W-:Y:S04]  /*147f0*/  LDGSTS.E [R246+0x1200], desc[UR74][R12.64], !P4 ;  /* 0x012000000cf67fae */ /* 0x0009e8000e1a104a */
[----:B------:R1:W-:Y:S01]  /*14800*/  STL.64 [R1+0x810], R10 ;  /* 0x0008100a01007387 */ /* 0x0003e20000100a00 */
[----:B--2---:R-:W-:-:S03]  /*14810*/  IMAD.WIDE R14, R2, 0x4, R240 ;  /* 0x00000004020e7825 */ /* 0x004fc600078e02f0 */
[----:B------:R1:W-:Y:S01]  /*14820*/  LDGSTS.E [R246+0x1300], desc[UR74][R10.64], !P4 ;  /* 0x013000000af67fae */ /* 0x0003e2000e1a104a */
[----:B------:R-:W-:Y:S01]  /*14830*/  ISETP.GE.U32.AND P4, PT, R0, 0x7fffff6c, PT ;  /* 0x7fffff6c0000780c */ /* 0x000fe20003f86070 */
[----:B------:R-:W-:Y:S02]  /*14840*/  IMAD R0, R104, 0xc, RZ ;  /* 0x0000000c68007824 */ /* 0x000fe400078e02ff */
[C---:B----4-:R-:W-:Y:S01]  /*14850*/  IMAD.WIDE R12, R2.reuse, 0x4, R242 ;  /* 0x00000004020c7825 */ /* 0x050fe200078e02f2 */
[----:B------:R2:W-:Y:S04]  /*14860*/  STL.64 [R1+0x7a8], R16 ;  /* 0x0007a81001007387 */ /* 0x0005e80000100a00 */
[----:B------:R2:W-:Y:S01]  /*14870*/  LDGSTS.E [R246+0x2000], desc[UR74][R16.64], !P2 ;  /* 0x0200000010f67fae */ /* 0x0005e2000d1a104a */
[----:B-1----:R-:W-:Y:S01]  /*14880*/  IMAD.WIDE R10, R2, 0x4, R4 ;  /* 0x00000004020a7825 */ /* 0x002fe200078e0204 */
[----:B------:R-:W-:-:S02]  /*14890*/  IADD3 R2, PT, PT, R7, -0x19, RZ ;  /* 0xffffffe707027810 */ /* 0x000fc40007ffe0ff */
[----:B------:R1:W-:Y:S01]  /*148a0*/  STL.64 [R1+0x7a0], R14 ;  /* 0x0007a00e01007387 */ /* 0x0003e20000100a00 */
[----:B------:R-:W4:Y:S03]  /*148b0*/  LDC R7, c[0x0][0x3a0] ;  /* 0x0000e800ff077b82 */ /* 0x000f260000000800 */
[----:B------:R1:W-:Y:S01]  /*148c0*/  LDGSTS.E [R246+0x2100], desc[UR74][R14.64], !P2 ;  /* 0x021000000ef67fae */ /* 0x0003e2000d1a104a */
[----:B--2---:R-:W-:-:S03]  /*148d0*/  IMAD.WIDE R16, R0, 0x4, R244 ;  /* 0x0000000400107825 */ /* 0x004fc600078e02f4 */
[----:B------:R2:W-:Y:S04]  /*148e0*/  STL.64 [R1+0x798], R12 ;  /* 0x0007980c01007387 */ /* 0x0005e80000100a00 */
[----:B------:R2:W-:Y:S01]  /*148f0*/  LDGSTS.E [R246+0x2200], desc[UR74][R12.64], !P2 ;  /* 0x022000000cf67fae */ /* 0x0005e2000d1a104a */
[----:B-1----:R-:W-:-:S03]  /*14900*/  IMAD.WIDE R14, R0, 0x4, R240 ;  /* 0x00000004000e7825 */ /* 0x002fc600078e02f0 */
[----:B------:R1:W-:Y:S04]  /*14910*/  STL.64 [R1+0x790], R10 ;  /* 0x0007900a01007387 */ /* 0x0003e80000100a00 */
[----:B------:R1:W-:Y:S01]  /*14920*/  LDGSTS.E [R246+0x2300], desc[UR74][R10.64], !P2 ;  /* 0x023000000af67fae */ /* 0x0003e2000d1a104a */
[----:B------:R-:W-:Y:S01]  /*14930*/  ISETP.GE.U32.AND P2, PT, R2, 0x7fffff68, PT ;  /* 0x7fffff680200780c */ /* 0x000fe20003f46070 */
[----:B--2---:R-:W-:Y:S02]  /*14940*/  IMAD.WIDE R12, R0, 0x4, R242 ;  /* 0x00000004000c7825 */ /* 0x004fe400078e02f2 */
[----:B------:R2:W-:Y:S02]  /*14950*/  STL.64 [R1+0x728], R16 ;  /* 0x0007281001007387 */ /* 0x0005e40000100a00 */
[----:B------:R-:W-:-:S02]  /*14960*/  IMAD.SHL.U32 R2, R104, 0x10, RZ ;  /* 0x0000001068027824 */ /* 0x000fc400078e00ff */
[----:B------:R2:W-:Y:S01]  /*14970*/  LDGSTS.E [R246+0x3000], desc[UR74][R16.64], !P6 ;  /* 0x0300000010f67fae */ /* 0x0005e2000f1a104a */
[----:B-1----:R-:W-:-:S03]  /*14980*/  IMAD.WIDE R10, R0, 0x4, R4 ;  /* 0x00000004000a7825 */ /* 0x002fc600078e0204 */
[----:B------:R1:W-:Y:S01]  /*14990*/  STL.64 [R1+0x720], R14 ;  /* 0x0007200e01007387 */ /* 0x0003e20000100a00 */
[----:B------:R-:W-:-:S03]  /*149a0*/  VIADD R0, R8, 0xffffffe3 ;  /* 0xffffffe308007836 */ /* 0x000fc60000000000 */
[----:B------:R1:W-:Y:S01]  /*149b0*/  LDGSTS.E [R246+0x3100], desc[UR74][R14.64], !P6 ;  /* 0x031000000ef67fae */ /* 0x0003e2000f1a104a */
[----:B------:R-:W4:Y:S03]  /*149c0*/  LDC R8, c[0x0][0x3a0] ;  /* 0x0000e800ff087b82 */ /* 0x000f260000000800 */
[----:B------:R3:W-:Y:S01]  /*149d0*/  STL.64 [R1+0x718], R12 ;  /* 0x0007180c01007387 */ /* 0x0007e20000100a00 */
[----:B--2---:R-:W-:-:S03]  /*149e0*/  IMAD.WIDE R16, R2, 0x4, R244 ;  /* 0x0000000402107825 */ /* 0x004fc600078e02f4 */
[----:B------:R3:W-:Y:S04]  /*149f0*/  LDGSTS.E [R246+0x3200], desc[UR74][R12.64], !P6 ;  /* 0x032000000cf67fae */ /* 0x0007e8000f1a104a */
[----:B------:R2:W-:Y:S01]  /*14a00*/  STL.64 [R1+0x710], R10 ;  /* 0x0007100a01007387 */ /* 0x0005e20000100a00 */
[----:B-1----:R-:W-:-:S03]  /*14a10*/  IMAD.WIDE R14, R2, 0x4, R240 ;  /* 0x00000004020e7825 */ /* 0x002fc600078e02f0 */
[----:B------:R2:W-:Y:S01]  /*14a20*/  LDGSTS.E [R246+0x3300], desc[UR74][R10.64], !P6 ;  /* 0x033000000af67fae */ /* 0x0005e2000f1a104a */
[----:B---3--:R-:W-:Y:S01]  /*14a30*/  IMAD.WIDE R12, R2, 0x4, R242 ;  /* 0x00000004020c7825 */ /* 0x008fe200078e02f2 */
[----:B------:R-:W-:Y:S02]  /*14a40*/  ISETP.GE.U32.AND P6, PT, R0, 0x7fffff64, PT ;  /* 0x7fffff640000780c */ /* 0x000fe40003fc6070 */
[----:B------:R1:W-:Y:S01]  /*14a50*/  STL.64 [R1+0x6a8], R16 ;  /* 0x0006a81001007387 */ /* 0x0003e20000100a00 */
[----:B--2---:R-:W-:-:S03]  /*14a60*/  IMAD.WIDE R10, R2, 0x4, R4 ;  /* 0x00000004020a7825 */ /* 0x004fc600078e0204 */
[----:B------:R1:W-:Y:S01]  /*14a70*/  LDGSTS.E [R246+0x4000], desc[UR74][R16.64], !P5 ;  /* 0x0400000010f67fae */ /* 0x0003e2000e9a104a */
[----:B------:R-:W-:-:S03]  /*14a80*/  VIADD R2, R6, 0xffffffdf ;  /* 0xffffffdf06027836 */ /* 0x000fc60000000000 */
[----:B------:R2:W-:Y:S01]  /*14a90*/  STL.64 [R1+0x6a0], R14 ;  /* 0x0006a00e01007387 */ /* 0x0005e20000100a00 */
[----:B------:R-:W3:Y:S01]  /*14aa0*/  LDC R6, c[0x0][0x3a0] ;  /* 0x0000e800ff067b82 */ /* 0x000ee20000000800 */
[----:B------:R-:W-:Y:S02]  /*14ab0*/  IMAD R0, R104, 0x14, RZ ;  /* 0x0000001468007824 */ /* 0x000fe400078e02ff */
        /* <DEDUP_REMOVED lines=12> */
[----:B-1----:R-:W-:-:S03]  /*14b80*/  IMAD.WIDE R10, R0, 0x4, R4 ;  /* 0x00000004000a7825 */ /* 0x002fc600078e0204 */
[----:B------:R1:W-:Y:S01]  /*14b90*/  STL.64 [R1+0x620], R14 ;  /* 0x0006200e01007387 */ /* 0x0003e20000100a00 */
[----:B------:R-:W-:-:S03]  /*14ba0*/  VIADD R0, R7, 0xffffffdb ;  /* 0xffffffdb07007836 */ /* 0x000fc60000000000 */
[----:B------:R1:W-:Y:S01]  /*14bb0*/  LDGSTS.E [R246+0x5100], desc[UR74][R14.64], !P4 ;  /* 0x051000000ef67fae */ /* 0x0003e2000e1a104a */
[----:B------:R-:W4:Y:S01]  /*14bc0*/  LDC R7, c[0x0][0x3a0] ;  /* 0x0000e800ff077b82 */ /* 0x000f220000000800 */
[C---:B--2---:R-:W-:Y:S02]  /*14bd0*/  IMAD.WIDE R16, R2.reuse, 0x4, R244 ;  /* 0x0000000402107825 */ /* 0x044fe400078e02f4 */
        /* <DEDUP_REMOVED lines=8> */
[----:B------:R-:W-:-:S02]  /*14c60*/  IMAD R0, R104, 0x1c, RZ ;  /* 0x0000001c68007824 */ /* 0x000fc400078e02ff */
[----:B------:R2:W-:Y:S01]  /*14c70*/  LDGSTS.E [R246+0x6000], desc[UR74][R16.64], !P2 ;  /* 0x0600000010f67fae */ /* 0x0005e2000d1a104a */
[----:B-1----:R-:W-:Y:S01]  /*14c80*/  IMAD.WIDE R10, R2, 0x4, R4 ;  /* 0x00000004020a7825 */ /* 0x002fe200078e0204 */
[----:B------:R-:W-:Y:S02]  /*14c90*/  IADD3 R2, PT, PT, R8, -0x29, RZ ;  /* 0xffffffd708027810 */ /* 0x000fe40007ffe0ff */
[----:B------:R1:W-:Y:S01]  /*14ca0*/  STL.64 [R1+0x5a0], R14 ;  /* 0x0005a00e01007387 */ /* 0x0003e20000100a00 */
[----:B------:R-:W4:Y:S03]  /*14cb0*/  LDC R8, c[0x0][0x3a0] ;  /* 0x0000e800ff087b82 */ /* 0x000f260000000800 */
[----:B------:R1:W-:Y:S04]  /*14cc0*/  LDGSTS.E [R246+0x6100], desc[UR74][R14.64], !P2 ;  /* 0x061000000ef67fae */ /* 0x0003e8000d1a104a */
        /* <DEDUP_REMOVED lines=14> */
[----:B------:R-:W-:Y:S02]  /*14db0*/  IMAD.SHL.U32 R2, R104, 0x20, RZ ;  /* 0x0000002068027824 */ /* 0x000fe400078e00ff */
        /* <DEDUP_REMOVED lines=42> */
[----:B--2---:R-:W-:Y:S01]  /*15060*/  IMAD.WIDE R10, R2, 0x4, R4 ;  /* 0x00000004020a7825 */ /* 0x004fe200078e0204 */
[----:B------:R-:W-:Y:S02]  /*15070*/  IADD3 R2, PT, PT, R6, -0x39, RZ ;  /* 0xffffffc706027810 */ /* 0x000fe40007ffe0ff */
[----:B------:R1:W-:Y:S01]  /*15080*/  LDGSTS.E [R246+0xa000], desc[UR74][R16.64], !P2 ;  /* 0x0a00000010f67fae */ /* 0x0003e2000d1a104a */
[----:B------:R-:W2:Y:S01]  /*15090*/  LDC R6, c[0x0][0x3a0] ;  /* 0x0000e800ff067b82 */ /* 0x000ea20000000800 */
[----:B------:R-:W-:-:S02]  /*150a0*/  IMAD R0, R104, 0x2c, RZ ;  /* 0x0000002c68007824 */ /* 0x000fc400078e02ff */
[----:B------:R3:W-:Y:S04]  /*150b0*/  STL.64 [R1+0x3a0], R14 ;  /* 0x0003a00e01007387 */ /* 0x0007e80000100a00 */
[----:B------:R3:W-:Y:S04]  /*150c0*/  LDGSTS.E [R246+0xa100], desc[UR74][R14.64], !P2 ;  /* 0x0a1000000ef67fae */ /* 0x0007e8000d1a104a */
[----:B------:R4:W-:Y:S01]  /*150d0*/  STL.64 [R1+0x398], R12 ;  /* 0x0003980c01007387 */ /* 0x0009e20000100a00 */
[----:B-1----:R-:W-:-:S03]  /*150e0*/  IMAD.WIDE R16, R0, 0x4, R244 ;  /* 0x0000000400107825 */ /* 0x002fc600078e02f4 */
[----:B------:R4:W-:Y:S04]  /*150f0*/  LDGSTS.E [R246+0xa200], desc[UR74][R12.64], !P2 ;  /* 0x0a2000000cf67fae */ /* 0x0009e8000d1a104a */
[----:B------:R1:W-:Y:S01]  /*15100*/  STL.64 [R1+0x390], R10 ;  /* 0x0003900a01007387 */ /* 0x0003e20000100a00 */
[----:B---3--:R-:W-:-:S03]  /*15110*/  IMAD.WIDE R14, R0, 0x4, R240 ;  /* 0x00000004000e7825 */ /* 0x008fc600078e02f0 */
        /* <DEDUP_REMOVED lines=11> */
[C---:B---3--:R-:W-:Y:S02]  /*151d0*/  IMAD.WIDE R16, R2.reuse, 0x4, R244 ;  /* 0x0000000402107825 */ /* 0x048fe400078e02f4 */
[----:B------:R3:W-:Y:S04]  /*151e0*/  STL.64 [R1+0x318], R12 ;  /* 0x0003180c01007387 */ /* 0x0007e80000100a00 */
[----:B------:R3:W-:Y:S01]  /*151f0*/  LDGSTS.E [R246+0xb200], desc[UR74][R12.64], !P6 ;  /* 0x0b2000000cf67fae */ /* 0x0007e2000f1a104a */
[----:B-1----:R-:W-:-:S03]  /*15200*/  IMAD.WIDE R14, R2, 0x4, R240 ;  /* 0x00000004020e7825 */ /* 0x002fc600078e02f0 */
[----:B------:R1:W-:Y:S04]  /*15210*/  STL.64 [R1+0x310], R10 ;  /* 0x0003100a01007387 */ /* 0x0003e80000100a00 */
[----:B------:R1:W-:Y:S01]  /*15220*/  LDGSTS.E [R246+0xb300], desc[UR74][R10.64], !P6 ;  /* 0x0b3000000af67fae */ /* 0x0003e2000f1a104a */
[----:B------:R-:W-:Y:S01]  /*15230*/  ISETP.GE.U32.AND P6, PT, R0, 0x7fffff44, PT ;  /* 0x7fffff440000780c */ /* 0x000fe20003fc6070 */
[----:B---3--:R-:W-:Y:S02]  /*15240*/  IMAD.WIDE R12, R2, 0x4, R242 ;  /* 0x00000004020c7825 */ /* 0x008fe400078e02f2 */
        /* <DEDUP_REMOVED lines=9> */
[----:B---3--:R-:W-:-:S03]  /*152e0*/  IMAD.WIDE R16, R0, 0x4, R244 ;  /* 0x0000000400107825 */ /* 0x008fc600078e02f4 */
[----:B------:R2:W-:Y:S04]  /*152f0*/  LDGSTS.E [R246+0xc200], desc[UR74][R12.64], !P5 ;  /* 0x0c2000000cf67fae */ /* 0x0005e8000e9a104a */
[----:B------:R3:W-:Y:S01]  /*15300*/  STL.64 [R1+0x290], R10 ;  /* 0x0002900a01007387 */ /* 0x0007e20000100a00 */
[----:B-1----:R-:W-:-:S03]  /*15310*/  IMAD.WIDE R14, R0, 0x4, R240 ;  /* 0x00000004000e7825 */ /* 0x002fc600078e02f0 */
[----:B------:R3:W-:Y:S01]  /*15320*/  LDGSTS.E [R246+0xc300], desc[UR74][R10.64], !P5 ;  /* 0x0c3000000af67fae */ /* 0x0007e2000e9a104a */
[----:B------:R-:W-:Y:S01]  /*15330*/  ISETP.GE.U32.AND P5, PT, R2, 0x7fffff40, PT ;  /* 0x7fffff400200780c */ /* 0x000fe20003fa6070 */
[----:B--2---:R-:W-:Y:S02]  /*15340*/  IMAD.WIDE R12, R0, 0x4, R242 ;  /* 0x00000004000c7825 */ /* 0x004fe400078e02f2 */
[----:B------:R1:W-:Y:S02]  /*15350*/  STL.64 [R1+0x228], R16 ;  /* 0x0002281001007387 */ /* 0x0003e40000100a00 */
[----:B------:R-:W-:Y:S02]  /*15360*/  IMAD R2, R104, 0x38, RZ ;  /* 0x0000003868027824 */ /* 0x000fe400078e02ff */
[----:B------:R1:W-:Y:S01]  /*15370*/  LDGSTS.E [R246+0xd000], desc[UR74][R16.64], !P4 ;  /* 0x0d00000010f67fae */ /* 0x0003e2000e1a104a */
[----:B---3--:R-:W-:-:S03]  /*15380*/  IMAD.WIDE R10, R0, 0x4, R4 ;  /* 0x00000004000a7825 */ /* 0x008fc600078e0204 */
[----:B------:R2:W-:Y:S01]  /*15390*/  STL.64 [R1+0x220], R14 ;  /* 0x0002200e01007387 */ /* 0x0005e20000100a00 */
[----:B------:R-:W-:-:S03]  /*153a0*/  VIADD R0, R6, 0xffffffbb ;  /* 0xffffffbb06007836 */ /* 0x000fc60000000000 */
[----:B------:R2:W-:Y:S01]  /*153b0*/  LDGSTS.E [R246+0xd100], desc[UR74][R14.64], !P4 ;  /* 0x0d1000000ef67fae */ /* 0x0005e2000e1a104a */
[----:B------:R-:W3:Y:S01]  /*153c0*/  LDC R6, c[0x0][0x3a0] ;  /* 0x0000e800ff067b82 */ /* 0x000ee20000000800 */
[C---:B-1----:R-:W-:Y:S02]  /*153d0*/  IMAD.WIDE R16, R2.reuse, 0x4, R244 ;  /* 0x0000000402107825 */ /* 0x042fe400078e02f4 */
[----:B------:R1:W-:Y:S04]  /*153e0*/  STL.64 [R1+0x218], R12 ;  /* 0x0002180c01007387 */ /* 0x0003e80000100a00 */
[----:B------:R1:W-:Y:S01]  /*153f0*/  LDGSTS.E [R246+0xd200], desc[UR74][R12.64], !P4 ;  /* 0x0d2000000cf67fae */ /* 0x0003e2000e1a104a */
[----:B--2---:R-:W-:-:S03]  /*15400*/  IMAD.WIDE R14, R2, 0x4, R240 ;  /* 0x00000004020e7825 */ /* 0x004fc600078e02f0 */
[----:B------:R2:W-:Y:S04]  /*15410*/  STL.64 [R1+0x210], R10 ;  /* 0x0002100a01007387 */ /* 0x0005e80000100a00 */
[----:B------:R2:W-:Y:S01]  /*15420*/  LDGSTS.E [R246+0xd300], desc[UR74][R10.64], !P4 ;  /* 0x0d3000000af67fae */ /* 0x0005e2000e1a104a */
[----:B------:R-:W-:Y:S01]  /*15430*/  ISETP.GE.U32.AND P4, PT, R0, 0x7fffff3c, PT ;  /* 0x7fffff3c0000780c */ /* 0x000fe20003f86070 */
[----:B-1----:R-:W-:Y:S02]  /*15440*/  IMAD.WIDE R12, R2, 0x4, R242 ;  /* 0x00000004020c7825 */ /* 0x002fe400078e02f2 */
[----:B------:R1:W-:Y:S02]  /*15450*/  LDGSTS.E [R246+0xe000], desc[UR74][R16.64], !P2 ;  /* 0x0e00000010f67fae */ /* 0x0003e4000d1a104a */
[----:B------:R-:W-:-:S02]  /*15460*/  IMAD R0, R104, 0x3c, RZ ;  /* 0x0000003c68007824 */ /* 0x000fc400078e02ff */
[----:B------:R1:W-:Y:S01]  /*15470*/  LDGSTS.E [R246+0xe100], desc[UR74][R14.64], !P2 ;  /* 0x0e1000000ef67fae */ /* 0x0003e2000d1a104a */
[----:B--2---:R-:W-:-:S03]  /*15480*/  IMAD.WIDE R10, R2, 0x4, R4 ;  /* 0x00000004020a7825 */ /* 0x004fc600078e0204 */
[----:B------:R2:W-:Y:S01]  /*15490*/  LDGSTS.E [R246+0xe200], desc[UR74][R12.64], !P2 ;  /* 0x0e2000000cf67fae */ /* 0x0005e2000d1a104a */
[----:B----4-:R-:W-:-:S03]  /*154a0*/  VIADD R2, R7, 0xffffffb7 ;  /* 0xffffffb707027836 */ /* 0x010fc60000000000 */
[----:B------:R1:W-:Y:S01]  /*154b0*/  STL.64 [R1+0x1a8], R16 ;  /* 0x0001a81001007387 */ /* 0x0003e20000100a00 */
[----:B------:R-:W4:Y:S03]  /*154c0*/  LDC R7, c[0x0][0x3a0] ;  /* 0x0000e800ff077b82 */ /* 0x000f260000000800 */
[----:B------:R2:W-:Y:S01]  /*154d0*/  LDGSTS.E [R246+0xe300], desc[UR74][R10.64], !P2 ;  /* 0x0e3000000af67fae */ /* 0x0005e2000d1a104a */
[----:B------:R-:W-:Y:S02]  /*154e0*/  ISETP.GE.U32.AND P2, PT, R2, 0x7fffff38, PT ;  /* 0x7fffff380200780c */ /* 0x000fe40003f46070 */
[----:B------:R-:W-:Y:S01]  /*154f0*/  SHF.L.U32 R2, R104, 0x6, RZ ;  /* 0x0000000668027819 */ /* 0x000fe200000006ff */
[----:B------:R2:W-:Y:S01]  /*15500*/  STL.64 [R1+0x1a0], R14 ;  /* 0x0001a00e01007387 */ /* 0x0005e20000100a00 */
[----:B-1----:R-:W-:-:S03]  /*15510*/  IMAD.WIDE R16, R0, 0x4, R244 ;  /* 0x0000000400107825 */ /* 0x002fc600078e02f4 */
[----:B------:R1:W-:Y:S04]  /*15520*/  STL.64 [R1+0x198], R12 ;  /* 0x0001980c01007387 */ /* 0x0003e80000100a00 */
[----:B------:R3:W-:Y:S01]  /*15530*/  STL.64 [R1+0x190], R10 ;  /* 0x0001900a01007387 */ /* 0x0007e20000100a00 */
[----:B--2---:R-:W-:-:S03]  /*15540*/  IMAD.WIDE R14, R0, 0x4, R240 ;  /* 0x00000004000e7825 */ /* 0x004fc600078e02f0 */
[----:B------:R2:W-:Y:S01]  /*15550*/  STL.64 [R1+0x128], R16 ;  /* 0x0001281001007387 */ /* 0x0005e20000100a00 */
[----:B-1----:R-:W-:-:S03]  /*15560*/  IMAD.WIDE R12, R0, 0x4, R242 ;  /* 0x00000004000c7825 */ /* 0x002fc600078e02f2 */
[----:B------:R2:W-:Y:S01]  /*15570*/  LDGSTS.E [R246+0xf000], desc[UR74][R16.64], !P6 ;  /* 0x0f00000010f67fae */ /* 0x0005e2000f1a104a */
[----:B---3--:R-:W-:-:S03]  /*15580*/  IMAD.WIDE R10, R0, 0x4, R4 ;  /* 0x00000004000a7825 */ /* 0x008fc600078e0204 */
[----:B------:R1:W-:Y:S04]  /*15590*/  STL.64 [R1+0x120], R14 ;  /* 0x0001200e01007387 */ /* 0x0003e80000100a00 */
[----:B------:R1:W-:Y:S01]  /*155a0*/  LDGSTS.E [R246+0xf100], desc[UR74][R14.64], !P6 ;  /* 0x0f1000000ef67fae */ /* 0x0003e2000f1a104a */
[----:B------:R-:W-:Y:S02]  /*155b0*/  VIADD R0, R8, 0xffffffb3 ;  /* 0xffffffb308007836 */ /* 0x000fe40000000000 */
[----:B------:R-:W3:Y:S01]  /*155c0*/  LDC R8, c[0x0][0x3a0] ;  /* 0x0000e800ff087b82 */ /* 0x000ee20000000800 */
[C---:B--2---:R-:W-:Y:S01]  /*155d0*/  IMAD.WIDE R16, R2.reuse, 0x4, R244 ;  /* 0x0000000402107825 */ /* 0x044fe200078e02f4 */
[----:B------:R2:W-:Y:S04]  /*155e0*/  STL.64 [R1+0x118], R12 ;  /* 0x0001180c01007387 */ /* 0x0005e80000100a00 */
[----:B------:R2:W-:Y:S01]  /*155f0*/  LDGSTS.E [R246+0xf200], desc[UR74][R12.64], !P6 ;  /* 0x0f2000000cf67fae */ /* 0x0005e2000f1a104a */
[----:B-1----:R-:W-:-:S03]  /*15600*/  IMAD.WIDE R14, R2, 0x4, R240 ;  /* 0x00000004020e7825 */ /* 0x002fc600078e02f0 */
[----:B------:R1:W-:Y:S04]  /*15610*/  STL.64 [R1+0x110], R10 ;  /* 0x0001100a01007387 */ /* 0x0003e80000100a00 */
[----:B------:R1:W-:Y:S01]  /*15620*/  LDGSTS.E [R246+0xf300], desc[UR74][R10.64], !P6 ;  /* 0x0f3000000af67fae */ /* 0x0003e2000f1a104a */
[----:B--2---:R-:W-:-:S03]  /*15630*/  IMAD.WIDE R12, R2, 0x4, R242 ;  /* 0x00000004020c7825 */ /* 0x004fc600078e02f2 */
[----:B------:R2:W-:Y:S04]  /*15640*/  LDGSTS.E [R246+0x10000], desc[UR74][R16.64], !P5 ;  /* 0x1000000010f67fae */ /* 0x0005e8000e9a104a */
[----:B------:R2:W-:Y:S01]  /*15650*/  LDGSTS.E [R246+0x10100], desc[UR74][R14.64], !P5 ;  /* 0x101000000ef67fae */ /* 0x0005e2000e9a104a */
[----:B-1----:R-:W-:-:S03]  /*15660*/  IMAD.WIDE R10, R2, 0x4, R4 ;  /* 0x00000004020a7825 */ /* 0x002fc600078e0204 */
[----:B------:R1:W-:Y:S01]  /*15670*/  LDGSTS.E [R246+0x10200], desc[UR74][R12.64], !P5 ;  /* 0x102000000cf67fae */ /* 0x0003e2000e9a104a */
[----:B------:R-:W-:-:S03]  /*15680*/  VIADD R2, R6, 0xffffffaf ;  /* 0xffffffaf06027836 */ /* 0x000fc60000000000 */
[----:B------:R1:W-:Y:S01]  /*15690*/  LDGSTS.E [R246+0x10300], desc[UR74][R10.64], !P5 ;  /* 0x103000000af67fae */ /* 0x0003e2000e9a104a */
[----:B------:R-:W-:Y:S01]  /*156a0*/  ISETP.GE.U32.AND P6, PT, R0, 0x7fffff34, PT ;  /* 0x7fffff340000780c */ /* 0x000fe20003fc6070 */
[----:B------:R-:W-:Y:S01]  /*156b0*/  IMAD R0, R104, 0x44, RZ ;  /* 0x0000004468007824 */ /* 0x000fe200078e02ff */
[----:B------:R-:W3:Y:S01]  /*156c0*/  LDC R6, c[0x0][0x3a0] ;  /* 0x0000e800ff067b82 */ /* 0x000ee20000000800 */
[----:B------:R-:W-:Y:S01]  /*156d0*/  ISETP.GE.U32.AND P5, PT, R2, 0x7fffff30, PT ;  /* 0x7fffff300200780c */ /* 0x000fe20003fa6070 */
[----:B------:R2:W-:Y:S06]  /*156e0*/  STL.64 [R1+0xa8], R16 ;  /* 0x0000a81001007387 */ /* 0x0005ec0000100a00 */
[----:B------:R-:W3:Y:S01]  /*156f0*/  LDC R2, c[0x0][0x3a0] ;  /* 0x0000e800ff027b82 */ /* 0x000ee20000000800 */
[----:B------:R1:W-:Y:S04]  /*15700*/  STL.64 [R1+0xa0], R14 ;  /* 0x0000a00e01007387 */ /* 0x0003e80000100a00 */
[----:B------:R4:W-:Y:S01]  /*15710*/  STL.64 [R1+0x98], R12 ;  /* 0x0000980c01007387 */ /* 0x0009e20000100a00 */
[----:B--2---:R-:W-:-:S03]  /*15720*/  IMAD.WIDE R16, R0, 0x4, R244 ;  /* 0x0000000400107825 */ /* 0x004fc600078e02f4 */
[----:B------:R2:W-:Y:S01]  /*15730*/  STL.64 [R1+0x90], R10 ;  /* 0x0000900a01007387 */ /* 0x0005e20000100a00 */
[----:B-1----:R-:W-:-:S03]  /*15740*/  IMAD.WIDE R14, R0, 0x4, R240 ;  /* 0x00000004000e7825 */ /* 0x002fc600078e02f0 */
[----:B------:R-:W-:Y:S01]  /*15750*/  STL.64 [R1+0x28], R16 ;  /* 0x0000281001007387 */ /* 0x000fe20000100a00 */
[----:B----4-:R-:W-:-:S03]  /*15760*/  IMAD.WIDE R12, R0, 0x4, R242 ;  /* 0x00000004000c7825 */ /* 0x010fc600078e02f2 */
[----:B------:R-:W-:Y:S01]  /*15770*/  LDGSTS.E [R246+0x11000], desc[UR74][R16.64], !P4 ;  /* 0x1100000010f67fae */ /* 0x000fe2000e1a104a */
[----:B--2---:R-:W-:-:S03]  /*15780*/  IMAD.WIDE R10, R0, 0x4, R4 ;  /* 0x00000004000a7825 */ /* 0x004fc600078e0204 */
[----:B------:R-:W-:Y:S01]  /*15790*/  STL.64 [R1+0x20], R14 ;  /* 0x0000200e01007387 */ /* 0x000fe20000100a00 */
[----:B------:R-:W-:-:S03]  /*157a0*/  VIADD R0, R7, 0xffffffab ;  /* 0xffffffab07007836 */ /* 0x000fc60000000000 */
[----:B------:R-:W-:Y:S01]  /*157b0*/  LDGSTS.E [R246+0x11100], desc[UR74][R14.64], !P4 ;  /* 0x111000000ef67fae */ /* 0x000fe2000e1a104a */
[----:B------:R-:W-:Y:S01]  /*157c0*/  IMAD R162, R104, 0x4c, RZ ;  /* 0x0000004c68a27824 */ /* 0x000fe200078e02ff */
[----:B------:R-:W1:Y:S02]  /*157d0*/  LDC R7, c[0x0][0x3a0] ;  /* 0x0000e800ff077b82 */ /* 0x000e640000000800 */
[----:B------:R-:W-:Y:S01]  /*157e0*/  STL.64 [R1+0x18], R12 ;  /* 0x0000180c01007387 */ /* 0x000fe20000100a00 */
[----:B------:R-:W-:-:S03]  /*157f0*/  IMAD.WIDE R134, R138, 0x4, R240 ;  /* 0x000000048a867825 */ /* 0x000fc600078e02f0 */
[----:B------:R-:W-:Y:S01]  /*15800*/  LDGSTS.E [R246+0x11200], desc[UR74][R12.64], !P4 ;  /* 0x112000000cf67fae */ /* 0x000fe2000e1a104a */
[----:B------:R-:W-:-:S03]  /*15810*/  IMAD.WIDE R136, R138, 0x4, R242 ;  /* 0x000000048a887825 */ /* 0x000fc600078e02f2 */
[----:B------:R2:W-:Y:S04]  /*15820*/  STL.64 [R1+0x10], R10 ;  /* 0x0000100a01007387 */ /* 0x0005e80000100a00 */
[----:B------:R2:W-:Y:S01]  /*15830*/  LDGSTS.E [R246+0x11300], desc[UR74][R10.64], !P4 ;  /* 0x113000000af67fae */ /* 0x0005e2000e1a104a */
[----:B------:R-:W-:Y:S01]  /*15840*/  ISETP.GE.U32.AND P4, PT, R0, 0x7fffff2c, PT ;  /* 0x7fffff2c0000780c */ /* 0x000fe20003f86070 */
[----:B---3--:R-:W-:Y:S02]  /*15850*/  VIADD R0, R8, 0xffffffa7 ;  /* 0xffffffa708007836 */ /* 0x008fe40000000000 */
[--C-:B------:R-:W-:Y:S01]  /*15860*/  IMAD.WIDE R18, R162, 0x4, R244.reuse ;  /* 0x00000004a2127825 */ /* 0x100fe200078e02f4 */
[----:B------:R-:W3:Y:S03]  /*15870*/  LDC R8, c[0x0][0x3a0] ;  /* 0x0000e800ff087b82 */ /* 0x000ee60000000800 */
[----:B--2---:R-:W-:-:S04]  /*15880*/  IMAD.WIDE R10, R138, 0x4, R244 ;  /* 0x000000048a0a7825 */ /* 0x004fc800078e02f4 */
[----:B------:R-:W-:Y:S01]  /*15890*/  IMAD.WIDE R138, R138, 0x4, R4 ;  /* 0x000000048a8a7825 */ /* 0x000fe200078e0204 */
[----:B------:R2:W-:Y:S03]  /*158a0*/  LDGSTS.E [R246+0x12000], desc[UR74][R10.64], !P2 ;  /* 0x120000000af67fae */ /* 0x0005e6000d1a104a */
[C---:B------:R-:W-:Y:S01]  /*158b0*/  IMAD.WIDE R158, R162.reuse, 0x4, R240 ;  /* 0x00000004a29e7825 */ /* 0x040fe200078e02f0 */
[----:B------:R-:W-:Y:S03]  /*158c0*/  LDGSTS.E [R246+0x12100], desc[UR74][R134.64], !P2 ;  /* 0x1210000086f67fae */ /* 0x000fe6000d1a104a */
[C---:B------:R-:W-:Y:S01]  /*158d0*/  IMAD.WIDE R160, R162.reuse, 0x4, R242 ;  /* 0x00000004a2a07825 */ /* 0x040fe200078e02f2 */
[----:B------:R-:W-:Y:S03]  /*158e0*/  LDGSTS.E [R246+0x12200], desc[UR74][R136.64], !P2 ;  /* 0x1220000088f67fae */ /* 0x000fe6000d1a104a */
[----:B------:R-:W-:Y:S01]  /*158f0*/  IMAD.WIDE R162, R162, 0x4, R4 ;  /* 0x00000004a2a27825 */ /* 0x000fe200078e0204 */
[----:B------:R-:W-:Y:S01]  /*15900*/  LDGSTS.E [R246+0x12300], desc[UR74][R138.64], !P2 ;  /* 0x123000008af67fae */ /* 0x000fe2000d1a104a */
[----:B------:R-:W-:-:S02]  /*15910*/  ISETP.GE.U32.AND P2, PT, R0, 0x7fffff28, PT ;  /* 0x7fffff280000780c */ /* 0x000fc40003f46070 */
[----:B------:R-:W-:Y:S01]  /*15920*/  IADD3 R0, PT, PT, R2, -0x5d, RZ ;  /* 0xffffffa302007810 */ /* 0x000fe20007ffe0ff */
[----:B------:R-:W-:Y:S01]  /*15930*/  LDGSTS.E [R246+0x13000], desc[UR74][R18.64], !P6 ;  /* 0x1300000012f67fae */ /* 0x000fe2000f1a104a */
[----:B------:R-:W4:Y:S03]  /*15940*/  LDC R2, c[0x0][0x3a0] ;  /* 0x0000e800ff027b82 */ /* 0x000f260000000800 */
[----:B------:R-:W-:Y:S01]  /*15950*/  LDGSTS.E [R246+0x13100], desc[UR74][R158.64], !P6 ;  /* 0x131000009ef67fae */ /* 0x000fe2000f1a104a */
[----:B------:R-:W-:-:S03]  /*15960*/  IMAD R186, R104, 0x50, RZ ;  /* 0x0000005068ba7824 */ /* 0x000fc600078e02ff */
[----:B------:R-:W-:Y:S04]  /*15970*/  LDGSTS.E [R246+0x13200], desc[UR74][R160.64], !P6 ;  /* 0x13200000a0f67fae */ /* 0x000fe8000f1a104a */
[----:B------:R-:W-:Y:S01]  /*15980*/  LDGSTS.E [R246+0x13300], desc[UR74][R162.64], !P6 ;  /* 0x13300000a2f67fae */ /* 0x000fe2000f1a104a */
[----:B------:R-:W-:Y:S01]  /*15990*/  ISETP.GE.U32.AND P6, PT, R0, 0x7fffff24, PT ;  /* 0x7fffff240000780c */ /* 0x000fe20003fc6070 */
[----:B------:R-:W-:Y:S02]  /*159a0*/  VIADD R0, R6, 0xffffff9f ;  /* 0xffffff9f06007836 */ /* 0x000fe40000000000 */
[----:B------:R-:W2:Y:S01]  /*159b0*/  LDC R6, c[0x0][0x3a0] ;  /* 0x0000e800ff067b82 */ /* 0x000ea20000000800 */
[----:B------:R-:W-:-:S04]  /*159c0*/  IMAD.WIDE R26, R186, 0x4, R244 ;  /* 0x00000004ba1a7825 */ /* 0x000fc800078e02f4 */
[----:B------:R-:W-:Y:S01]  /*159d0*/  IMAD.WIDE R182, R186, 0x4, R240 ;  /* 0x00000004bab67825 */ /* 0x000fe200078e02f0 */
[----:B------:R-:W-:Y:S03]  /*159e0*/  LDGSTS.E [R246+0x14000], desc[UR74][R26.64], !P5 ;  /* 0x140000001af67fae */ /* 0x000fe6000e9a104a */
[----:B------:R-:W-:Y:S01]  /*159f0*/  IMAD R210, R104, 0x54, RZ ;  /* 0x0000005468d27824 */ /* 0x000fe200078e02ff */
[----:B------:R-:W-:Y:S01]  /*15a00*/  LDGSTS.E [R246+0x14100], desc[UR74][R182.64], !P5 ;  /* 0x14100000b6f67fae */ /* 0x000fe2000e9a104a */
[----:B------:R-:W-:-:S04]  /*15a10*/  IMAD.WIDE R184, R186, 0x4, R242 ;  /* 0x00000004bab87825 */ /* 0x000fc800078e02f2 */
[----:B------:R-:W-:Y:S01]  /*15a20*/  IMAD.WIDE R186, R186, 0x4, R4 ;  /* 0x00000004baba7825 */ /* 0x000fe200078e0204 */
[----:B------:R1:W-:Y:S03]  /*15a30*/  STL.64 [R1+0x4508], R10 ;  /* 0x0045080a01007387 */ /* 0x0003e60000100a00 */
[C---:B------:R-:W-:Y:S01]  /*15a40*/  IMAD.WIDE R34, R210.reuse, 0x4, R244 ;  /* 0x00000004d2227825 */ /* 0x040fe200078e02f4 */
[----:B------:R-:W-:Y:S03]  /*15a50*/  LDGSTS.E [R246+0x14200], desc[UR74][R184.64], !P5 ;  /* 0x14200000b8f67fae */ /* 0x000fe6000e9a104a */
[C---:B------:R-:W-:Y:S01]  /*15a60*/  IMAD.WIDE R206, R210.reuse, 0x4, R240 ;  /* 0x00000004d2ce7825 */ /* 0x040fe200078e02f0 */
[----:B------:R-:W-:Y:S03]  /*15a70*/  STL.64 [R1+0x42d0], R134 ;  /* 0x0042d08601007387 */ /* 0x000fe60000100a00 */
[----:B------:R-:W-:Y:S01]  /*15a80*/  IMAD.WIDE R208, R210, 0x4, R242 ;  /* 0x00000004d2d07825 */ /* 0x000fe200078e02f2 */
[----:B------:R-:W-:Y:S01]  /*15a90*/  LDGSTS.E [R246+0x14300], desc[UR74][R186.64], !P5 ;  /* 0x14300000baf67fae */ /* 0x000fe2000e9a104a */
[----:B------:R-:W-:-:S02]  /*15aa0*/  ISETP.GE.U32.AND P5, PT, R0, 0x7fffff20, PT ;  /* 0x7fffff200000780c */ /* 0x000fc40003fa6070 */
[----:B------:R-:W-:Y:S01]  /*15ab0*/  IMAD.WIDE R210, R210, 0x4, R4 ;  /* 0x00000004d2d27825 */ /* 0x000fe200078e0204 */
[----:B------:R-:W-:Y:S03]  /*15ac0*/  STL.64 [R1+0x42d8], R136 ;  /* 0x0042d88801007387 */ /* 0x000fe60000100a00 */
[----:B-1----:R-:W-:Y:S01]  /*15ad0*/  VIADD R0, R7, 0xffffff9b ;  /* 0xffffff9b07007836 */ /* 0x002fe20000000000 */
[----:B------:R-:W-:Y:S01]  /*15ae0*/  STL.64 [R1+0x42e0], R138 ;  /* 0x0042e08a01007387 */ /* 0x000fe20000100a00 */
[----:B------:R-:W-:Y:S01]  /*15af0*/  IMAD R234, R104, 0x58, RZ ;  /* 0x0000005868ea7824 */ /* 0x000fe200078e02ff */
[----:B------:R-:W1:Y:S02]  /*15b00*/  LDC R7, c[0x0][0x3a0] ;  /* 0x0000e800ff077b82 */ /* 0x000e640000000800 */
[----:B------:R-:W-:Y:S04]  /*15b10*/  STL.64 [R1+0x44f8], R18 ;  /* 0x0044f81201007387 */ /* 0x000fe80000100a00 */
[----:B------:R-:W-:Y:S01]  /*15b20*/  LDGSTS.E [R246+0x15000], desc[UR74][R34.64], !P4 ;  /* 0x1500000022f67fae */ /* 0x000fe2000e1a104a */
[----:B------:R-:W-:-:S03]  /*15b30*/  IMAD.WIDE R42, R234, 0x4, R244 ;  /* 0x00000004ea2a7825 */ /* 0x000fc600078e02f4 */
        /* <DEDUP_REMOVED lines=8> */
[----:B------:R-:W-:Y:S01]  /*15bc0*/  ISETP.GE.U32.AND P4, PT, R0, 0x7fffff1c, PT ;  /* 0x7fffff1c0000780c */ /* 0x000fe20003f86070 */
[----:B------:R-:W-:Y:S02]  /*15bd0*/  IMAD R0, R104, 0x5c, RZ ;  /* 0x0000005c68007824 */ /* 0x000fe400078e02ff */
[----:B------:R-:W-:Y:S01]  /*15be0*/  STL.64 [R1+0x4500], R26 ;  /* 0x0045001a01007387 */ /* 0x000fe20000100a00 */
[----:B------:R-:W-:-:S03]  /*15bf0*/  IMAD.WIDE R234, R234, 0x4, R4 ;  /* 0x00000004eaea7825 */ /* 0x000fc600078e0204 */
[----:B------:R-:W-:Y:S01]  /*15c00*/  STL.64 [R1+0x4300], R182 ;  /* 0x004300b601007387 */ /* 0x000fe20000100a00 */
[----:B----4-:R-:W-:-:S03]  /*15c10*/  VIADD R2, R2, 0xffffff97 ;  /* 0xffffff9702027836 */ /* 0x010fc60000000000 */
[----:B------:R-:W-:Y:S01]  /*15c20*/  STL.64 [R1+0x4308], R184 ;  /* 0x004308b801007387 */ /* 0x000fe20000100a00 */
[----:B------:R-:W-:-:S03]  /*15c30*/  IMAD.WIDE R50, R0, 0x4, R244 ;  /* 0x0000000400327825 */ /* 0x000fc600078e02f4 */
[----:B------:R-:W-:Y:S01]  /*15c40*/  STL.64 [R1+0x4310], R186 ;  /* 0x004310ba01007387 */ /* 0x000fe20000100a00 */
[----:B------:R-:W-:-:S03]  /*15c50*/  IMAD.WIDE R16, R0, 0x4, R240 ;  /* 0x0000000400107825 */ /* 0x000fc600078e02f0 */
[----:B------:R-:W-:Y:S01]  /*15c60*/  STL.64 [R1+0x4510], R34 ;  /* 0x0045102201007387 */ /* 0x000fe20000100a00 */
[----:B------:R-:W-:-:S03]  /*15c70*/  IMAD.WIDE R14, R0, 0x4, R242 ;  /* 0x00000004000e7825 */ /* 0x000fc600078e02f2 */
[----:B------:R-:W-:Y:S01]  /*15c80*/  STL.64 [R1+0x4318], R206 ;  /* 0x004318ce01007387 */ /* 0x000fe20000100a00 */
[----:B------:R-:W-:-:S03]  /*15c90*/  IMAD.WIDE R12, R0, 0x4, R4 ;  /* 0x00000004000c7825 */ /* 0x000fc600078e0204 */
[----:B------:R-:W-:Y:S01]  /*15ca0*/  LDGSTS.E [R246+0x16000], desc[UR74][R42.64], !P2 ;  /* 0x160000002af67fae */ /* 0x000fe2000d1a104a */
[----:B--2---:R-:W-:Y:S02]  /*15cb0*/  VIADD R0, R6, 0xffffff93 ;  /* 0xffffff9306007836 */ /* 0x004fe40000000000 */
[----:B------:R-:W2:Y:S01]  /*15cc0*/  LDC R6, c[0x0][0x3a0] ;  /* 0x0000e800ff067b82 */ /* 0x000ea20000000800 */
[----:B------:R-:W-:Y:S04]  /*15cd0*/  STL.64 [R1+0x4320], R208 ;  /* 0x004320d001007387 */ /* 0x000fe80000100a00 */
[----:B------:R-:W-:Y:S04]  /*15ce0*/  LDGSTS.E [R246+0x16100], desc[UR74][R230.64], !P2 ;  /* 0x16100000e6f67fae */ /* 0x000fe8000d1a104a */
[----:B------:R-:W-:Y:S04]  /*15cf0*/  STL.64 [R1+0x4328], R210 ;  /* 0x004328d201007387 */ /* 0x000fe80000100a00 */
[----:B------:R-:W-:Y:S04]  /*15d00*/  LDGSTS.E [R246+0x16200], desc[UR74][R232.64], !P2 ;  /* 0x16200000e8f67fae */ /* 0x000fe8000d1a104a */
[----:B------:R-:W-:Y:S04]  /*15d10*/  STL.64 [R1+0x4518], R42 ;  /* 0x0045182a01007387 */ /* 0x000fe80000100a00 */
[----:B------:R-:W-:Y:S01]  /*15d20*/  LDGSTS.E [R246+0x16300], desc[UR74][R234.64], !P2 ;  /* 0x16300000eaf67fae */ /* 0x000fe2000d1a104a */
[----:B------:R-:W-:Y:S01]  /*15d30*/  ISETP.GE.U32.AND P2, PT, R2, 0x7fffff18, PT ;  /* 0x7fffff180200780c */ /* 0x000fe20003f46070 */
[----:B------:R-:W-:-:S02]  /*15d40*/  IMAD R2, R104, 0x60, RZ ;  /* 0x0000006068027824 */ /* 0x000fc400078e02ff */
[----:B------:R-:W-:Y:S04]  /*15d50*/  STL.64 [R1+0x4330], R230 ;  /* 0x004330e601007387 */ /* 0x000fe80000100a00 */
[----:B------:R-:W-:Y:S01]  /*15d60*/  STL.64 [R1+0x4338], R232 ;  /* 0x004338e801007387 */ /* 0x000fe20000100a00 */
[----:B------:R-:W-:-:S03]  /*15d70*/  IMAD.WIDE R58, R2, 0x4, R244 ;  /* 0x00000004023a7825 */ /* 0x000fc600078e02f4 */
[----:B------:R-:W-:Y:S04]  /*15d80*/  STL.64 [R1+0x4340], R234 ;  /* 0x004340ea01007387 */ /* 0x000fe80000100a00 */
[----:B------:R-:W-:Y:S04]  /*15d90*/  STL.64 [R1+0x8c8], R16 ;  /* 0x0008c81001007387 */ /* 0x000fe80000100a00 */
[----:B------:R-:W-:Y:S04]  /*15da0*/  LDGSTS.E [R246+0x17000], desc[UR74][R50.64], !P6 ;  /* 0x1700000032f67fae */ /* 0x000fe8000f1a104a */
[----:B------:R4:W-:Y:S04]  /*15db0*/  STL.64 [R1+0x8d0], R14 ;  /* 0x0008d00e01007387 */ /* 0x0009e80000100a00 */
[----:B------:R-:W-:Y:S04]  /*15dc0*/  LDGSTS.E [R246+0x17100], desc[UR74][R16.64], !P6 ;  /* 0x1710000010f67fae */ /* 0x000fe8000f1a104a */
[----:B------:R-:W-:Y:S04]  /*15dd0*/  STL.64 [R1+0x4520], R50 ;  /* 0x0045203201007387 */ /* 0x000fe80000100a00 */
[----:B------:R4:W-:Y:S01]  /*15de0*/  LDGSTS.E [R246+0x17200], desc[UR74][R14.64], !P6 ;  /* 0x172000000ef67fae */ /* 0x0009e2000f1a104a */
[----:B------:R-:W-:-:S03]  /*15df0*/  IMAD.WIDE R10, R2, 0x4, R4 ;  /* 0x00000004020a7825 */ /* 0x000fc600078e0204 */
[----:B------:R1:W-:Y:S04]  /*15e00*/  STL.64 [R1+0x8d8], R12 ;  /* 0x0008d80c01007387 */ /* 0x0003e80000100a00 */
[----:B------:R1:W-:Y:S01]  /*15e10*/  LDGSTS.E [R246+0x17300], desc[UR74][R12.64], !P6 ;  /* 0x173000000cf67fae */ /* 0x0003e2000f1a104a */
[----:B------:R-:W-:Y:S01]  /*15e20*/  ISETP.GE.U32.AND P6, PT, R0, 0x7fffff14, PT ;  /* 0x7fffff140000780c */ /* 0x000fe20003fc6070 */
[----:B------:R-:W-:Y:S02]  /*15e30*/  IMAD R0, R104, 0x64, RZ ;  /* 0x0000006468007824 */ /* 0x000fe400078e02ff */
[C---:B----4-:R-:W-:Y:S01]  /*15e40*/  IMAD.WIDE R14, R2.reuse, 0x4, R240 ;  /* 0x00000004020e7825 */ /* 0x050fe200078e02f0 */
[----:B------:R-:W-:Y:S03]  /*15e50*/  LDGSTS.E [R246+0x18000], desc[UR74][R58.64], !P5 ;  /* 0x180000003af67fae */ /* 0x000fe6000e9a104a */
[----:B-1----:R-:W-:Y:S01]  /*15e60*/  IMAD.WIDE R12, R2, 0x4, R242 ;  /* 0x00000004020c7825 */ /* 0x002fe200078e02f2 */
[----:B------:R-:W-:Y:S01]  /*15e70*/  IADD3 R2, PT, PT, R7, -0x71, RZ ;  /* 0xffffff8f07027810 */ /* 0x000fe20007ffe0ff */
[----:B------:R1:W-:Y:S01]  /*15e80*/  STL.64 [R1+0x938], R14 ;  /* 0x0009380e01007387 */ /* 0x0003e20000100a00 */
[----:B------:R-:W4:Y:S01]  /*15e90*/  LDC R7, c[0x0][0x3a0] ;  /* 0x0000e800ff077b82 */ /* 0x000f220000000800 */
[----:B------:R-:W-:-:S02]  /*15ea0*/  IMAD.WIDE R66, R0, 0x4, R244 ;  /* 0x0000000400427825 */ /* 0x000fc400078e02f4 */
[----:B------:R1:W-:Y:S04]  /*15eb0*/  LDGSTS.E [R246+0x18100], desc[UR74][R14.64], !P5 ;  /* 0x181000000ef67fae */ /* 0x0003e8000e9a104a */
[----:B------:R2:W-:Y:S04]  /*15ec0*/  STL.64 [R1+0x958], R12 ;  /* 0x0009580c01007387 */ /* 0x0005e80000100a00 */
[----:B------:R2:W-:Y:S01]  /*15ed0*/  LDGSTS.E [R246+0x18200], desc[UR74][R12.64], !P5 ;  /* 0x182000000cf67fae */ /* 0x0005e2000e9a104a */
[----:B-1----:R-:W-:-:S03]  /*15ee0*/  IMAD.WIDE R14, R0, 0x4, R240 ;  /* 0x00000004000e7825 */ /* 0x002fc600078e02f0 */
[----:B------:R-:W-:Y:S04]  /*15ef0*/  STL.64 [R1+0x4528], R58 ;  /* 0x0045283a01007387 */ /* 0x000fe80000100a00 */
[----:B------:R1:W-:Y:S01]  /*15f00*/  STL.64 [R1+0x970], R10 ;  /* 0x0009700a01007387 */ /* 0x0003e20000100a00 */
[----:B--2---:R-:W-:-:S03]  /*15f10*/  IMAD.WIDE R12, R0, 0x4, R242 ;  /* 0x00000004000c7825 */ /* 0x004fc600078e02f2 */
[----:B------:R1:W-:Y:S01]  /*15f20*/  LDGSTS.E [R246+0x18300], desc[UR74][R10.64], !P5 ;  /* 0x183000000af67fae */ /* 0x0003e2000e9a104a */
[----:B------:R-:W-:Y:S01]  /*15f30*/  ISETP.GE.U32.AND P5, PT, R2, 0x7fffff10, PT ;  /* 0x7fffff100200780c */ /* 0x000fe20003fa6070 */
[----:B------:R-:W-:Y:S02]  /*15f40*/  IMAD R2, R104, 0x68, RZ ;  /* 0x0000006868027824 */ /* 0x000fe400078e02ff */
[----:B------:R2:W-:Y:S04]  /*15f50*/  STL.64 [R1+0xbc8], R14 ;  /* 0x000bc80e01007387 */ /* 0x0005e80000100a00 */
[----:B------:R-:W-:Y:S01]  /*15f60*/  LDGSTS.E [R246+0x19000], desc[UR74][R66.64], !P4 ;  /* 0x1900000042f67fae */ /* 0x000fe2000e1a104a */
[----:B-1----:R-:W-:-:S03]  /*15f70*/  IMAD.WIDE R10, R0, 0x4, R4 ;  /* 0x00000004000a7825 */ /* 0x002fc600078e0204 */
[----:B------:R1:W-:Y:S04]  /*15f80*/  STL.64 [R1+0xbc0], R12 ;  /* 0x000bc00c01007387 */ /* 0x0003e80000100a00 */
[----:B------:R2:W-:Y:S01]  /*15f90*/  LDGSTS.E [R246+0x19100], desc[UR74][R14.64], !P4 ;  /* 0x191000000ef67fae */ /* 0x0005e2000e1a104a */
[----:B---3--:R-:W-:Y:S02]  /*15fa0*/  VIADD R0, R8, 0xffffff8b ;  /* 0xffffff8b08007836 */ /* 0x008fe40000000000 */
[C---:B------:R-:W-:Y:S01]  /*15fb0*/  IMAD.WIDE R74, R2.reuse, 0x4, R244 ;  /* 0x00000004024a7825 */ /* 0x040fe200078e02f4 */
[----:B------:R-:W-:Y:S01]  /*15fc0*/  STL.64 [R1+0x4530], R66 ;  /* 0x0045304201007387 */ /* 0x000fe20000100a00 */
[----:B------:R-:W3:Y:S03]  /*15fd0*/  LDC R8, c[0x0][0x3a0] ;  /* 0x0000e800ff087b82 */ /* 0x000ee60000000800 */
[----:B------:R1:W-:Y:S04]  /*15fe0*/  LDGSTS.E [R246+0x19200], desc[UR74][R12.64], !P4 ;  /* 0x192000000cf67fae */ /* 0x0003e8000e1a104a */
[----:B------:R4:W-:Y:S01]  /*15ff0*/  STL.64 [R1+0xbb8], R10 ;  /* 0x000bb80a01007387 */ /* 0x0009e20000100a00 */
[----:B--2---:R-:W-:-:S03]  /*16000*/  IMAD.WIDE R14, R2, 0x4, R240 ;  /* 0x00000004020e7825 */ /* 0x004fc600078e02f0 */
[----:B------:R4:W-:Y:S01]  /*16010*/  LDGSTS.E [R246+0x19300], desc[UR74][R10.64], !P4 ;  /* 0x193000000af67fae */ /* 0x0009e2000e1a104a */
[----:B-1----:R-:W-:Y:S01]  /*16020*/  IMAD.WIDE R12, R2, 0x4, R242 ;  /* 0x00000004020c7825 */ /* 0x002fe200078e02f2 */
[----:B------:R-:W-:Y:S02]  /*16030*/  ISETP.GE.U32.AND P4, PT, R0, 0x7fffff0c, PT ;  /* 0x7fffff0c0000780c */ /* 0x000fe40003f86070 */
[----:B------:R-:W-:Y:S01]  /*16040*/  LDGSTS.E [R246+0x1a000], desc[UR74][R74.64], !P2 ;  /* 0x1a0000004af67fae */ /* 0x000fe2000d1a104a */
[----:B----4-:R-:W-:-:S03]  /*16050*/  IMAD.WIDE R10, R2, 0x4, R4 ;  /* 0x00000004020a7825 */ /* 0x010fc600078e0204 */
[----:B------:R1:W-:Y:S01]  /*16060*/  LDGSTS.E [R246+0x1a100], desc[UR74][R14.64], !P2 ;  /* 0x1a1000000ef67fae */ /* 0x0003e2000d1a104a */
[----:B------:R-:W-:-:S03]  /*16070*/  VIADD R2, R6, 0xffffff87 ;  /* 0xffffff8706027836 */ /* 0x000fc60000000000 */
[----:B------:R1:W-:Y:S01]  /*16080*/  STL.64 [R1+0xb68], R14 ;  /* 0x000b680e01007387 */ /* 0x0003e20000100a00 */
[----:B------:R-:W2:Y:S01]  /*16090*/  LDC R6, c[0x0][0x3a0] ;  /* 0x0000e800ff067b82 */ /* 0x000ea20000000800 */
[----:B------:R-:W-:Y:S02]  /*160a0*/  IMAD R0, R104, 0x6c, RZ ;  /* 0x0000006c68007824 */ /* 0x000fe400078e02ff */
[----:B------:R4:W-:Y:S02]  /*160b0*/  LDGSTS.E [R246+0x1a200], desc[UR74][R12.64], !P2 ;  /* 0x1a2000000cf67fae */ /* 0x0009e4000d1a104a */
[C---:B------:R-:W-:Y:S02]  /*160c0*/  IMAD.WIDE R82, R0.reuse, 0x4, R244 ;  /* 0x0000000400527825 */ /* 0x040fe400078e02f4 */
[----:B------:R4:W-:Y:S04]  /*160d0*/  STL.64 [R1+0xb60], R12 ;  /* 0x000b600c01007387 */ /* 0x0009e80000100a00 */
[----:B------:R3:W-:Y:S01]  /*160e0*/  LDGSTS.E [R246+0x1a300], desc[UR74][R10.64], !P2 ;  /* 0x1a3000000af67fae */ /* 0x0007e2000d1a104a */
[----:B-1----:R-:W-:Y:S01]  /*160f0*/  IMAD.WIDE R14, R0, 0x4, R240 ;  /* 0x00000004000e7825 */ /* 0x002fe200078e02f0 */
[----:B------:R-:W-:-:S02]  /*16100*/  ISETP.GE.U32.AND P2, PT, R2, 0x7fffff08, PT ;  /* 0x7fffff080200780c */ /* 0x000fc40003f46070 */
[----:B------:R-:W-:Y:S01]  /*16110*/  STL.64 [R1+0x4538], R74 ;  /* 0x0045384a01007387 */ /* 0x000fe20000100a00 */
[----:B------:R-:W-:Y:S02]  /*16120*/  IMAD R2, R104, 0x70, RZ ;  /* 0x0000007068027824 */ /* 0x000fe400078e02ff */
[----:B----4-:R-:W-:Y:S01]  /*16130*/  IMAD.WIDE R12, R0, 0x4, R242 ;  /* 0x00000004000c7825 */ /* 0x010fe200078e02f2 */
[----:B------:R3:W-:Y:S04]  /*16140*/  STL.64 [R1+0xb58], R10 ;  /* 0x000b580a01007387 */ /* 0x0007e80000100a00 */
[----:B------:R-:W-:Y:S01]  /*16150*/  LDGSTS.E [R246+0x1b000], desc[UR74][R82.64], !P6 ;  /* 0x1b00000052f67fae */ /* 0x000fe2000f1a104a */
[----:B------:R-:W-:-:S03]  /*16160*/  IMAD.WIDE R90, R2, 0x4, R244 ;  /* 0x00000004025a7825 */ /* 0x000fc600078e02f4 */
[----:B------:R1:W-:Y:S01]  /*16170*/  STL.64 [R1+0xb08], R14 ;  /* 0x000b080e01007387 */ /* 0x0003e20000100a00 */
[----:B---3--:R-:W-:-:S03]  /*16180*/  IMAD.WIDE R10, R0, 0x4, R4 ;  /* 0x00000004000a7825 */ /* 0x008fc600078e0204 */
[----:B------:R1:W-:Y:S01]  /*16190*/  LDGSTS.E [R246+0x1b100], desc[UR74][R14.64], !P6 ;  /* 0x1b1000000ef67fae */ /* 0x0003e2000f1a104a */
[----:B------:R-:W-:-:S03]  /*161a0*/  VIADD R0, R7, 0xffffff83 ;  /* 0xffffff8307007836 */ /* 0x000fc60000000000 */
[----:B------:R3:W-:Y:S01]  /*161b0*/  STL.64 [R1+0xb00], R12 ;  /* 0x000b000c01007387 */ /* 0x0007e20000100a00 */
[----:B------:R-:W4:Y:S03]  /*161c0*/  LDC R7, c[0x0][0x3a0] ;  /* 0x0000e800ff077b82 */ /* 0x000f260000000800 */
[----:B------:R3:W-:Y:S01]  /*161d0*/  LDGSTS.E [R246+0x1b200], desc[UR74][R12.64], !P6 ;  /* 0x1b2000000cf67fae */ /* 0x0007e2000f1a104a */
[----:B-1----:R-:W-:-:S03]  /*161e0*/  IMAD.WIDE R14, R2, 0x4, R240 ;  /* 0x00000004020e7825 */ /* 0x002fc600078e02f0 */
[----:B------:R-:W-:Y:S04]  /*161f0*/  STL.64 [R1+0x4540], R82 ;  /* 0x0045405201007387 */ /* 0x000fe80000100a00 */
[----:B------:R1:W-:Y:S01]  /*16200*/  STL.64 [R1+0xaf8], R10 ;  /* 0x000af80a01007387 */ /* 0x0003e20000100a00 */
[----:B---3--:R-:W-:-:S03]  /*16210*/  IMAD.WIDE R12, R2, 0x4, R242 ;  /* 0x00000004020c7825 */ /* 0x008fc600078e02f2 */
        /* <DEDUP_REMOVED lines=8> */
[----:B------:R-:W-:Y:S02]  /*162a0*/  VIADD R2, R8, 0xfffffffe ;  /* 0xfffffffe08027836 */ /* 0x000fe40000000000 */
[C---:B------:R-:W-:Y:S01]  /*162b0*/  IMAD.WIDE R98, R0.reuse, 0x4, R244 ;  /* 0x0000000400627825 */ /* 0x040fe200078e02f4 */
[----:B------:R-:W-:Y:S01]  /*162c0*/  STL.64 [R1+0x4548], R90 ;  /* 0x0045485a01007387 */ /* 0x000fe20000100a00 */
[----:B------:R-:W4:Y:S03]  /*162d0*/  LDC R8, c[0x0][0x3a0] ;  /* 0x0000e800ff087b82 */ /* 0x000f260000000800 */
[----:B------:R1:W-:Y:S04]  /*162e0*/  LDGSTS.E [R246+0x1c200], desc[UR74][R12.64], !P5 ;  /* 0x1c2000000cf67fae */ /* 0x0003e8000e9a104a */
[----:B------:R2:W-:Y:S01]  /*162f0*/  STL.64 [R1+0xa98], R10 ;  /* 0x000a980a01007387 */ /* 0x0005e20000100a00 */
[----:B---3--:R-:W-:-:S03]  /*16300*/  IMAD.WIDE R14, R0, 0x4, R240 ;  /* 0x00000004000e7825 */ /* 0x008fc600078e02f0 */
[----:B------:R2:W-:Y:S01]  /*16310*/  LDGSTS.E [R246+0x1c300], desc[UR74][R10.64], !P5 ;  /* 0x1c3000000af67fae */ /* 0x0005e2000e9a104a */
[----:B-1----:R-:W-:Y:S01]  /*16320*/  IMAD.WIDE R12, R0, 0x4, R242 ;  /* 0x00000004000c7825 */ /* 0x002fe200078e02f2 */
[----:B------:R-:W-:Y:S02]  /*16330*/  ISETP.GE.U32.AND P5, PT, R2, 0x7fffff7f, PT ;  /* 0x7fffff7f0200780c */ /* 0x000fe40003fa6070 */
[----:B------:R-:W-:Y:S01]  /*16340*/  LDGSTS.E [R246+0x1d000], desc[UR74][R98.64], !P4 ;  /* 0x1d00000062f67fae */ /* 0x000fe2000e1a104a */
[----:B--2---:R-:W-:Y:S01]  /*16350*/  IMAD.WIDE R10, R0, 0x4, R4 ;  /* 0x00000004000a7825 */ /* 0x004fe200078e0204 */
[----:B------:R-:W-:Y:S02]  /*16360*/  IADD3 R0, PT, PT, R6, -0x6, RZ ;  /* 0xfffffffa06007810 */ /* 0x000fe40007ffe0ff */
[----:B------:R1:W-:Y:S01]  /*16370*/  LDGSTS.E [R246+0x1d100], desc[UR74][R14.64], !P4 ;  /* 0x1d1000000ef67fae */ /* 0x0003e2000e1a104a */
[----:B------:R-:W2:Y:S01]  /*16380*/  LDC R6, c[0x0][0x3a0] ;  /* 0x0000e800ff067b82 */ /* 0x000ea20000000800 */
[----:B------:R-:W-:-:S02]  /*16390*/  IMAD R2, R104, 0x78, RZ ;  /* 0x0000007868027824 */ /* 0x000fc400078e02ff */
[----:B------:R1:W-:Y:S02]  /*163a0*/  STL.64 [R1+0xa48], R14 ;  /* 0x000a480e01007387 */ /* 0x0003e40000100a00 */
[C---:B------:R-:W-:Y:S02]  /*163b0*/  IMAD.WIDE R106, R2.reuse, 0x4, R244 ;  /* 0x00000004026a7825 */ /* 0x040fe400078e02f4 */
[----:B------:R3:W-:Y:S04]  /*163c0*/  LDGSTS.E [R246+0x1d200], desc[UR74][R12.64], !P4 ;  /* 0x1d2000000cf67fae */ /* 0x0007e8000e1a104a */
[----:B------:R3:W-:Y:S04]  /*163d0*/  STL.64 [R1+0xa40], R12 ;  /* 0x000a400c01007387 */ /* 0x0007e80000100a00 */
[----:B------:R4:W-:Y:S01]  /*163e0*/  LDGSTS.E [R246+0x1d300], desc[UR74][R10.64], !P4 ;  /* 0x1d3000000af67fae */ /* 0x0009e2000e1a104a */
[----:B-1----:R-:W-:Y:S01]  /*163f0*/  IMAD.WIDE R14, R2, 0x4, R240 ;  /* 0x00000004020e7825 */ /* 0x002fe200078e02f0 */
[----:B------:R-:W-:-:S02]  /*16400*/  ISETP.GE.U32.AND P4, PT, R0, 0x7fffff7b, PT ;  /* 0x7fffff7b0000780c */ /* 0x000fc40003f86070 */
[----:B------:R-:W-:Y:S01]  /*16410*/  STL.64 [R1+0x4550], R98 ;  /* 0x0045506201007387 */ /* 0x000fe20000100a00 */
[----:B------:R-:W-:Y:S02]  /*16420*/  IMAD R0, R104, 0x7c, RZ ;  /* 0x0000007c68007824 */ /* 0x000fe400078e02ff */
[----:B---3--:R-:W-:Y:S01]  /*16430*/  IMAD.WIDE R12, R2, 0x4, R242 ;  /* 0x00000004020c7825 */ /* 0x008fe200078e02f2 */
[----:B------:R4:W-:Y:S03]  /*16440*/  STL.64 [R1+0xa38], R10 ;  /* 0x000a380a01007387 */ /* 0x0009e60000100a00 */
[----:B------:R-:W-:Y:S01]  /*16450*/  IMAD.WIDE R114, R0, 0x4, R244 ;  /* 0x0000000400727825 */ /* 0x000fe200078e02f4 */
[----:B------:R1:W-:Y:S04]  /*16460*/  STL.64 [R1+0xa00], R14 ;  /* 0x000a000e01007387 */ /* 0x0003e80000100a00 */
[----:B------:R-:W-:Y:S01]  /*16470*/  LDGSTS.E [R246+0x1e000], desc[UR74][R106.64], !P2 ;  /* 0x1e0000006af67fae */ /* 0x000fe2000d1a104a */
[----:B----4-:R-:W-:-:S03]  /*16480*/  IMAD.WIDE R10, R2, 0x4, R4 ;  /* 0x00000004020a7825 */ /* 0x010fc600078e0204 */
[----:B------:R3:W-:Y:S01]  /*16490*/  STL.64 [R1+0x9f8], R12 ;  /* 0x0009f80c01007387 */ /* 0x0007e20000100a00 */
[----:B------:R-:W-:-:S03]  /*164a0*/  VIADD R2, R9, 0xfffffff6 ;  /* 0xfffffff609027836 */ /* 0x000fc60000000000 */
[----:B------:R1:W-:Y:S01]  /*164b0*/  LDGSTS.E [R246+0x1e100], desc[UR74][R14.64], !P2 ;  /* 0x1e1000000ef67fae */ /* 0x0003e2000d1a104a */
[----:B------:R-:W-:Y:S01]  /*164c0*/  LOP3.LUT R247, R3, 0x20, RZ, 0x3c, !PT ;  /* 0x0000002003f77812 */ /* 0x000fe200078e3cff */
[----:B------:R-:W-:Y:S01]  /*164d0*/  IMAD.WIDE R16, R104, 0x4, R244 ;  /* 0x0000000468107825 */ /* 0x000fe200078e02f4 */
[----:B------:R-:W4:Y:S01]  /*164e0*/  LDC R9, c[0x0][0x3a0] ;  /* 0x0000e800ff097b82 */ /* 0x000f220000000800 */
[----:B------:R-:W-:Y:S04]  /*164f0*/  STL.64 [R1+0x4558], R106 ;  /* 0x0045586a01007387 */ /* 0x000fe80000100a00 */
[----:B------:R3:W-:Y:S01]  /*16500*/  LDGSTS.E [R246+0x1e200], desc[UR74][R12.64], !P2 ;  /* 0x1e2000000cf67fae */ /* 0x0007e2000d1a104a */
[----:B-1----:R-:W-:-:S03]  /*16510*/  IMAD.WIDE R14, R0, 0x4, R240 ;  /* 0x00000004000e7825 */ /* 0x002fc600078e02f0 */
[----:B------:R1:W-:Y:S04]  /*16520*/  STL.64 [R1+0x9f0], R10 ;  /* 0x0009f00a01007387 */ /* 0x0003e80000100a00 */
[----:B------:R1:W-:Y:S01]  /*16530*/  LDGSTS.E [R246+0x1e300], desc[UR74][R10.64], !P2 ;  /* 0x1e3000000af67fae */ /* 0x0003e2000d1a104a */
[----:B------:R-:W-:Y:S01]  /*16540*/  ISETP.GE.U32.AND P2, PT, R2, 0x7fffff77, PT ;  /* 0x7fffff770200780c */ /* 0x000fe20003f46070 */
[----:B---3--:R-:W-:Y:S02]  /*16550*/  IMAD.WIDE R12, R0, 0x4, R242 ;  /* 0x00000004000c7825 */ /* 0x008fe400078e02f2 */
[----:B------:R-:W-:Y:S02]  /*16560*/  LDGSTS.E [R246+0x1f000], desc[UR74][R114.64], !P6 ;  /* 0x1f00000072f67fae */ /* 0x000fe4000f1a104a */
[----:B------:R-:W-:-:S02]  /*16570*/  VIADD R2, R7, 0xfffffff2 ;  /* 0xfffffff207027836 */ /* 0x000fc40000000000 */
[----:B------:R3:W-:Y:S01]  /*16580*/  LDGSTS.E [R246+0x1f100], desc[UR74][R14.64], !P6 ;  /* 0x1f1000000ef67fae */ /* 0x0007e2000f1a104a */
[----:B------:R-:W4:Y:S01]  /*16590*/  LDC R7, c[0x0][0x3a0] ;  /* 0x0000e800ff077b82 */ /* 0x000f220000000800 */
[----:B-1----:R-:W-:Y:S02]  /*165a0*/  IMAD.WIDE R10, R0, 0x4, R4 ;  /* 0x00000004000a7825 */ /* 0x002fe400078e0204 */
[----:B------:R1:W-:Y:S04]  /*165b0*/  LDGSTS.E [R246+0x1f200], desc[UR74][R12.64], !P6 ;  /* 0x1f2000000cf67fae */ /* 0x0003e8000f1a104a */
[----:B------:R1:W-:Y:S01]  /*165c0*/  LDGSTS.E [R246+0x1f300], desc[UR74][R10.64], !P6 ;  /* 0x1f3000000af67fae */ /* 0x0003e2000f1a104a */
[----:B------:R-:W-:Y:S01]  /*165d0*/  ISETP.GE.U32.AND P6, PT, R2, 0x7fffff73, PT ;  /* 0x7fffff730200780c */ /* 0x000fe20003fc6070 */
[----:B--2---:R-:W-:-:S02]  /*165e0*/  VIADD R2, R6, 0xffffffee ;  /* 0xffffffee06027836 */ /* 0x004fc40000000000 */
[----:B------:R3:W-:Y:S01]  /*165f0*/  STL.64 [R1+0x9a8], R14 ;  /* 0x0009a80e01007387 */ /* 0x0007e20000100a00 */
[----:B------:R-:W-:Y:S01]  /*16600*/  VIADD R247, R247, UR38 ;  /* 0x00000026f7f77c36 */ /* 0x000fe20008000000 */
[----:B------:R-:W2:Y:S02]  /*16610*/  LDC R6, c[0x0][0x3a0] ;  /* 0x0000e800ff067b82 */ /* 0x000ea40000000800 */
[----:B------:R1:W-:Y:S01]  /*16620*/  STL.64 [R1+0x9a0], R12 ;  /* 0x0009a00c01007387 */ /* 0x0003e20000100a00 */
[----:B------:R-:W-:-:S03]  /*16630*/  IMAD R0, R104, 0x5, RZ ;  /* 0x0000000568007824 */ /* 0x000fc600078e02ff */
[----:B------:R-:W-:Y:S01]  /*16640*/  STL.64 [R1+0x44e8], R114 ;  /* 0x0044e87201007387 */ /* 0x000fe20000100a00 */
[----:B---3--:R-:W-:-:S03]  /*16650*/  IMAD.WIDE R14, R104, 0x4, R240 ;  /* 0x00000004680e7825 */ /* 0x008fc600078e02f0 */
[----:B------:R3:W-:Y:S01]  /*16660*/  STL.64 [R1+0x998], R10 ;  /* 0x0009980a01007387 */ /* 0x0007e20000100a00 */
[----:B-1----:R-:W-:-:S03]  /*16670*/  IMAD.WIDE R12, R104, 0x4, R242 ;  /* 0x00000004680c7825 */ /* 0x002fc600078e02f2 */
[----:B------:R1:W-:Y:S04]  /*16680*/  LDGSTS.E [R247+0x400], desc[UR74][R16.64], !P5 ;  /* 0x0040000010f77fae */ /* 0x0003e8000e9a104a */
[----:B------:R1:W-:Y:S01]  /*16690*/  LDGSTS.E [R247+0x500], desc[UR74][R14.64], !P5 ;  /* 0x005000000ef77fae */ /* 0x0003e2000e9a104a */
[----:B---3--:R-:W-:-:S03]  /*166a0*/  IMAD.WIDE R10, R104, 0x4, R4 ;  /* 0x00000004680a7825 */ /* 0x008fc600078e0204 */
[----:B------:R1:W-:Y:S04]  /*166b0*/  STL.64 [R1+0x888], R16 ;  /* 0x0008881001007387 */ /* 0x0003e80000100a00 */
[----:B------:R3:W-:Y:S04]  /*166c0*/  LDGSTS.E [R247+0x600], desc[UR74][R12.64], !P5 ;  /* 0x006000000cf77fae */ /* 0x0007e8000e9a104a */
[----:B------:R2:W-:Y:S04]  /*166d0*/  STL.64 [R1+0x880], R14 ;  /* 0x0008800e01007387 */ /* 0x0005e80000100a00 */
[----:B------:R3:W-:Y:S01]  /*166e0*/  LDGSTS.E [R247+0x700], desc[UR74][R10.64], !P5 ;  /* 0x007000000af77fae */ /* 0x0007e2000e9a104a */
[----:B-1----:R-:W-:Y:S01]  /*166f0*/  IMAD.WIDE R16, R0, 0x4, R244 ;  /* 0x0000000400107825 */ /* 0x002fe200078e02f4 */
[----:B------:R-:W-:-:S02]  /*16700*/  ISETP.GE.U32.AND P5, PT, R2, 0x7fffff6f, PT ;  /* 0x7fffff6f0200780c */ /* 0x000fc40003fa6070 */
[----:B------:R3:W-:Y:S01]  /*16710*/  STL.64 [R1+0x878], R12 ;  /* 0x0008780c01007387 */ /* 0x0007e20000100a00 */
[----:B------:R-:W-:Y:S02]  /*16720*/  IMAD R2, R104, 0x9, RZ ;  /* 0x0000000968027824 */ /* 0x000fe400078e02ff */
[C---:B--2---:R-:W-:Y:S01]  /*16730*/  IMAD.WIDE R14, R0.reuse, 0x4, R240 ;  /* 0x00000004000e7825 */ /* 0x044fe200078e02f0 */
[----:B------:R1:W-:Y:S04]  /*16740*/  STL.64 [R1+0x870], R10 ;  /* 0x0008700a01007387 */ /* 0x0003e80000100a00 */
[----:B------:R2:W-:Y:S01]  /*16750*/  STL.64 [R1+0x808], R16 ;  /* 0x0008081001007387 */ /* 0x0005e20000100a00 */
[----:B---3--:R-:W-:-:S03]  /*16760*/  IMAD.WIDE R12, R0, 0x4, R242 ;  /* 0x00000004000c7825 */ /* 0x008fc600078e02f2 */
[----:B------:R2:W-:Y:S01]  /*16770*/  LDGSTS.E [R247+0x1400], desc[UR74][R16.64], !P4 ;  /* 0x0140000010f77fae */ /* 0x0005e2000e1a104a */
[----:B-1----:R-:W-:Y:S01]  /*16780*/  IMAD.WIDE R10, R0, 0x4, R4 ;  /* 0x00000004000a7825 */ /* 0x002fe200078e0204 */
[----:B------:R-:W-:Y:S02]  /*16790*/  IADD3 R0, PT, PT, R8, -0x16, RZ ;  /* 0xffffffea08007810 */ /* 0x000fe40007ffe0ff */
[----:B------:R1:W-:Y:S01]  /*167a0*/  STL.64 [R1+0x800], R14 ;  /* 0x0008000e01007387 */ /* 0x0003e20000100a00 */
[----:B------:R-:W3:Y:S03]  /*167b0*/  LDC R8, c[0x0][0x3a0] ;  /* 0x0000e800ff087b82 */ /* 0x000ee60000000800 */
        /* <DEDUP_REMOVED lines=14> */
[----:B----4-:R-:W-:-:S03]  /*168a0*/  VIADD R2, R7, 0xffffffe6 ;  /* 0xffffffe607027836 */ /* 0x010fc60000000000 */
        /* <DEDUP_REMOVED lines=10> */
[----:B------:R1:W-:Y:S01]  /*16950*/  LDGSTS.E [R247+0x3400], desc[UR74][R16.64], !P6 ;  /* 0x0340000010f77fae */ /* 0x0003e2000f1a104a */
[----:B--2---:R-:W-:-:S03]  /*16960*/  IMAD.WIDE R10, R0, 0x4, R4 ;  /* 0x00000004000a7825 */ /* 0x004fc600078e0204 */
[----:B------:R2:W-:Y:S01]  /*16970*/  LDGSTS.E [R247+0x3500], desc[UR74][R14.64], !P6 ;  /* 0x035000000ef77fae */ /* 0x0005e2000f1a104a */
[----:B------:R-:W-:-:S03]  /*16980*/  VIADD R0, R6, 0xffffffe2 ;  /* 0xffffffe206007836 */ /* 0x000fc60000000000 */
[----:B------:R1:W-:Y:S01]  /*16990*/  STL.64 [R1+0x708], R16 ;  /* 0x0007081001007387 */ /* 0x0003e20000100a00 */
[----:B------:R-:W3:Y:S01]  /*169a0*/  LDC R6, c[0x0][0x3a0] ;  /* 0x0000e800ff067b82 */ /* 0x000ee20000000800 */
[----:B------:R-:W-:Y:S02]  /*169b0*/  IMAD R2, R104, 0x11, RZ ;  /* 0x0000001168027824 */ /* 0x000fe400078e02ff */
        /* <DEDUP_REMOVED lines=10> */
[----:B-1----:R-:W-:-:S03]  /*16a60*/  IMAD.WIDE R12, R2, 0x4, R242 ;  /* 0x00000004020c7825 */ /* 0x002fc600078e02f2 */
[----:B------:R2:W-:Y:S01]  /*16a70*/  LDGSTS.E [R247+0x4400], desc[UR74][R16.64], !P5 ;  /* 0x0440000010f77fae */ /* 0x0005e2000e9a104a */
[----:B----4-:R-:W-:-:S03]  /*16a80*/  IMAD.WIDE R10, R2, 0x4, R4 ;  /* 0x00000004020a7825 */ /* 0x010fc600078e0204 */
        /* <DEDUP_REMOVED lines=29> */
[----:B--2---:R-:W-:Y:S01]  /*16c60*/  IMAD.WIDE R10, R2, 0x4, R4 ;  /* 0x00000004020a7825 */ /* 0x004fe200078e0204 */
[----:B------:R-:W-:Y:S02]  /*16c70*/  IADD3 R2, PT, PT, R6, -0x2a, RZ ;  /* 0xffffffd606027810 */ /* 0x000fe40007ffe0ff */
[----:B------:R2:W-:Y:S01]  /*16c80*/  LDGSTS.E [R247+0x6500], desc[UR74][R14.64], !P2 ;  /* 0x065000000ef77fae */ /* 0x0005e2000d1a104a */
[----:B------:R-:W3:Y:S01]  /*16c90*/  LDC R6, c[0x0][0x3a0] ;  /* 0x0000e800ff067b82 */ /* 0x000ee20000000800 */
[----:B------:R-:W-:-:S02]  /*16ca0*/  IMAD R0, R104, 0x1d, RZ ;  /* 0x0000001d68007824 */ /* 0x000fc400078e02ff */
        /* <DEDUP_REMOVED lines=81> */
[----:B------:R1:W-:Y:S01]  /*171c0*/  LDGSTS.E [R247+0xb500], desc[UR74][R14.64], !P6 ;  /* 0x0b5000000ef77fae */ /* 0x0003e2000f1a104a */
[----:B--2---:R-:W-:-:S03]  /*171d0*/  IMAD.WIDE R16, R2, 0x4, R244 ;  /* 0x0000000402107825 */ /* 0x004fc600078e02f4 */
[----:B------:R2:W-:Y:S04]  /*171e0*/  STL.64 [R1+0x2f8], R12 ;  /* 0x0002f80c01007387 */ /* 0x0005e80000100a00 */
[----:B------:R2:W-:Y:S04]  /*171f0*/  LDGSTS.E [R247+0xb600], desc[UR74][R12.64], !P6 ;  /* 0x0b6000000cf77fae */ /* 0x0005e8000f1a104a */
[----:B------:R3:W-:Y:S01]  /*17200*/  STL.64 [R1+0x2f0], R10 ;  /* 0x0002f00a01007387 */ /* 0x0007e20000100a00 */
[----:B-1----:R-:W-:-:S03]  /*17210*/  IMAD.WIDE R14, R2, 0x4, R240 ;  /* 0x00000004020e7825 */ /* 0x002fc600078e02f0 */
[----:B------:R3:W-:Y:S01]  /*17220*/  LDGSTS.E [R247+0xb700], desc[UR74][R10.64], !P6 ;  /* 0x0b7000000af77fae */ /* 0x0007e2000f1a104a */
[----:B--2---:R-:W-:Y:S01]  /*17230*/  IMAD.WIDE R12, R2, 0x4, R242 ;  /* 0x00000004020c7825 */ /* 0x004fe200078e02f2 */
[----:B------:R-:W-:Y:S02]  /*17240*/  ISETP.GE.U32.AND P6, PT, R0, 0x7fffff43, PT ;  /* 0x7fffff430000780c */ /* 0x000fe40003fc6070 */
[----:B------:R1:W-:Y:S01]  /*17250*/  LDGSTS.E [R247+0xc400], desc[UR74][R16.64], !P5 ;  /* 0x0c40000010f77fae */ /* 0x0003e2000e9a104a */
[----:B---3--:R-:W-:-:S03]  /*17260*/  IMAD.WIDE R10, R2, 0x4, R4 ;  /* 0x00000004020a7825 */ /* 0x008fc600078e0204 */
[----:B------:R1:W-:Y:S01]  /*17270*/  STL.64 [R1+0x288], R16 ;  /* 0x0002881001007387 */ /* 0x0003e20000100a00 */
[----:B------:R-:W-:-:S03]  /*17280*/  VIADD R2, R6, 0xffffffbe ;  /* 0xffffffbe06027836 */ /* 0x000fc60000000000 */
[----:B------:R2:W-:Y:S01]  /*17290*/  LDGSTS.E [R247+0xc500], desc[UR74][R14.64], !P5 ;  /* 0x0c5000000ef77fae */ /* 0x0005e2000e9a104a */
[----:B------:R-:W3:Y:S01]  /*172a0*/  LDC R6, c[0x0][0x3a0] ;  /* 0x0000e800ff067b82 */ /* 0x000ee20000000800 */
[----:B------:R-:W-:Y:S02]  /*172b0*/  IMAD R0, R104, 0x35, RZ ;  /* 0x0000003568007824 */ /* 0x000fe400078e02ff */
[----:B------:R2:W-:Y:S04]  /*172c0*/  STL.64 [R1+0x280], R14 ;  /* 0x0002800e01007387 */ /* 0x0005e80000100a00 */
[----:B------:R4:W-:Y:S01]  /*172d0*/  LDGSTS.E [R247+0xc600], desc[UR74][R12.64], !P5 ;  /* 0x0c6000000cf77fae */ /* 0x0009e2000e9a104a */
[----:B-1----:R-:W-:-:S03]  /*172e0*/  IMAD.WIDE R16, R0, 0x4, R244 ;  /* 0x0000000400107825 */ /* 0x002fc600078e02f4 */
[----:B------:R4:W-:Y:S04]  /*172f0*/  STL.64 [R1+0x278], R12 ;  /* 0x0002780c01007387 */ /* 0x0009e80000100a00 */
[----:B------:R1:W-:Y:S01]  /*17300*/  LDGSTS.E [R247+0xc700], desc[UR74][R10.64], !P5 ;  /* 0x0c7000000af77fae */ /* 0x0003e2000e9a104a */
[----:B--2---:R-:W-:Y:S01]  /*17310*/  IMAD.WIDE R14, R0, 0x4, R240 ;  /* 0x00000004000e7825 */ /* 0x004fe200078e02f0 */
[----:B------:R-:W-:Y:S02]  /*17320*/  ISETP.GE.U32.AND P5, PT, R2, 0x7fffff3f, PT ;  /* 0x7fffff3f0200780c */ /* 0x000fe40003fa6070 */
[----:B------:R1:W-:Y:S01]  /*17330*/  STL.64 [R1+0x270], R10 ;  /* 0x0002700a01007387 */ /* 0x0003e20000100a00 */
[----:B------:R-:W-:Y:S02]  /*17340*/  IMAD R2, R104, 0x39, RZ ;  /* 0x0000003968027824 */ /* 0x000fe400078e02ff */
[C---:B----4-:R-:W-:Y:S01]  /*17350*/  IMAD.WIDE R12, R0.reuse, 0x4, R242 ;  /* 0x00000004000c7825 */ /* 0x050fe200078e02f2 */
[----:B------:R-:W-:Y:S04]  /*17360*/  STL.64 [R1+0x208], R16 ;  /* 0x0002081001007387 */ /* 0x000fe80000100a00 */
[----:B------:R-:W-:Y:S01]  /*17370*/  LDGSTS.E [R247+0xd400], desc[UR74][R16.64], !P4 ;  /* 0x0d40000010f77fae */ /* 0x000fe2000e1a104a */
[----:B-1----:R-:W-:-:S03]  /*17380*/  IMAD.WIDE R10, R0, 0x4, R4 ;  /* 0x00000004000a7825 */ /* 0x002fc600078e0204 */
[----:B------:R1:W-:Y:S01]  /*17390*/  STL.64 [R1+0x200], R14 ;  /* 0x0002000e01007387 */ /* 0x0003e20000100a00 */
[----:B------:R-:W-:-:S03]  /*173a0*/  VIADD R0, R8, 0xffffffba ;  /* 0xffffffba08007836 */ /* 0x000fc60000000000 */
[----:B------:R1:W-:Y:S01]  /*173b0*/  LDGSTS.E [R247+0xd500], desc[UR74][R14.64], !P4 ;  /* 0x0d5000000ef77fae */ /* 0x0003e2000e1a104a */
[----:B------:R-:W2:Y:S01]  /*173c0*/  LDC R8, c[0x0][0x3a0] ;  /* 0x0000e800ff087b82 */ /* 0x000ea20000000800 */
[C---:B------:R-:W-:Y:S02]  /*173d0*/  IMAD.WIDE R90, R2.reuse, 0x4, R244 ;  /* 0x00000004025a7825 */ /* 0x040fe400078e02f4 */
[----:B------:R4:W-:Y:S04]  /*173e0*/  STL.64 [R1+0x1f8], R12 ;  /* 0x0001f80c01007387 */ /* 0x0009e80000100a00 */
[----:B------:R4:W-:Y:S01]  /*173f0*/  LDGSTS.E [R247+0xd600], desc[UR74][R12.64], !P4 ;  /* 0x0d6000000cf77fae */ /* 0x0009e2000e1a104a */
[----:B-1----:R-:W-:-:S03]  /*17400*/  IMAD.WIDE R14, R2, 0x4, R240 ;  /* 0x00000004020e7825 */ /* 0x002fc600078e02f0 */
[----:B------:R1:W-:Y:S04]  /*17410*/  STL.64 [R1+0x1f0], R10 ;  /* 0x0001f00a01007387 */ /* 0x0003e80000100a00 */
[----:B------:R1:W-:Y:S01]  /*17420*/  LDGSTS.E [R247+0xd700], desc[UR74][R10.64], !P4 ;  /* 0x0d7000000af77fae */ /* 0x0003e2000e1a104a */
[----:B----4-:R-:W-:Y:S01]  /*17430*/  IMAD.WIDE R12, R2, 0x4, R242 ;  /* 0x00000004020c7825 */ /* 0x010fe200078e02f2 */
[----:B------:R-:W-:Y:S02]  /*17440*/  ISETP.GE.U32.AND P4, PT, R0, 0x7fffff3b, PT ;  /* 0x7fffff3b0000780c */ /* 0x000fe40003f86070 */
[----:B------:R4:W-:Y:S01]  /*17450*/  STL.64 [R1+0x180], R14 ;  /* 0x0001800e01007387 */ /* 0x0009e20000100a00 */
[----:B------:R-:W-:-:S03]  /*17460*/  IMAD R0, R104, 0x3d, RZ ;  /* 0x0000003d68007824 */ /* 0x000fc600078e02ff */
[----:B------:R-:W-:Y:S01]  /*17470*/  LDGSTS.E [R247+0xe400], desc[UR74][R90.64], !P2 ;  /* 0x0e4000005af77fae */ /* 0x000fe2000d1a104a */
[----:B-1----:R-:W-:-:S03]  /*17480*/  IMAD.WIDE R10, R2, 0x4, R4 ;  /* 0x00000004020a7825 */ /* 0x002fc600078e0204 */
[----:B------:R1:W-:Y:S01]  /*17490*/  STL.64 [R1+0x178], R12 ;  /* 0x0001780c01007387 */ /* 0x0003e20000100a00 */
[----:B------:R-:W-:-:S03]  /*174a0*/  VIADD R2, R7, 0xffffffb6 ;  /* 0xffffffb607027836 */ /* 0x000fc60000000000 */
[----:B------:R4:W-:Y:S01]  /*174b0*/  LDGSTS.E [R247+0xe500], desc[UR74][R14.64], !P2 ;  /* 0x0e5000000ef77fae */ /* 0x0009e2000d1a104a */
[----:B------:R-:W2:Y:S01]  /*174c0*/  LDC R7, c[0x0][0x3a0] ;  /* 0x0000e800ff077b82 */ /* 0x000ea20000000800 */
[C---:B------:R-:W-:Y:S02]  /*174d0*/  IMAD.WIDE R58, R0.reuse, 0x4, R244 ;  /* 0x00000004003a7825 */ /* 0x040fe400078e02f4 */
[----:B------:R-:W-:Y:S04]  /*174e0*/  STL.64 [R1+0x4560], R90 ;  /* 0x0045605a01007387 */ /* 0x000fe80000100a00 */
[----:B------:R1:W-:Y:S04]  /*174f0*/  LDGSTS.E [R247+0xe600], desc[UR74][R12.64], !P2 ;  /* 0x0e6000000cf77fae */ /* 0x0003e8000d1a104a */
[----:B------:R3:W-:Y:S01]  /*17500*/  STL.64 [R1+0x170], R10 ;  /* 0x0001700a01007387 */ /* 0x0007e20000100a00 */
[----:B----4-:R-:W-:-:S03]  /*17510*/  IMAD.WIDE R14, R0, 0x4, R240 ;  /* 0x00000004000e7825 */ /* 0x010fc600078e02f0 */
[----:B------:R3:W-:Y:S01]  /*17520*/  LDGSTS.E [R247+0xe700], desc[UR74][R10.64], !P2 ;  /* 0x0e7000000af77fae */ /* 0x0007e2000d1a104a */
[----:B-1----:R-:W-:Y:S01]  /*17530*/  IMAD.WIDE R12, R0, 0x4, R242 ;  /* 0x00000004000c7825 */ /* 0x002fe200078e02f2 */
[----:B------:R-:W-:Y:S02]  /*17540*/  ISETP.GE.U32.AND P2, PT, R2, 0x7fffff37, PT ;  /* 0x7fffff370200780c */ /* 0x000fe40003f46070 */
[----:B------:R-:W-:Y:S01]  /*17550*/  LDGSTS.E [R247+0xf400], desc[UR74][R58.64], !P6 ;  /* 0x0f4000003af77fae */ /* 0x000fe2000f1a104a */
[----:B---3--:R-:W-:-:S03]  /*17560*/  IMAD.WIDE R10, R0, 0x4, R4 ;  /* 0x00000004000a7825 */ /* 0x008fc600078e0204 */
[----:B------:R-:W-:Y:S01]  /*17570*/  LDGSTS.E [R247+0xf500], desc[UR74][R14.64], !P6 ;  /* 0x0f5000000ef77fae */ /* 0x000fe2000f1a104a */
[----:B------:R-:W-:-:S03]  /*17580*/  VIADD R0, R6, 0xffffffb2 ;  /* 0xffffffb206007836 */ /* 0x000fc60000000000 */
[----:B------:R1:W-:Y:S01]  /*17590*/  LDGSTS.E [R247+0xf600], desc[UR74][R12.64], !P6 ;  /* 0x0f6000000cf77fae */ /* 0x0003e2000f1a104a */
[----:B------:R-:W3:Y:S01]  /*175a0*/  LDC R6, c[0x0][0x3a0] ;  /* 0x0000e800ff067b82 */ /* 0x000ee20000000800 */
[C---:B------:R-:W-:Y:S02]  /*175b0*/  IMAD R2, R104.reuse, 0x41, RZ ;  /* 0x0000004168027824 */ /* 0x040fe400078e02ff */
[----:B------:R-:W-:Y:S01]  /*175c0*/  IMAD R120, R104, 0x45, RZ ;  /* 0x0000004568787824 */ /* 0x000fe200078e02ff */
[----:B------:R4:W-:Y:S01]  /*175d0*/  LDGSTS.E [R247+0xf700], desc[UR74][R10.64], !P6 ;  /* 0x0f7000000af77fae */ /* 0x0009e2000f1a104a */
[----:B------:R-:W-:Y:S01]  /*175e0*/  IMAD.WIDE R34, R2, 0x4, R244 ;  /* 0x0000000402227825 */ /* 0x000fe200078e02f4 */
[----:B------:R-:W-:-:S03]  /*175f0*/  ISETP.GE.U32.AND P6, PT, R0, 0x7fffff33, PT ;  /* 0x7fffff330000780c */ /* 0x000fc60003fc6070 */
[----:B------:R-:W-:Y:S01]  /*17600*/  IMAD.WIDE R206, R2, 0x4, R240 ;  /* 0x0000000402ce7825 */ /* 0x000fe200078e02f0 */
[----:B--2---:R-:W-:Y:S01]  /*17610*/  IADD3 R0, PT, PT, R8, -0x52, RZ ;  /* 0xffffffae08007810 */ /* 0x004fe20007ffe0ff */
[----:B------:R-:W-:Y:S01]  /*17620*/  LDGSTS.E [R247+0x10400], desc[UR74][R34.64], !P5 ;  /* 0x1040000022f77fae */ /* 0x000fe2000e9a104a */
[----:B------:R-:W2:Y:S01]  /*17630*/  LDC R8, c[0x0][0x3a0] ;  /* 0x0000e800ff087b82 */ /* 0x000ea20000000800 */
[C---:B------:R-:W-:Y:S02]  /*17640*/  IMAD.WIDE R186, R2.reuse, 0x4, R242 ;  /* 0x0000000402ba7825 */ /* 0x040fe400078e02f2 */
[----:B------:R-:W-:Y:S02]  /*17650*/  LDGSTS.E [R247+0x10500], desc[UR74][R206.64], !P5 ;  /* 0x10500000cef77fae */ /* 0x000fe4000e9a104a */
[----:B------:R-:W-:Y:S02]  /*17660*/  IMAD.WIDE R184, R2, 0x4, R4 ;  /* 0x0000000402b87825 */ /* 0x000fe400078e0204 */
[----:B------:R-:W-:Y:S01]  /*17670*/  LDGSTS.E [R247+0x10600], desc[UR74][R186.64], !P5 ;  /* 0x10600000baf77fae */ /* 0x000fe2000e9a104a */
[----:B------:R-:W1:Y:S01]  /*17680*/  LDC R2, c[0x0][0x3a0] ;  /* 0x0000e800ff027b82 */ /* 0x000e620000000800 */
[----:B------:R-:W-:-:S02]  /*17690*/  IMAD.WIDE R18, R120, 0x4, R244 ;  /* 0x0000000478127825 */ /* 0x000fc400078e02f4 */
[----:B------:R-:W-:Y:S02]  /*176a0*/  LDGSTS.E [R247+0x10700], desc[UR74][R184.64], !P5 ;  /* 0x10700000b8f77fae */ /* 0x000fe4000e9a104a */
[----:B------:R-:W-:Y:S01]  /*176b0*/  IMAD.WIDE R134, R120, 0x4, R240 ;  /* 0x0000000478867825 */ /* 0x000fe200078e02f0 */
[----:B------:R-:W-:Y:S01]  /*176c0*/  ISETP.GE.U32.AND P5, PT, R0, 0x7fffff2f, PT ;  /* 0x7fffff2f0000780c */ /* 0x000fe20003fa6070 */
[----:B------:R-:W-:Y:S02]  /*176d0*/  LDGSTS.E [R247+0x11400], desc[UR74][R18.64], !P4 ;  /* 0x1140000012f77fae */ /* 0x000fe4000e1a104a */
[C---:B------:R-:W-:Y:S02]  /*176e0*/  IMAD.WIDE R250, R120.reuse, 0x4, R242 ;  /* 0x0000000478fa7825 */ /* 0x040fe400078e02f2 */
[----:B------:R-:W-:Y:S02]  /*176f0*/  LDGSTS.E [R247+0x11500], desc[UR74][R134.64], !P4 ;  /* 0x1150000086f77fae */ /* 0x000fe4000e1a104a */
[----:B------:R-:W-:-:S02]  /*17700*/  IMAD.WIDE R120, R120, 0x4, R4 ;  /* 0x0000000478787825 */ /* 0x000fc400078e0204 */
[----:B------:R-:W-:Y:S02]  /*17710*/  LDGSTS.E [R247+0x11600], desc[UR74][R250.64], !P4 ;  /* 0x11600000faf77fae */ /* 0x000fe4000e1a104a */
[----:B------:R-:W-:Y:S02]  /*17720*/  VIADD R0, R7, 0xffffffaa ;  /* 0xffffffaa07007836 */ /* 0x000fe40000000000 */
[----:B------:R-:W-:Y:S01]  /*17730*/  LDGSTS.E [R247+0x11700], desc[UR74][R120.64], !P4 ;  /* 0x1170000078f77fae */ /* 0x000fe2000e1a104a */
[----:B------:R-:W2:Y:S02]  /*17740*/  LDC R7, c[0x0][0x3a0] ;  /* 0x0000e800ff077b82 */ /* 0x000ea40000000800 */
[----:B------:R-:W-:Y:S01]  /*17750*/  ISETP.GE.U32.AND P4, PT, R0, 0x7fffff2b, PT ;  /* 0x7fffff2b0000780c */ /* 0x000fe20003f86070 */
[----:B---3--:R-:W-:Y:S02]  /*17760*/  VIADD R0, R6, 0xffffffa6 ;  /* 0xffffffa606007836 */ /* 0x008fe40000000000 */
[----:B------:R-:W-:-:S03]  /*17770*/  IMAD R144, R104, 0x49, RZ ;  /* 0x0000004968907824 */ /* 0x000fc600078e02ff */
[----:B------:R-:W3:Y:S01]  /*17780*/  LDC R6, c[0x0][0x3a0] ;  /* 0x0000e800ff067b82 */ /* 0x000ee20000000800 */
[----:B------:R-:W-:Y:S01]  /*17790*/  STL.64 [R1+0x100], R14 ;  /* 0x0001000e01007387 */ /* 0x000fe20000100a00 */
[----:B------:R-:W-:-:S03]  /*177a0*/  IMAD.WIDE R140, R144, 0x4, R240 ;  /* 0x00000004908c7825 */ /* 0x000fc600078e02f0 */
[----:B------:R1:W-:Y:S01]  /*177b0*/  STL.64 [R1+0xf8], R12 ;  /* 0x0000f80c01007387 */ /* 0x0003e20000100a00 */
[----:B------:R-:W-:Y:S02]  /*177c0*/  IMAD R168, R104, 0x4d, RZ ;  /* 0x0000004d68a87824 */ /* 0x000fe400078e02ff */
[C---:B------:R-:W-:Y:S01]  /*177d0*/  IMAD.WIDE R142, R144.reuse, 0x4, R242 ;  /* 0x00000004908e7825 */ /* 0x040fe200078e02f2 */
[----:B------:R-:W-:Y:S03]  /*177e0*/  STL.64 [R1+0x4568], R58 ;  /* 0x0045683a01007387 */ /* 0x000fe60000100a00 */
[----:B-1----:R-:W-:-:S04]  /*177f0*/  IMAD.WIDE R12, R144, 0x4, R244 ;  /* 0x00000004900c7825 */ /* 0x002fc800078e02f4 */
        /* <DEDUP_REMOVED lines=9> */
[----:B------:R-:W-:Y:S01]  /*17890*/  IMAD R192, R104, 0x51, RZ ;  /* 0x0000005168c07824 */ /* 0x000fe200078e02ff */
[----:B------:R4:W-:Y:S01]  /*178a0*/  STL.64 [R1+0xf0], R10 ;  /* 0x0000f00a01007387 */ /* 0x0009e20000100a00 */
[----:B------:R-:W-:-:S03]  /*178b0*/  IMAD.WIDE R168, R168, 0x4, R4 ;  /* 0x00000004a8a87825 */ /* 0x000fc600078e0204 */
[----:B------:R-:W-:Y:S01]  /*178c0*/  STL.64 [R1+0x4570], R34 ;  /* 0x0045702201007387 */ /* 0x000fe20000100a00 */
[----:B------:R-:W-:-:S03]  /*178d0*/  VIADD R0, R2, 0xffffffa2 ;  /* 0xffffffa202007836 */ /* 0x000fc60000000000 */
[----:B------:R-:W-:Y:S01]  /*178e0*/  STL.64 [R1+0x4348], R206 ;  /* 0x004348ce01007387 */ /* 0x000fe20000100a00 */
[----:B------:R-:W-:-:S03]  /*178f0*/  IMAD.WIDE R28, R192, 0x4, R244 ;  /* 0x00000004c01c7825 */ /* 0x000fc600078e02f4 */
[----:B------:R-:W-:Y:S01]  /*17900*/  LDGSTS.E [R247+0x13400], desc[UR74][R20.64], !P6 ;  /* 0x1340000014f77fae */ /* 0x000fe2000f1a104a */
[----:B------:R-:W-:-:S03]  /*17910*/  IMAD.WIDE R188, R192, 0x4, R240 ;  /* 0x00000004c0bc7825 */ /* 0x000fc600078e02f0 */
[----:B------:R-:W-:Y:S01]  /*17920*/  STL.64 [R1+0x4350], R186 ;  /* 0x004350ba01007387 */ /* 0x000fe20000100a00 */
[----:B------:R-:W-:-:S03]  /*17930*/  IMAD R216, R104, 0x55, RZ ;  /* 0x0000005568d87824 */ /* 0x000fc600078e02ff */
[----:B------:R-:W-:Y:S01]  /*17940*/  LDGSTS.E [R247+0x13500], desc[UR74][R164.64], !P6 ;  /* 0x13500000a4f77fae */ /* 0x000fe2000f1a104a */
[----:B------:R-:W-:-:S03]  /*17950*/  IMAD.WIDE R190, R192, 0x4, R242 ;  /* 0x00000004c0be7825 */ /* 0x000fc600078e02f2 */
[----:B------:R-:W-:Y:S01]  /*17960*/  STL.64 [R1+0x4358], R184 ;  /* 0x004358b801007387 */ /* 0x000fe20000100a00 */
[----:B------:R-:W-:-:S03]  /*17970*/  IMAD.WIDE R192, R192, 0x4, R4 ;  /* 0x00000004c0c07825 */ /* 0x000fc600078e0204 */
[----:B------:R-:W-:Y:S04]  /*17980*/  LDGSTS.E [R247+0x13600], desc[UR74][R166.64], !P6 ;  /* 0x13600000a6f77fae */ /* 0x000fe8000f1a104a */
[----:B------:R-:W-:Y:S04]  /*17990*/  STL.64 [R1+0x4578], R18 ;  /* 0x0045781201007387 */ /* 0x000fe80000100a00 */
[----:B------:R-:W-:Y:S01]  /*179a0*/  LDGSTS.E [R247+0x13700], desc[UR74][R168.64], !P6 ;  /* 0x13700000a8f77fae */ /* 0x000fe2000f1a104a */
[----:B------:R-:W-:Y:S01]  /*179b0*/  ISETP.GE.U32.AND P6, PT, R0, 0x7fffff23, PT ;  /* 0x7fffff230000780c */ /* 0x000fe20003fc6070 */
[----:B--2---:R-:W-:-:S02]  /*179c0*/  VIADD R0, R7, 0xffffff9e ;  /* 0xffffff9e07007836 */ /* 0x004fc40000000000 */
[----:B------:R-:W-:Y:S01]  /*179d0*/  STL.64 [R1+0x4360], R134 ;  /* 0x0043608601007387 */ /* 0x000fe20000100a00 */
[----:B------:R-:W2:Y:S01]  /*179e0*/  LDC R7, c[0x0][0x3a0] ;  /* 0x0000e800ff077b82 */ /* 0x000ea20000000800 */
[----:B---3--:R-:W-:Y:S02]  /*179f0*/  IADD3 R2, PT, PT, R6, -0x66, RZ ;  /* 0xffffff9a06027810 */ /* 0x008fe40007ffe0ff */
[----:B------:R-:W-:Y:S01]  /*17a00*/  STL.64 [R1+0x4368], R250 ;  /* 0x004368fa01007387 */ /* 0x000fe20000100a00 */
[----:B------:R-:W-:-:S03]  /*17a10*/  IMAD.WIDE R36, R216, 0x4, R244 ;  /* 0x00000004d8247825 */ /* 0x000fc600078e02f4 */
[----:B------:R-:W-:Y:S01]  /*17a20*/  STL.64 [R1+0x4370], R120 ;  /* 0x0043707801007387 */ /* 0x000fe20000100a00 */
[----:B------:R-:W3:Y:S01]  /*17a30*/  LDC R6, c[0x0][0x3a0] ;  /* 0x0000e800ff067b82 */ /* 0x000ee20000000800 */
[C---:B------:R-:W-:Y:S02]  /*17a40*/  IMAD.WIDE R212, R216.reuse, 0x4, R240 ;  /* 0x00000004d8d47825 */ /* 0x040fe400078e02f0 */
[----:B------:R1:W-:Y:S04]  /*17a50*/  STL.64 [R1+0x4580], R12 ;  /* 0x0045800c01007387 */ /* 0x0003e80000100a00 */
[----:B------:R-:W-:Y:S01]  /*17a60*/  LDGSTS.E [R247+0x14400], desc[UR74][R28.64], !P5 ;  /* 0x144000001cf77fae */ /* 0x000fe2000e9a104a */
[----:B------:R-:W-:-:S03]  /*17a70*/  IMAD.WIDE R214, R216, 0x4, R242 ;  /* 0x00000004d8d67825 */ /* 0x000fc600078e02f2 */
[----:B------:R-:W-:Y:S01]  /*17a80*/  STL.64 [R1+0x4378], R140 ;  /* 0x0043788c01007387 */ /* 0x000fe20000100a00 */
[----:B------:R-:W-:-:S03]  /*17a90*/  IMAD.WIDE R216, R216, 0x4, R4 ;  /* 0x00000004d8d87825 */ /* 0x000fc600078e0204 */
        /* <DEDUP_REMOVED lines=11> */
[----:B------:R-:W-:Y:S01]  /*17b50*/  LDGSTS.E [R247+0x15400], desc[UR74][R36.64], !P4 ;  /* 0x1540000024f77fae */ /* 0x000fe2000e1a104a */
[----:B------:R-:W-:-:S03]  /*17b60*/  IMAD.WIDE R236, R0, 0x4, R240 ;  /* 0x0000000400ec7825 */ /* 0x000fc600078e02f0 */
[----:B------:R-:W-:Y:S01]  /*17b70*/  STL.64 [R1+0x43a0], R168 ;  /* 0x0043a0a801007387 */ /* 0x000fe20000100a00 */
[----:B------:R-:W-:-:S03]  /*17b80*/  IMAD.WIDE R238, R0, 0x4, R242 ;  /* 0x0000000400ee7825 */ /* 0x000fc600078e02f2 */
[----:B------:R-:W-:Y:S01]  /*17b90*/  LDGSTS.E [R247+0x15500], desc[UR74][R212.64], !P4 ;  /* 0x15500000d4f77fae */ /* 0x000fe2000e1a104a */
[----:B----4-:R-:W-:-:S03]  /*17ba0*/  IMAD.WIDE R10, R0, 0x4, R4 ;  /* 0x00000004000a7825 */ /* 0x010fc600078e0204 */
[----:B------:R-:W-:Y:S01]  /*17bb0*/  STL.64 [R1+0x4590], R28 ;  /* 0x0045901c01007387 */ /* 0x000fe20000100a00 */
[----:B------:R-:W-:Y:S02]  /*17bc0*/  VIADD R0, R8, 0xffffff96 ;  /* 0xffffff9608007836 */ /* 0x000fe40000000000 */
[----:B------:R-:W4:Y:S01]  /*17bd0*/  LDC R8, c[0x0][0x3a0] ;  /* 0x0000e800ff087b82 */ /* 0x000f220000000800 */
        /* <DEDUP_REMOVED lines=8> */
[----:B------:R-:W-:Y:S01]  /*17c60*/  STL.64 [R1+0x4598], R36 ;  /* 0x0045982401007387 */ /* 0x000fe20000100a00 */
[----:B------:R-:W-:-:S03]  /*17c70*/  IMAD.WIDE R14, R2, 0x4, R240 ;  /* 0x00000004020e7825 */ /* 0x000fc600078e02f0 */
[----:B------:R-:W-:Y:S01]  /*17c80*/  STL.64 [R1+0x43c0], R212 ;  /* 0x0043c0d401007387 */ /* 0x000fe20000100a00 */
[----:B-1----:R-:W-:-:S03]  /*17c90*/  IMAD.WIDE R12, R2, 0x4, R242 ;  /* 0x00000004020c7825 */ /* 0x002fc600078e02f2 */
[----:B------:R-:W-:Y:S04]  /*17ca0*/  STL.64 [R1+0x43c8], R214 ;  /* 0x0043c8d601007387 */ /* 0x000fe80000100a00 */
[----:B------:R-:W-:Y:S04]  /*17cb0*/  LDGSTS.E [R247+0x16400], desc[UR74][R44.64], !P2 ;  /* 0x164000002cf77fae */ /* 0x000fe8000d1a104a */
[----:B------:R-:W-:Y:S04]  /*17cc0*/  STL.64 [R1+0x43d0], R216 ;  /* 0x0043d0d801007387 */ /* 0x000fe80000100a00 */
[----:B------:R-:W-:Y:S04]  /*17cd0*/  LDGSTS.E [R247+0x16500], desc[UR74][R236.64], !P2 ;  /* 0x16500000ecf77fae */ /* 0x000fe8000d1a104a */
[----:B------:R-:W-:Y:S04]  /*17ce0*/  STL.64 [R1+0x45a0], R44 ;  /* 0x0045a02c01007387 */ /* 0x000fe80000100a00 */
[----:B------:R-:W-:Y:S04]  /*17cf0*/  LDGSTS.E [R247+0x16600], desc[UR74][R238.64], !P2 ;  /* 0x16600000eef77fae */ /* 0x000fe8000d1a104a */
[----:B------:R1:W-:Y:S04]  /*17d00*/  STL.64 [R1+0x890], R10 ;  /* 0x0008900a01007387 */ /* 0x0003e80000100a00 */
[----:B------:R1:W-:Y:S01]  /*17d10*/  LDGSTS.E [R247+0x16700], desc[UR74][R10.64], !P2 ;  /* 0x167000000af77fae */ /* 0x0003e2000d1a104a */
[----:B------:R-:W-:Y:S01]  /*17d20*/  ISETP.GE.U32.AND P2, PT, R0, 0x7fffff17, PT ;  /* 0x7fffff170000780c */ /* 0x000fe20003f46070 */
[----:B------:R-:W-:-:S02]  /*17d30*/  IMAD R0, R104, 0x61, RZ ;  /* 0x0000006168007824 */ /* 0x000fc400078e02ff */
[----:B------:R-:W-:Y:S04]  /*17d40*/  STL.64 [R1+0x43d8], R236 ;  /* 0x0043d8ec01007387 */ /* 0x000fe80000100a00 */
[----:B------:R-:W-:Y:S01]  /*17d50*/  STL.64 [R1+0x43e0], R238 ;  /* 0x0043e0ee01007387 */ /* 0x000fe20000100a00 */
[----:B-1----:R-:W-:-:S03]  /*17d60*/  IMAD.WIDE R10, R2, 0x4, R4 ;  /* 0x00000004020a7825 */ /* 0x002fc600078e0204 */
[----:B------:R1:W-:Y:S04]  /*17d70*/  STL.64 [R1+0x8e0], R14 ;  /* 0x0008e00e01007387 */ /* 0x0003e80000100a00 */
[----:B------:R-:W-:Y:S01]  /*17d80*/  LDGSTS.E [R247+0x17400], desc[UR74][R52.64], !P6 ;  /* 0x1740000034f77fae */ /* 0x000fe2000f1a104a */
[----:B--2---:R-:W-:Y:S02]  /*17d90*/  VIADD R2, R7, 0xffffff92 ;  /* 0xffffff9207027836 */ /* 0x004fe40000000000 */
[----:B------:R-:W2:Y:S01]  /*17da0*/  LDC R7, c[0x0][0x3a0] ;  /* 0x0000e800ff077b82 */ /* 0x000ea20000000800 */
[----:B------:R1:W-:Y:S01]  /*17db0*/  STL.64 [R1+0x8e8], R12 ;  /* 0x0008e80c01007387 */ /* 0x0003e20000100a00 */
[----:B------:R-:W-:-:S03]  /*17dc0*/  IMAD.WIDE R60, R0, 0x4, R244 ;  /* 0x00000004003c7825 */ /* 0x000fc600078e02f4 */
[----:B------:R1:W-:Y:S04]  /*17dd0*/  LDGSTS.E [R247+0x17500], desc[UR74][R14.64], !P6 ;  /* 0x175000000ef77fae */ /* 0x0003e8000f1a104a */
[----:B------:R-:W-:Y:S04]  /*17de0*/  STL.64 [R1+0x45a8], R52 ;  /* 0x0045a83401007387 */ /* 0x000fe80000100a00 */
[----:B------:R3:W-:Y:S04]  /*17df0*/  LDGSTS.E [R247+0x17600], desc[UR74][R12.64], !P6 ;  /* 0x176000000cf77fae */ /* 0x0007e8000f1a104a */
[----:B------:R4:W-:Y:S01]  /*17e00*/  STL.64 [R1+0x8f0], R10 ;  /* 0x0008f00a01007387 */ /* 0x0009e20000100a00 */
[----:B-1----:R-:W-:-:S03]  /*17e10*/  IMAD.WIDE R14, R0, 0x4, R240 ;  /* 0x00000004000e7825 */ /* 0x002fc600078e02f0 */
[----:B------:R4:W-:Y:S01]  /*17e20*/  LDGSTS.E [R247+0x17700], desc[UR74][R10.64], !P6 ;  /* 0x177000000af77fae */ /* 0x0009e2000f1a104a */
[----:B---3--:R-:W-:Y:S01]  /*17e30*/  IMAD.WIDE R12, R0, 0x4, R242 ;  /* 0x00000004000c7825 */ /* 0x008fe200078e02f2 */
[----:B------:R-:W-:Y:S02]  /*17e40*/  ISETP.GE.U32.AND P6, PT, R2, 0x7fffff13, PT ;  /* 0x7fffff130200780c */ /* 0x000fe40003fc6070 */
[----:B------:R1:W-:Y:S01]  /*17e50*/  STL.64 [R1+0xc10], R14 ;  /* 0x000c100e01007387 */ /* 0x0003e20000100a00 */
[----:B----4-:R-:W-:-:S03]  /*17e60*/  IMAD.WIDE R10, R0, 0x4, R4 ;  /* 0x00000004000a7825 */ /* 0x010fc600078e0204 */
[----:B------:R-:W-:Y:S01]  /*17e70*/  LDGSTS.E [R247+0x18400], desc[UR74][R60.64], !P5 ;  /* 0x184000003cf77fae */ /* 0x000fe2000e9a104a */
[----:B------:R-:W-:Y:S02]  /*17e80*/  VIADD R0, R6, 0xffffff8e ;  /* 0xffffff8e06007836 */ /* 0x000fe40000000000 */
[----:B------:R-:W-:Y:S01]  /*17e90*/  IMAD R2, R104, 0x65, RZ ;  /* 0x0000006568027824 */ /* 0x000fe200078e02ff */
[----:B------:R-:W3:Y:S01]  /*17ea0*/  LDC R6, c[0x0][0x3a0] ;  /* 0x0000e800ff067b82 */ /* 0x000ee20000000800 */
[----:B------:R4:W-:Y:S02]  /*17eb0*/  STL.64 [R1+0xc08], R12 ;  /* 0x000c080c01007387 */ /* 0x0009e40000100a00 */
[C---:B------:R-:W-:Y:S02]  /*17ec0*/  IMAD.WIDE R68, R2.reuse, 0x4, R244 ;  /* 0x0000000402447825 */ /* 0x040fe400078e02f4 */
[----:B------:R1:W-:Y:S04]  /*17ed0*/  LDGSTS.E [R247+0x18500], desc[UR74][R14.64], !P5 ;  /* 0x185000000ef77fae */ /* 0x0003e8000e9a104a */
[----:B------:R-:W-:Y:S04]  /*17ee0*/  STL.64 [R1+0x45b0], R60 ;  /* 0x0045b03c01007387 */ /* 0x000fe80000100a00 */
[----:B------:R4:W-:Y:S04]  /*17ef0*/  LDGSTS.E [R247+0x18600], desc[UR74][R12.64], !P5 ;  /* 0x186000000cf77fae */ /* 0x0009e8000e9a104a */
[----:B------:R2:W-:Y:S01]  /*17f00*/  STL.64 [R1+0xc00], R10 ;  /* 0x000c000a01007387 */ /* 0x0005e20000100a00 */
[----:B-1----:R-:W-:-:S03]  /*17f10*/  IMAD.WIDE R14, R2, 0x4, R240 ;  /* 0x00000004020e7825 */ /* 0x002fc600078e02f0 */
[----:B------:R2:W-:Y:S01]  /*17f20*/  LDGSTS.E [R247+0x18700], desc[UR74][R10.64], !P5 ;  /* 0x187000000af77fae */ /* 0x0005e2000e9a104a */
[----:B------:R-:W-:Y:S01]  /*17f30*/  ISETP.GE.U32.AND P5, PT, R0, 0x7fffff0f, PT ;  /* 0x7fffff0f0000780c */ /* 0x000fe20003fa6070 */
[----:B------:R-:W-:Y:S02]  /*17f40*/  IMAD R0, R104, 0x69, RZ ;  /* 0x0000006968007824 */ /* 0x000fe400078e02ff */
[C---:B----4-:R-:W-:Y:S01]  /*17f50*/  IMAD.WIDE R12, R2.reuse, 0x4, R242 ;  /* 0x00000004020c7825 */ /* 0x050fe200078e02f2 */
[----:B------:R-:W-:Y:S03]  /*17f60*/  LDGSTS.E [R247+0x19400], desc[UR74][R68.64], !P4 ;  /* 0x1940000044f77fae */ /* 0x000fe6000e1a104a */
[----:B--2---:R-:W-:Y:S01]  /*17f70*/  IMAD.WIDE R10, R2, 0x4, R4 ;  /* 0x00000004020a7825 */ /* 0x004fe200078e0204 */
[----:B------:R1:W-:Y:S03]  /*17f80*/  STL.64 [R1+0xbb0], R14 ;  /* 0x000bb00e01007387 */ /* 0x0003e60000100a00 */
[----:B------:R-:W-:Y:S01]  /*17f90*/  VIADD R2, R8, 0xffffff8a ;  /* 0xffffff8a08027836 */ /* 0x000fe20000000000 */
[----:B------:R1:W-:Y:S01]  /*17fa0*/  LDGSTS.E [R247+0x19500], desc[UR74][R14.64], !P4 ;  /* 0x195000000ef77fae */ /* 0x0003e2000e1a104a */
[----:B------:R-:W2:Y:S01]  /*17fb0*/  LDC R8, c[0x0][0x3a0] ;  /* 0x0000e800ff087b82 */ /* 0x000ea20000000800 */
[----:B------:R-:W-:-:S02]  /*17fc0*/  IMAD.WIDE R76, R0, 0x4, R244 ;  /* 0x00000004004c7825 */ /* 0x000fc400078e02f4 */
[----:B------:R4:W-:Y:S04]  /*17fd0*/  STL.64 [R1+0xba8], R12 ;  /* 0x000ba80c01007387 */ /* 0x0009e80000100a00 */
[----:B------:R4:W-:Y:S01]  /*17fe0*/  LDGSTS.E [R247+0x19600], desc[UR74][R12.64], !P4 ;  /* 0x196000000cf77fae */ /* 0x0009e2000e1a104a */
[----:B-1----:R-:W-:-:S03]  /*17ff0*/  IMAD.WIDE R14, R0, 0x4, R240 ;  /* 0x00000004000e7825 */ /* 0x002fc600078e02f0 */
[----:B------:R-:W-:Y:S04]  /*18000*/  STL.64 [R1+0x45b8], R68 ;  /* 0x0045b84401007387 */ /* 0x000fe80000100a00 */
[----:B------:R1:W-:Y:S01]  /*18010*/  STL.64 [R1+0xba0], R10 ;  /* 0x000ba00a01007387 */ /* 0x0003e20000100a00 */
[----:B----4-:R-:W-:-:S03]  /*18020*/  IMAD.WIDE R12, R0, 0x4, R242 ;  /* 0x00000004000c7825 */ /* 0x010fc600078e02f2 */
[----:B------:R1:W-:Y:S01]  /*18030*/  LDGSTS.E [R247+0x19700], desc[UR74][R10.64], !P4 ;  /* 0x197000000af77fae */ /* 0x0003e2000e1a104a */
[----:B------:R-:W-:Y:S01]  /*18040*/  ISETP.GE.U32.AND P4, PT, R2, 0x7fffff0b, PT ;  /* 0x7fffff0b0200780c */ /* 0x000fe20003f86070 */
[----:B------:R-:W-:Y:S02]  /*18050*/  IMAD R2, R104, 0x6d, RZ ;  /* 0x0000006d68027824 */ /* 0x000fe400078e02ff */
[----:B------:R4:W-:Y:S04]  /*18060*/  STL.64 [R1+0xb50], R14 ;  /* 0x000b500e01007387 */ /* 0x0009e80000100a00 */
[----:B------:R-:W-:Y:S01]  /*18070*/  LDGSTS.E [R247+0x1a400], desc[UR74][R76.64], !P2 ;  /* 0x1a4000004cf77fae */ /* 0x000fe2000d1a104a */
[----:B-1----:R-:W-:-:S03]  /*18080*/  IMAD.WIDE R10, R0, 0x4, R4 ;  /* 0x00000004000a7825 */ /* 0x002fc600078e0204 */
[----:B------:R1:W-:Y:S01]  /*18090*/  STL.64 [R1+0xb48], R12 ;  /* 0x000b480c01007387 */ /* 0x0003e20000100a00 */
[----:B------:R-:W-:Y:S01]  /*180a0*/  IADD3 R0, PT, PT, R7, -0x7a, RZ ;  /* 0xffffff8607007810 */ /* 0x000fe20007ffe0ff */
[C---:B------:R-:W-:Y:S02]  /*180b0*/  IMAD.WIDE R84, R2.reuse, 0x4, R244 ;  /* 0x0000000402547825 */ /* 0x040fe400078e02f4 */
[----:B------:R4:W-:Y:S01]  /*180c0*/  LDGSTS.E [R247+0x1a500], desc[UR74][R14.64], !P2 ;  /* 0x1a5000000ef77fae */ /* 0x0009e2000d1a104a */
[----:B------:R-:W2:Y:S03]  /*180d0*/  LDC R7, c[0x0][0x3a0] ;  /* 0x0000e800ff077b82 */ /* 0x000ea60000000800 */
[----:B------:R-:W-:Y:S04]  /*180e0*/  STL.64 [R1+0x45c0], R76 ;  /* 0x0045c04c01007387 */ /* 0x000fe80000100a00 */
[----:B------:R1:W-:Y:S04]  /*180f0*/  LDGSTS.E [R247+0x1a600], desc[UR74][R12.64], !P2 ;  /* 0x1a6000000cf77fae */ /* 0x0003e8000d1a104a */
[----:B------:R3:W-:Y:S01]  /*18100*/  STL.64 [R1+0xb40], R10 ;  /* 0x000b400a01007387 */ /* 0x0007e20000100a00 */
[----:B----4-:R-:W-:-:S03]  /*18110*/  IMAD.WIDE R14, R2, 0x4, R240 ;  /* 0x00000004020e7825 */ /* 0x010fc600078e02f0 */
[----:B------:R3:W-:Y:S01]  /*18120*/  LDGSTS.E [R247+0x1a700], desc[UR74][R10.64], !P2 ;  /* 0x1a7000000af77fae */ /* 0x0007e2000d1a104a */
[----:B------:R-:W-:Y:S01]  /*18130*/  ISETP.GE.U32.AND P2, PT, R0, 0x7fffff07, PT ;  /* 0x7fffff070000780c */ /* 0x000fe20003f46070 */
[----:B-1----:R-:W-:Y:S02]  /*18140*/  IMAD.WIDE R12, R2, 0x4, R242 ;  /* 0x00000004020c7825 */ /* 0x002fe400078e02f2 */
[----:B------:R1:W-:Y:S02]  /*18150*/  STL.64 [R1+0xaf0], R14 ;  /* 0x000af00e01007387 */ /* 0x0003e40000100a00 */
[----:B------:R-:W-:Y:S02]  /*18160*/  IMAD R0, R104, 0x71, RZ ;  /* 0x0000007168007824 */ /* 0x000fe400078e02ff */
[----:B------:R-:W-:Y:S01]  /*18170*/  LDGSTS.E [R247+0x1b400], desc[UR74][R84.64], !P6 ;  /* 0x1b40000054f77fae */ /* 0x000fe2000f1a104a */
[----:B---3--:R-:W-:-:S03]  /*18180*/  IMAD.WIDE R10, R2, 0x4, R4 ;  /* 0x00000004020a7825 */ /* 0x008fc600078e0204 */
[----:B------:R3:W-:Y:S01]  /*18190*/  STL.64 [R1+0xae8], R12 ;  /* 0x000ae80c01007387 */ /* 0x0007e20000100a00 */
[----:B------:R-:W-:-:S03]  /*181a0*/  VIADD R2, R6, 0xffffff82 ;  /* 0xffffff8206027836 */ /* 0x000fc60000000000 */
[----:B------:R1:W-:Y:S01]  /*181b0*/  LDGSTS.E [R247+0x1b500], desc[UR74][R14.64], !P6 ;  /* 0x1b5000000ef77fae */ /* 0x0003e2000f1a104a */
[----:B------:R-:W4:Y:S01]  /*181c0*/  LDC R6, c[0x0][0x3a0] ;  /* 0x0000e800ff067b82 */ /* 0x000f220000000800 */
[C---:B------:R-:W-:Y:S02]  /*181d0*/  IMAD.WIDE R92, R0.reuse, 0x4, R244 ;  /* 0x00000004005c7825 */ /* 0x040fe400078e02f4 */
        /* <DEDUP_REMOVED lines=8> */
[----:B------:R-:W-:-:S02]  /*18260*/  IMAD R2, R104, 0x75, RZ ;  /* 0x0000007568027824 */ /* 0x000fc400078e02ff */
[----:B------:R3:W-:Y:S01]  /*18270*/  LDGSTS.E [R247+0x1c500], desc[UR74][R14.64], !P5 ;  /* 0x1c5000000ef77fae */ /* 0x0007e2000e9a104a */
[----:B-1----:R-:W-:-:S03]  /*18280*/  IMAD.WIDE R10, R0, 0x4, R4 ;  /* 0x00000004000a7825 */ /* 0x002fc600078e0204 */
[----:B------:R3:W-:Y:S01]  /*18290*/  STL.64 [R1+0xa90], R14 ;  /* 0x000a900e01007387 */ /* 0x0007e20000100a00 */
[----:B--2---:R-:W-:-:S03]  /*182a0*/  VIADD R0, R8, 0xfffffffd ;  /* 0xfffffffd08007836 */ /* 0x004fc60000000000 */
[----:B------:R1:W-:Y:S01]  /*182b0*/  LDGSTS.E [R247+0x1c600], desc[UR74][R12.64], !P5 ;  /* 0x1c6000000cf77fae */ /* 0x0003e2000e9a104a */
[----:B------:R-:W2:Y:S01]  /*182c0*/  LDC R8, c[0x0][0x3a0] ;  /* 0x0000e800ff087b82 */ /* 0x000ea20000000800 */
[C---:B------:R-:W-:Y:S02]  /*182d0*/  IMAD.WIDE R100, R2.reuse, 0x4, R244 ;  /* 0x0000000402647825 */ /* 0x040fe400078e02f4 */
[----:B------:R1:W-:Y:S04]  /*182e0*/  STL.64 [R1+0xa88], R12 ;  /* 0x000a880c01007387 */ /* 0x0003e80000100a00 */
[----:B------:R4:W-:Y:S01]  /*182f0*/  LDGSTS.E [R247+0x1c700], desc[UR74][R10.64], !P5 ;  /* 0x1c7000000af77fae */ /* 0x0009e2000e9a104a */
[----:B---3--:R-:W-:Y:S01]  /*18300*/  IMAD.WIDE R14, R2, 0x4, R240 ;  /* 0x00000004020e7825 */ /* 0x008fe200078e02f0 */
[----:B------:R-:W-:-:S02]  /*18310*/  ISETP.GE.U32.AND P5, PT, R0, 0x7fffff7e, PT ;  /* 0x7fffff7e0000780c */ /* 0x000fc40003fa6070 */
[----:B------:R-:W-:Y:S01]  /*18320*/  STL.64 [R1+0x45d0], R92 ;  /* 0x0045d05c01007387 */ /* 0x000fe20000100a00 */
[----:B------:R-:W-:Y:S02]  /*18330*/  IMAD R0, R104, 0x79, RZ ;  /* 0x0000007968007824 */ /* 0x000fe400078e02ff */
[----:B-1----:R-:W-:Y:S01]  /*18340*/  IMAD.WIDE R12, R2, 0x4, R242 ;  /* 0x00000004020c7825 */ /* 0x002fe200078e02f2 */
[----:B------:R4:W-:Y:S03]  /*18350*/  STL.64 [R1+0xa80], R10 ;  /* 0x000a800a01007387 */ /* 0x0009e60000100a00 */
[----:B------:R-:W-:Y:S01]  /*18360*/  IMAD.WIDE R108, R0, 0x4, R244 ;  /* 0x00000004006c7825 */ /* 0x000fe200078e02f4 */
[----:B------:R1:W-:Y:S04]  /*18370*/  STL.64 [R1+0xa30], R14 ;  /* 0x000a300e01007387 */ /* 0x0003e80000100a00 */
[----:B------:R-:W-:Y:S01]  /*18380*/  LDGSTS.E [R247+0x1d400], desc[UR74][R100.64], !P4 ;  /* 0x1d40000064f77fae */ /* 0x000fe2000e1a104a */
[----:B----4-:R-:W-:-:S03]  /*18390*/  IMAD.WIDE R10, R2, 0x4, R4 ;  /* 0x00000004020a7825 */ /* 0x010fc600078e0204 */
[----:B------:R3:W-:Y:S04]  /*183a0*/  STL.64 [R1+0xa28], R12 ;  /* 0x000a280c01007387 */ /* 0x0007e80000100a00 */
[----:B------:R1:W-:Y:S04]  /*183b0*/  LDGSTS.E [R247+0x1d500], desc[UR74][R14.64], !P4 ;  /* 0x1d5000000ef77fae */ /* 0x0003e8000e1a104a */
[----:B------:R-:W-:Y:S04]  /*183c0*/  STL.64 [R1+0x45d8], R100 ;  /* 0x0045d86401007387 */ /* 0x000fe80000100a00 */
[----:B------:R3:W-:Y:S01]  /*183d0*/  LDGSTS.E [R247+0x1d600], desc[UR74][R12.64], !P4 ;  /* 0x1d6000000cf77fae */ /* 0x0007e2000e1a104a */
[----:B-1----:R-:W-:-:S03]  /*183e0*/  IMAD.WIDE R14, R0, 0x4, R240 ;  /* 0x00000004000e7825 */ /* 0x002fc600078e02f0 */
[----:B------:R1:W-:Y:S04]  /*183f0*/  STL.64 [R1+0xa20], R10 ;  /* 0x000a200a01007387 */ /* 0x0003e80000100a00 */
[----:B------:R1:W-:Y:S01]  /*18400*/  LDGSTS.E [R247+0x1d700], desc[UR74][R10.64], !P4 ;  /* 0x1d7000000af77fae */ /* 0x0003e2000e1a104a */
[----:B---3--:R-:W-:-:S03]  /*18410*/  IMAD.WIDE R12, R0, 0x4, R242 ;  /* 0x00000004000c7825 */ /* 0x008fc600078e02f2 */
[----:B------:R-:W-:Y:S04]  /*18420*/  LDGSTS.E [R247+0x1e400], desc[UR74][R108.64], !P2 ;  /* 0x1e4000006cf77fae */ /* 0x000fe8000d1a104a */
[----:B------:R3:W-:Y:S01]  /*18430*/  LDGSTS.E [R247+0x1e500], desc[UR74][R14.64], !P2 ;  /* 0x1e5000000ef77fae */ /* 0x0007e2000d1a104a */
[----:B-1----:R-:W-:-:S03]  /*18440*/  IMAD.WIDE R10, R0, 0x4, R4 ;  /* 0x00000004000a7825 */ /* 0x002fc600078e0204 */
[----:B------:R1:W-:Y:S01]  /*18450*/  LDGSTS.E [R247+0x1e600], desc[UR74][R12.64], !P2 ;  /* 0x1e6000000cf77fae */ /* 0x0003e2000d1a104a */
[----:B------:R-:W-:-:S03]  /*18460*/  VIADD R0, R6, 0xfffffff5 ;  /* 0xfffffff506007836 */ /* 0x000fc60000000000 */
[----:B------:R4:W-:Y:S02]  /*18470*/  LDGSTS.E [R247+0x1e700], desc[UR74][R10.64], !P2 ;  /* 0x1e7000000af77fae */ /* 0x0009e4000d1a104a */
[----:B------:R-:W-:Y:S01]  /*18480*/  ISETP.GE.U32.AND P2, PT, R0, 0x7fffff76, PT ;  /* 0x7fffff760000780c */ /* 0x000fe20003f46070 */
[----:B------:R-:W-:Y:S01]  /*18490*/  IMAD R0, R104, 0x7d, RZ ;  /* 0x0000007d68007824 */ /* 0x000fe200078e02ff */
[----:B------:R3:W-:Y:S03]  /*184a0*/  STL.64 [R1+0x9e8], R14 ;  /* 0x0009e80e01007387 */ /* 0x0007e60000100a00 */
[C---:B------:R-:W-:Y:S01]  /*184b0*/  IMAD.WIDE R116, R0.reuse, 0x4, R244 ;  /* 0x0000000400747825 */ /* 0x040fe200078e02f4 */
[----:B------:R1:W-:Y:S03]  /*184c0*/  STL.64 [R1+0x9e0], R12 ;  /* 0x0009e00c01007387 */ /* 0x0003e60000100a00 */
[----:B------:R-:W-:Y:S01]  /*184d0*/  IMAD.WIDE R16, R0, 0x4, R240 ;  /* 0x0000000400107825 */ /* 0x000fe200078e02f0 */
[----:B------:R-:W-:Y:S01]  /*184e0*/  STL.64 [R1+0x45e0], R108 ;  /* 0x0045e06c01007387 */ /* 0x000fe20000100a00 */
[----:B---3--:R-:W3:Y:S03]  /*184f0*/  LDC R14, c[0x0][0x3a0] ;  /* 0x0000e800ff0e7b82 */ /* 0x008ee60000000800 */
[----:B------:R4:W-:Y:S01]  /*18500*/  STL.64 [R1+0x9d8], R10 ;  /* 0x0009d80a01007387 */ /* 0x0009e20000100a00 */
[----:B------:R-:W-:-:S02]  /*18510*/  VIADD R2, R7, 0xfffffff9 ;  /* 0xfffffff907027836 */ /* 0x000fc40000000000 */
[----:B-1----:R-:W-:Y:S01]  /*18520*/  IMAD.WIDE R12, R0, 0x4, R242 ;  /* 0x00000004000c7825 */ /* 0x002fe200078e02f2 */
[----:B------:R-:W-:Y:S03]  /*18530*/  LDGSTS.E [R247+0x1f400], desc[UR74][R116.64], !P6 ;  /* 0x1f40000074f77fae */ /* 0x000fe6000f1a104a */
[----:B--2---:R-:W-:Y:S01]  /*18540*/  VIADD R7, R8, 0xfffffff1 ;  /* 0xfffffff108077836 */ /* 0x004fe20000000000 */
[----:B------:R1:W-:Y:S01]  /*18550*/  LDGSTS.E [R247+0x1f500], desc[UR74][R16.64], !P6 ;  /* 0x1f50000010f77fae */ /* 0x0003e2000f1a104a */
[----:B----4-:R-:W-:-:S03]  /*18560*/  IMAD.WIDE R10, R0, 0x4, R4 ;  /* 0x00000004000a7825 */ /* 0x010fc600078e0204 */
[----:B------:R2:W-:Y:S01]  /*18570*/  LDGSTS.E [R247+0x1f600], desc[UR74][R12.64], !P6 ;  /* 0x1f6000000cf77fae */ /* 0x0005e2000f1a104a */
[----:B------:R-:W-:Y:S01]  /*18580*/  ISETP.GE.U32.AND P4, PT, R2, 0x7fffff7a, PT ;  /* 0x7fffff7a0200780c */ /* 0x000fe20003f86070 */
[----:B------:R-:W4:Y:S02]  /*18590*/  LDC R8, c[0x0][0x3a0] ;  /* 0x0000e800ff087b82 */ /* 0x000f240000000800 */
[----:B------:R1:W-:Y:S01]  /*185a0*/  LDGSTS.E [R247+0x1f700], desc[UR74][R10.64], !P6 ;  /* 0x1f7000000af77fae */ /* 0x0003e2000f1a104a */
[----:B------:R-:W-:Y:S02]  /*185b0*/  ISETP.GE.U32.AND P6, PT, R7, 0x7fffff72, PT ;  /* 0x7fffff720700780c */ /* 0x000fe40003fc6070 */
[----:B------:R-:W-:Y:S02]  /*185c0*/  SHF.L.U32 R6, R104, 0x1, RZ ;  /* 0x0000000168067819 */ /* 0x000fe400000006ff */
[----:B------:R-:W-:Y:S01]  /*185d0*/  LOP3.LUT R2, R3, 0x40, RZ, 0x3c, !PT ;  /* 0x0000004003027812 */ /* 0x000fe200078e3cff */
[----:B------:R-:W3:Y:S01]  /*185e0*/  LDC R7, c[0x0][0x3a0] ;  /* 0x0000e800ff077b82 */ /* 0x000ee20000000800 */
[----:B------:R1:W-:Y:S01]  /*185f0*/  STL.64 [R1+0x9c0], R16 ;  /* 0x0009c01001007387 */ /* 0x0003e20000100a00 */
[----:B------:R-:W-:-:S03]  /*18600*/  IMAD.WIDE R60, R6, 0x4, R244 ;  /* 0x00000004063c7825 */ /* 0x000fc600078e02f4 */
[----:B------:R2:W-:Y:S01]  /*18610*/  STL.64 [R1+0x990], R12 ;  /* 0x0009900c01007387 */ /* 0x0005e20000100a00 */
[----:B------:R-:W-:Y:S02]  /*18620*/  VIADD R2, R2, UR38 ;  /* 0x0000002602027c36 */ /* 0x000fe40008000000 */
[----:B------:R-:W-:Y:S01]  /*18630*/  IMAD R0, R104, 0x6, RZ ;  /* 0x0000000668007824 */ /* 0x000fe200078e02ff */
[----:B------:R-:W-:Y:S01]  /*18640*/  STL.64 [R1+0x44f0], R116 ;  /* 0x0044f07401007387 */ /* 0x000fe20000100a00 */
[----:B-1----:R-:W-:-:S03]  /*18650*/  IMAD.WIDE R16, R6, 0x4, R240 ;  /* 0x0000000406107825 */ /* 0x002fc600078e02f0 */
[----:B------:R1:W-:Y:S01]  /*18660*/  STL.64 [R1+0x9c8], R10 ;  /* 0x0009c80a01007387 */ /* 0x0003e20000100a00 */
[----:B--2---:R-:W-:-:S03]  /*18670*/  IMAD.WIDE R12, R6, 0x4, R242 ;  /* 0x00000004060c7825 */ /* 0x004fc600078e02f2 */
[----:B------:R-:W-:Y:S01]  /*18680*/  STL.64 [R1+0x41d0], R246 ;  /* 0x0041d0f601007387 */ /* 0x000fe20000100a00 */
[----:B------:R-:W-:-:S03]  /*18690*/  IMAD.WIDE R20, R0, 0x4, R244 ;  /* 0x0000000400147825 */ /* 0x000fc600078e02f4 */
[----:B------:R2:W-:Y:S01]  /*186a0*/  STL.64 [R1+0x860], R16 ;  /* 0x0008601001007387 */ /* 0x0005e20000100a00 */
[----:B-1----:R-:W-:-:S03]  /*186b0*/  IMAD.WIDE R10, R6, 0x4, R4 ;  /* 0x00000004060a7825 */ /* 0x002fc600078e0204 */
[----:B------:R-:W-:Y:S01]  /*186c0*/  LDGSTS.E [R2+0x800], desc[UR74][R60.64], !P5 ;  /* 0x008000003c027fae */ /* 0x000fe2000e9a104a */
[----:B------:R-:W-:-:S03]  /*186d0*/  VIADD R6, R9, 0xffffffed ;  /* 0xffffffed09067836 */ /* 0x000fc60000000000 */
[----:B------:R1:W-:Y:S01]  /*186e0*/  STL.64 [R1+0x858], R12 ;  /* 0x0008580c01007387 */ /* 0x0003e20000100a00 */
[----:B------:R-:W4:Y:S03]  /*186f0*/  LDC R9, c[0x0][0x3a0] ;  /* 0x0000e800ff097b82 */ /* 0x000f260000000800 */
[----:B------:R2:W-:Y:S04]  /*18700*/  LDGSTS.E [R2+0x900], desc[UR74][R16.64], !P5 ;  /* 0x0090000010027fae */ /* 0x0005e8000e9a104a */
[----:B------:R-:W-:Y:S04]  /*18710*/  STL.64 [R1+0x4650], R60 ;  /* 0x0046503c01007387 */ /* 0x000fe80000100a00 */
[----:B------:R1:W-:Y:S01]  /*18720*/  LDGSTS.E [R2+0xa00], desc[UR74][R12.64], !P5 ;  /* 0x00a000000c027fae */ /* 0x0003e2000e9a104a */
[----:B--2---:R-:W-:-:S03]  /*18730*/  IMAD.WIDE R16, R0, 0x4, R240 ;  /* 0x0000000400107825 */ /* 0x004fc600078e02f0 */
[----:B------:R2:W-:Y:S04]  /*18740*/  STL.64 [R1+0x850], R10 ;  /* 0x0008500a01007387 */ /* 0x0005e80000100a00 */
[----:B------:R2:W-:Y:S01]  /*18750*/  LDGSTS.E [R2+0xb00], desc[UR74][R10.64], !P5 ;  /* 0x00b000000a027fae */ /* 0x0005e2000e9a104a */
[----:B------:R-:W-:Y:S01]  /*18760*/  ISETP.GE.U32.AND P5, PT, R6, 0x7fffff6e, PT ;  /* 0x7fffff6e0600780c */ /* 0x000fe20003fa6070 */
[----:B-1----:R-:W-:Y:S02]  /*18770*/  IMAD.WIDE R12, R0, 0x4, R242 ;  /* 0x00000004000c7825 */ /* 0x002fe400078e02f2 */
[----:B------:R-:W-:Y:S02]  /*18780*/  LDGSTS.E [R2+0x1800], desc[UR74][R20.64], !P4 ;  /* 0x0180000014027fae */ /* 0x000fe4000e1a104a */
[----:B------:R-:W-:-:S02]  /*18790*/  IMAD R6, R104, 0xa, RZ ;  /* 0x0000000a68067824 */ /* 0x000fc400078e02ff */
[----:B------:R1:W-:Y:S01]  /*187a0*/  LDGSTS.E [R2+0x1900], desc[UR74][R16.64], !P4 ;  /* 0x0190000010027fae */ /* 0x0003e2000e1a104a */
[----:B--2---:R-:W-:-:S03]  /*187b0*/  IMAD.WIDE R10, R0, 0x4, R4 ;  /* 0x00000004000a7825 */ /* 0x004fc600078e0204 */
[----:B------:R1:W-:Y:S01]  /*187c0*/  STL.64 [R1+0x7e0], R16 ;  /* 0x0007e01001007387 */ /* 0x0003e20000100a00 */
[----:B---3--:R-:W-:-:S03]  /*187d0*/  VIADD R0, R14, 0xffffffe9 ;  /* 0xffffffe90e007836 */ /* 0x008fc60000000000 */
[----:B------:R2:W-:Y:S01]  /*187e0*/  LDGSTS.E [R2+0x1a00], desc[UR74][R12.64], !P4 ;  /* 0x01a000000c027fae */ /* 0x0005e2000e1a104a */
[----:B------:R-:W-:-:S03]  /*187f0*/  IMAD.WIDE R14, R6, 0x4, R240 ;  /* 0x00000004060e7825 */ /* 0x000fc600078e02f0 */
[----:B------:R2:W-:Y:S04]  /*18800*/  STL.64 [R1+0x7d8], R12 ;  /* 0x0007d80c01007387 */ /* 0x0005e80000100a00 */
[----:B------:R3:W-:Y:S01]  /*18810*/  LDGSTS.E [R2+0x1b00], desc[UR74][R10.64], !P4 ;  /* 0x01b000000a027fae */ /* 0x0007e2000e1a104a */
[----:B-1----:R-:W-:Y:S01]  /*18820*/  IMAD.WIDE R16, R6, 0x4, R244 ;  /* 0x0000000406107825 */ /* 0x002fe200078e02f4 */
[----:B------:R-:W-:Y:S02]  /*18830*/  ISETP.GE.U32.AND P4, PT, R0, 0x7fffff6a, PT ;  /* 0x7fffff6a0000780c */ /* 0x000fe40003f86070 */
[----:B------:R-:W-:Y:S01]  /*18840*/  STL.64 [R1+0x4638], R20 ;  /* 0x0046381401007387 */ /* 0x000fe20000100a00 */
[----:B------:R-:W-:-:S03]  /*18850*/  IMAD R0, R104, 0xe, RZ ;  /* 0x0000000e68007824 */ /* 0x000fc600078e02ff */
[----:B------:R3:W-:Y:S01]  /*18860*/  STL.64 [R1+0x7d0], R10 ;  /* 0x0007d00a01007387 */ /* 0x0007e20000100a00 */
[----:B--2---:R-:W-:-:S03]  /*18870*/  IMAD.WIDE R12, R6, 0x4, R242 ;  /* 0x00000004060c7825 */ /* 0x004fc600078e02f2 */
[----:B------:R1:W-:Y:S04]  /*18880*/  STL.64 [R1+0x768], R16 ;  /* 0x0007681001007387 */ /* 0x0003e80000100a00 */
[----:B------:R1:W-:Y:S01]  /*18890*/  LDGSTS.E [R2+0x2800], desc[UR74][R16.64], !P2 ;  /* 0x0280000010027fae */ /* 0x0003e2000d1a104a */
[----:B---3--:R-:W-:Y:S01]  /*188a0*/  IMAD.WIDE R10, R6, 0x4, R4 ;  /* 0x00000004060a7825 */ /* 0x008fe200078e0204 */
[----:B------:R-:W-:Y:S02]  /*188b0*/  IADD3 R6, PT, PT, R7, -0x1b, RZ ;  /* 0xffffffe507067810 */ /* 0x000fe40007ffe0ff */
[----:B------:R2:W-:Y:S01]  /*188c0*/  STL.64 [R1+0x760], R14 ;  /* 0x0007600e01007387 */ /* 0x0005e20000100a00 */
[----:B------:R-:W3:Y:S03]  /*188d0*/  LDC R7, c[0x0][0x3a0] ;  /* 0x0000e800ff077b82 */ /* 0x000ee60000000800 */
[----:B------:R2:W-:Y:S01]  /*188e0*/  LDGSTS.E [R2+0x2900], desc[UR74][R14.64], !P2 ;  /* 0x029000000e027fae */ /* 0x0005e2000d1a104a */
[----:B-1----:R-:W-:-:S03]  /*188f0*/  IMAD.WIDE R16, R0, 0x4, R244 ;  /* 0x0000000400107825 */ /* 0x002fc600078e02f4 */
[----:B------:R1:W-:Y:S04]  /*18900*/  STL.64 [R1+0x758], R12 ;  /* 0x0007580c01007387 */ /* 0x0003e80000100a00 */
[----:B------:R1:W-:Y:S01]  /*18910*/  LDGSTS.E [R2+0x2a00], desc[UR74][R12.64], !P2 ;  /* 0x02a000000c027fae */ /* 0x0003e2000d1a104a */
[----:B--2---:R-:W-:-:S03]  /*18920*/  IMAD.WIDE R14, R0, 0x4, R240 ;  /* 0x00000004000e7825 */ /* 0x004fc600078e02f0 */
[----:B------:R2:W-:Y:S04]  /*18930*/  STL.64 [R1+0x750], R10 ;  /* 0x0007500a01007387 */ /* 0x0005e80000100a00 */
[----:B------:R2:W-:Y:S01]  /*18940*/  LDGSTS.E [R2+0x2b00], desc[UR74][R10.64], !P2 ;  /* 0x02b000000a027fae */ /* 0x0005e2000d1a104a */
[----:B------:R-:W-:Y:S01]  /*18950*/  ISETP.GE.U32.AND P2, PT, R6, 0x7fffff66, PT ;  /* 0x7fffff660600780c */ /* 0x000fe20003f46070 */
[----:B-1----:R-:W-:Y:S02]  /*18960*/  IMAD.WIDE R12, R0, 0x4, R242 ;  /* 0x00000004000c7825 */ /* 0x002fe400078e02f2 */
[----:B------:R1:W-:Y:S02]  /*18970*/  STL.64 [R1+0x6e8], R16 ;  /* 0x0006e81001007387 */ /* 0x0003e40000100a00 */
[----:B------:R-:W-:-:S02]  /*18980*/  IMAD R6, R104, 0x12, RZ ;  /* 0x0000001268067824 */ /* 0x000fc400078e02ff */
[----:B------:R1:W-:Y:S01]  /*18990*/  LDGSTS.E [R2+0x3800], desc[UR74][R16.64], !P6 ;  /* 0x0380000010027fae */ /* 0x0003e2000f1a104a */
[----:B--2---:R-:W-:-:S03]  /*189a0*/  IMAD.WIDE R10, R0, 0x4, R4 ;  /* 0x00000004000a7825 */ /* 0x004fc600078e0204 */
[----:B------:R2:W-:Y:S01]  /*189b0*/  STL.64 [R1+0x6e0], R14 ;  /* 0x0006e00e01007387 */ /* 0x0005e20000100a00 */
[----:B----4-:R-:W-:-:S03]  /*189c0*/  VIADD R0, R8, 0xffffffe1 ;  /* 0xffffffe108007836 */ /* 0x010fc60000000000 */
[----:B------:R2:W-:Y:S01]  /*189d0*/  LDGSTS.E [R2+0x3900], desc[UR74][R14.64], !P6 ;  /* 0x039000000e027fae */ /* 0x0005e2000f1a104a */
[----:B------:R-:W4:Y:S03]  /*189e0*/  LDC R8, c[0x0][0x3a0] ;  /* 0x0000e800ff087b82 */ /* 0x000f260000000800 */
[----:B------:R3:W-:Y:S01]  /*189f0*/  STL.64 [R1+0x6d8], R12 ;  /* 0x0006d80c01007387 */ /* 0x0007e20000100a00 */
[----:B-1----:R-:W-:-:S03]  /*18a00*/  IMAD.WIDE R16, R6, 0x4, R244 ;  /* 0x0000000406107825 */ /* 0x002fc600078e02f4 */
[----:B------:R3:W-:Y:S04]  /*18a10*/  LDGSTS.E [R2+0x3a00], desc[UR74][R12.64], !P6 ;  /* 0x03a000000c027fae */ /* 0x0007e8000f1a104a */
[----:B------:R1:W-:Y:S01]  /*18a20*/  STL.64 [R1+0x6d0], R10 ;  /* 0x0006d00a01007387 */ /* 0x0003e20000100a00 */
[----:B--2---:R-:W-:-:S03]  /*18a30*/  IMAD.WIDE R14, R6, 0x4, R240 ;  /* 0x00000004060e7825 */ /* 0x004fc600078e02f0 */
[----:B------:R1:W-:Y:S01]  /*18a40*/  LDGSTS.E [R2+0x3b00], desc[UR74][R10.64], !P6 ;  /* 0x03b000000a027fae */ /* 0x0003e2000f1a104a */
[----:B---3--:R-:W-:Y:S01]  /*18a50*/  IMAD.WIDE R12, R6, 0x4, R242 ;  /* 0x00000004060c7825 */ /* 0x008fe200078e02f2 */
[----:B------:R-:W-:Y:S02]  /*18a60*/  ISETP.GE.U32.AND P6, PT, R0, 0x7fffff62, PT ;  /* 0x7fffff620000780c */ /* 0x000fe40003fc6070 */
[----:B------:R-:W-:Y:S01]  /*18a70*/  LDGSTS.E [R2+0x4800], desc[UR74][R16.64], !P5 ;  /* 0x0480000010027fae */ /* 0x000fe2000e9a104a */
[----:B-1----:R-:W-:-:S03]  /*18a80*/  IMAD.WIDE R10, R6, 0x4, R4 ;  /* 0x00000004060a7825 */ /* 0x002fc600078e0204 */
[----:B------:R-:W-:Y:S01]  /*18a90*/  STL.64 [R1+0x668], R16 ;  /* 0x0006681001007387 */ /* 0x000fe20000100a00 */
[----:B------:R-:W-:-:S03]  /*18aa0*/  VIADD R6, R9, 0xffffffdd ;  /* 0xffffffdd09067836 */ /* 0x000fc60000000000 */
[----:B------:R1:W-:Y:S01]  /*18ab0*/  LDGSTS.E [R2+0x4900], desc[UR74][R14.64], !P5 ;  /* 0x049000000e027fae */ /* 0x0003e2000e9a104a */
[----:B------:R-:W2:Y:S01]  /*18ac0*/  LDC R9, c[0x0][0x3a0] ;  /* 0x0000e800ff097b82 */ /* 0x000ea20000000800 */
[----:B------:R-:W-:Y:S02]  /*18ad0*/  IMAD R0, R104, 0x16, RZ ;  /* 0x0000001668007824 */ /* 0x000fe400078e02ff */
[----:B------:R1:W-:Y:S02]  /*18ae0*/  STL.64 [R1+0x660], R14 ;  /* 0x0006600e01007387 */ /* 0x0003e40000100a00 */
[C---:B------:R-:W-:Y:S02]  /*18af0*/  IMAD.WIDE R52, R0.reuse, 0x4, R244 ;  /* 0x0000000400347825 */ /* 0x040fe400078e02f4 */
[----:B------:R3:W-:Y:S04]  /*18b00*/  LDGSTS.E [R2+0x4a00], desc[UR74][R12.64], !P5 ;  /* 0x04a000000c027fae */ /* 0x0007e8000e9a104a */
[----:B------:R3:W-:Y:S04]  /*18b10*/  STL.64 [R1+0x658], R12 ;  /* 0x0006580c01007387 */ /* 0x0007e80000100a00 */
[----:B------:R4:W-:Y:S01]  /*18b20*/  LDGSTS.E [R2+0x4b00], desc[UR74][R10.64], !P5 ;  /* 0x04b000000a027fae */ /* 0x0009e2000e9a104a */
[----:B-1----:R-:W-:Y:S01]  /*18b30*/  IMAD.WIDE R14, R0, 0x4, R240 ;  /* 0x00000004000e7825 */ /* 0x002fe200078e02f0 */
[----:B------:R-:W-:-:S02]  /*18b40*/  ISETP.GE.U32.AND P5, PT, R6, 0x7fffff5e, PT ;  /* 0x7fffff5e0600780c */ /* 0x000fc40003fa6070 */
[----:B------:R4:W-:Y:S01]  /*18b50*/  STL.64 [R1+0x650], R10 ;  /* 0x0006500a01007387 */ /* 0x0009e20000100a00 */
[----:B------:R-:W-:Y:S02]  /*18b60*/  IMAD R6, R104, 0x1a, RZ ;  /* 0x0000001a68067824 */ /* 0x000fe400078e02ff */
[----:B---3--:R-:W-:Y:S01]  /*18b70*/  IMAD.WIDE R12, R0, 0x4, R242 ;  /* 0x00000004000c7825 */ /* 0x008fe200078e02f2 */
[----:B------:R-:W-:Y:S03]  /*18b80*/  LDGSTS.E [R2+0x5800], desc[UR74][R52.64], !P4 ;  /* 0x0580000034027fae */ /* 0x000fe6000e1a104a */
[----:B------:R-:W-:Y:S01]  /*18b90*/  IMAD.WIDE R34, R6, 0x4, R244 ;  /* 0x0000000406227825 */ /* 0x000fe200078e02f4 */
[----:B------:R1:W-:Y:S03]  /*18ba0*/  STL.64 [R1+0x5e0], R14 ;  /* 0x0005e00e01007387 */ /* 0x0003e60000100a00 */
[----:B----4-:R-:W-:Y:S01]  /*18bb0*/  IMAD.WIDE R10, R0, 0x4, R4 ;  /* 0x00000004000a7825 */ /* 0x010fe200078e0204 */
[----:B------:R1:W-:Y:S03]  /*18bc0*/  LDGSTS.E [R2+0x5900], desc[UR74][R14.64], !P4 ;  /* 0x059000000e027fae */ /* 0x0003e6000e1a104a */
[----:B------:R-:W-:Y:S01]  /*18bd0*/  VIADD R0, R7, 0xffffffd9 ;  /* 0xffffffd907007836 */ /* 0x000fe20000000000 */
        /* <DEDUP_REMOVED lines=13> */
[----:B------:R1:W-:Y:S01]  /*18cb0*/  STL.64 [R1+0x558], R12 ;  /* 0x0005580c01007387 */ /* 0x0003e20000100a00 */
[----:B------:R-:W-:-:S03]  /*18cc0*/  VIADD R6, R8, 0xffffffd5 ;  /* 0xffffffd508067836 */ /* 0x000fc60000000000 */
[----:B------:R3:W-:Y:S01]  /*18cd0*/  LDGSTS.E [R2+0x6900], desc[UR74][R14.64], !P2 ;  /* 0x069000000e027fae */ /* 0x0007e2000d1a104a */
[----:B------:R-:W4:Y:S01]  /*18ce0*/  LDC R8, c[0x0][0x3a0] ;  /* 0x0000e800ff087b82 */ /* 0x000f220000000800 */
[C---:B------:R-:W-:Y:S02]  /*18cf0*/  IMAD.WIDE R16, R0.reuse, 0x4, R244 ;  /* 0x0000000400107825 */ /* 0x040fe400078e02f4 */
[----:B------:R-:W-:Y:S04]  /*18d00*/  STL.64 [R1+0x4628], R34 ;  /* 0x0046282201007387 */ /* 0x000fe80000100a00 */
[----:B------:R1:W-:Y:S04]  /*18d10*/  LDGSTS.E [R2+0x6a00], desc[UR74][R12.64], !P2 ;  /* 0x06a000000c027fae */ /* 0x0003e8000d1a104a */
[----:B------:R2:W-:Y:S01]  /*18d20*/  STL.64 [R1+0x550], R10 ;  /* 0x0005500a01007387 */ /* 0x0005e20000100a00 */
[----:B---3--:R-:W-:-:S03]  /*18d30*/  IMAD.WIDE R14, R0, 0x4, R240 ;  /* 0x00000004000e7825 */ /* 0x008fc600078e02f0 */
[----:B------:R2:W-:Y:S01]  /*18d40*/  LDGSTS.E [R2+0x6b00], desc[UR74][R10.64], !P2 ;  /* 0x06b000000a027fae */ /* 0x0005e2000d1a104a */
[----:B-1----:R-:W-:Y:S01]  /*18d50*/  IMAD.WIDE R12, R0, 0x4, R242 ;  /* 0x00000004000c7825 */ /* 0x002fe200078e02f2 */
[----:B------:R-:W-:Y:S02]  /*18d60*/  ISETP.GE.U32.AND P2, PT, R6, 0x7fffff56, PT ;  /* 0x7fffff560600780c */ /* 0x000fe40003f46070 */
[----:B------:R1:W-:Y:S01]  /*18d70*/  LDGSTS.E [R2+0x7800], desc[UR74][R16.64], !P6 ;  /* 0x0780000010027fae */ /* 0x0003e2000f1a104a */
[----:B--2---:R-:W-:Y:S01]  /*18d80*/  IMAD.WIDE R10, R0, 0x4, R4 ;  /* 0x00000004000a7825 */ /* 0x004fe200078e0204 */
[----:B------:R-:W-:Y:S02]  /*18d90*/  IADD3 R0, PT, PT, R9, -0x2f, RZ ;  /* 0xffffffd109007810 */ /* 0x000fe40007ffe0ff */
[----:B------:R1:W-:Y:S01]  /*18da0*/  STL.64 [R1+0x4e8], R16 ;  /* 0x0004e81001007387 */ /* 0x0003e20000100a00 */
[----:B------:R-:W2:Y:S01]  /*18db0*/  LDC R9, c[0x0][0x3a0] ;  /* 0x0000e800ff097b82 */ /* 0x000ea20000000800 */
[----:B------:R-:W-:-:S02]  /*18dc0*/  IMAD R6, R104, 0x22, RZ ;  /* 0x0000002268067824 */ /* 0x000fc400078e02ff */
[----:B------:R3:W-:Y:S04]  /*18dd0*/  LDGSTS.E [R2+0x7900], desc[UR74][R14.64], !P6 ;  /* 0x079000000e027fae */ /* 0x0007e8000f1a104a */
[----:B------:R3:W-:Y:S04]  /*18de0*/  STL.64 [R1+0x4e0], R14 ;  /* 0x0004e00e01007387 */ /* 0x0007e80000100a00 */
[----:B------:R4:W-:Y:S01]  /*18df0*/  LDGSTS.E [R2+0x7a00], desc[UR74][R12.64], !P6 ;  /* 0x07a000000c027fae */ /* 0x0009e2000f1a104a */
[----:B-1----:R-:W-:-:S03]  /*18e00*/  IMAD.WIDE R16, R6, 0x4, R244 ;  /* 0x0000000406107825 */ /* 0x002fc600078e02f4 */
[----:B------:R4:W-:Y:S04]  /*18e10*/  STL.64 [R1+0x4d8], R12 ;  /* 0x0004d80c01007387 */ /* 0x0009e80000100a00 */
[----:B------:R1:W-:Y:S01]  /*18e20*/  LDGSTS.E [R2+0x7b00], desc[UR74][R10.64], !P6 ;  /* 0x07b000000a027fae */ /* 0x0003e2000f1a104a */
[----:B---3--:R-:W-:Y:S01]  /*18e30*/  IMAD.WIDE R14, R6, 0x4, R240 ;  /* 0x00000004060e7825 */ /* 0x008fe200078e02f0 */
[----:B------:R-:W-:Y:S02]  /*18e40*/  ISETP.GE.U32.AND P6, PT, R0, 0x7fffff52, PT ;  /* 0x7fffff520000780c */ /* 0x000fe40003fc6070 */
[----:B------:R1:W-:Y:S01]  /*18e50*/  STL.64 [R1+0x4d0], R10 ;  /* 0x0004d00a01007387 */ /* 0x0003e20000100a00 */
        /* <DEDUP_REMOVED lines=9> */
[----:B------:R-:W-:Y:S02]  /*18ef0*/  IMAD.WIDE R108, R0, 0x4, R244 ;  /* 0x00000004006c7825 */ /* 0x000fe400078e02f4 */
[----:B------:R2:W-:Y:S04]  /*18f00*/  STL.64 [R1+0x458], R12 ;  /* 0x0004580c01007387 */ /* 0x0005e80000100a00 */
[----:B------:R2:W-:Y:S01]  /*18f10*/  LDGSTS.E [R2+0x8a00], desc[UR74][R12.64], !P5 ;  /* 0x08a000000c027fae */ /* 0x0005e2000e9a104a */
[----:B------:R-:W-:Y:S01]  /*18f20*/  IMAD R126, R104, 0x46, RZ ;  /* 0x00000046687e7824 */ /* 0x000fe200078e02ff */
[----:B---3--:R-:W3:Y:S01]  /*18f30*/  LDC R16, c[0x0][0x3a0] ;  /* 0x0000e800ff107b82 */ /* 0x008ee20000000800 */
[----:B-1----:R-:W-:Y:S01]  /*18f40*/  IMAD.WIDE R14, R0, 0x4, R240 ;  /* 0x00000004000e7825 */ /* 0x002fe200078e02f0 */
[----:B------:R1:W-:Y:S04]  /*18f50*/  STL.64 [R1+0x450], R10 ;  /* 0x0004500a01007387 */ /* 0x0003e80000100a00 */
[----:B------:R1:W-:Y:S01]  /*18f60*/  LDGSTS.E [R2+0x8b00], desc[UR74][R10.64], !P5 ;  /* 0x08b000000a027fae */ /* 0x0003e2000e9a104a */
[----:B------:R-:W-:Y:S01]  /*18f70*/  IMAD R150, R104, 0x4a, RZ ;  /* 0x0000004a68967824 */ /* 0x000fe200078e02ff */
[----:B------:R-:W3:Y:S01]  /*18f80*/  LDC R17, c[0x0][0x3a0] ;  /* 0x0000e800ff117b82 */ /* 0x000ee20000000800 */
[----:B--2---:R-:W-:Y:S01]  /*18f90*/  IMAD.WIDE R12, R0, 0x4, R242 ;  /* 0x00000004000c7825 */ /* 0x004fe200078e02f2 */
[----:B------:R-:W-:Y:S01]  /*18fa0*/  ISETP.GE.U32.AND P5, PT, R6, 0x7fffff4e, PT ;  /* 0x7fffff4e0600780c */ /* 0x000fe20003fa6070 */
[----:B------:R2:W-:Y:S02]  /*18fb0*/  STL.64 [R1+0x3e0], R14 ;  /* 0x0003e00e01007387 */ /* 0x0005e40000100a00 */
[----:B------:R-:W-:-:S02]  /*18fc0*/  IMAD R6, R104, 0x2a, RZ ;  /* 0x0000002a68067824 */ /* 0x000fc400078e02ff */
[----:B------:R-:W-:Y:S01]  /*18fd0*/  LDGSTS.E [R2+0x9800], desc[UR74][R108.64], !P4 ;  /* 0x098000006c027fae */ /* 0x000fe2000e1a104a */
[----:B-1----:R-:W-:-:S03]  /*18fe0*/  IMAD.WIDE R10, R0, 0x4, R4 ;  /* 0x00000004000a7825 */ /* 0x002fc600078e0204 */
[----:B------:R1:W-:Y:S01]  /*18ff0*/  STL.64 [R1+0x3d8], R12 ;  /* 0x0003d80c01007387 */ /* 0x0003e20000100a00 */
[----:B------:R-:W-:-:S03]  /*19000*/  VIADD R0, R8, 0xffffffc9 ;  /* 0xffffffc908007836 */ /* 0x000fc60000000000 */
[----:B------:R2:W-:Y:S01]  /*19010*/  LDGSTS.E [R2+0x9900], desc[UR74][R14.64], !P4 ;  /* 0x099000000e027fae */ /* 0x0005e2000e1a104a */
[----:B------:R-:W3:Y:S01]  /*19020*/  LDC R8, c[0x0][0x3a0] ;  /* 0x0000e800ff087b82 */ /* 0x000ee20000000800 */
[C---:B------:R-:W-:Y:S02]  /*19030*/  IMAD.WIDE R76, R6.reuse, 0x4, R244 ;  /* 0x00000004064c7825 */ /* 0x040fe400078e02f4 */
[----:B------:R-:W-:Y:S04]  /*19040*/  STL.64 [R1+0x45e8], R108 ;  /* 0x0045e86c01007387 */ /* 0x000fe80000100a00 */
[----:B------:R1:W-:Y:S04]  /*19050*/  LDGSTS.E [R2+0x9a00], desc[UR74][R12.64], !P4 ;  /* 0x09a000000c027fae */ /* 0x0003e8000e1a104a */
[----:B------:R4:W-:Y:S01]  /*19060*/  STL.64 [R1+0x3d0], R10 ;  /* 0x0003d00a01007387 */ /* 0x0009e20000100a00 */
[----:B--2---:R-:W-:-:S03]  /*19070*/  IMAD.WIDE R14, R6, 0x4, R240 ;  /* 0x00000004060e7825 */ /* 0x004fc600078e02f0 */
[----:B------:R4:W-:Y:S01]  /*19080*/  LDGSTS.E [R2+0x9b00], desc[UR74][R10.64], !P4 ;  /* 0x09b000000a027fae */ /* 0x0009e2000e1a104a */
[----:B-1----:R-:W-:Y:S01]  /*19090*/  IMAD.WIDE R12, R6, 0x4, R242 ;  /* 0x00000004060c7825 */ /* 0x002fe200078e02f2 */
[----:B------:R-:W-:Y:S02]  /*190a0*/  ISETP.GE.U32.AND P4, PT, R0, 0x7fffff4a, PT ;  /* 0x7fffff4a0000780c */ /* 0x000fe40003f86070 */
[----:B------:R1:W-:Y:S01]  /*190b0*/  STL.64 [R1+0x360], R14 ;  /* 0x0003600e01007387 */ /* 0x0003e20000100a00 */
[----:B----4-:R-:W-:-:S03]  /*190c0*/  IMAD.WIDE R10, R6, 0x4, R4 ;  /* 0x00000004060a7825 */ /* 0x010fc600078e0204 */
[----:B------:R-:W-:Y:S01]  /*190d0*/  LDGSTS.E [R2+0xa800], desc[UR74][R76.64], !P2 ;  /* 0x0a8000004c027fae */ /* 0x000fe2000d1a104a */
[----:B------:R-:W-:Y:S02]  /*190e0*/  VIADD R6, R9, 0xffffffc5 ;  /* 0xffffffc509067836 */ /* 0x000fe40000000000 */
[----:B------:R-:W-:Y:S01]  /*190f0*/  IMAD R0, R104, 0x2e, RZ ;  /* 0x0000002e68007824 */ /* 0x000fe200078e02ff */
[----:B------:R-:W2:Y:S01]  /*19100*/  LDC R9, c[0x0][0x3a0] ;  /* 0x0000e800ff097b82 */ /* 0x000ea20000000800 */
[----:B------:R4:W-:Y:S02]  /*19110*/  STL.64 [R1+0x358], R12 ;  /* 0x0003580c01007387 */ /* 0x0009e40000100a00 */
[C---:B------:R-:W-:Y:S02]  /*19120*/  IMAD.WIDE R44, R0.reuse, 0x4, R244 ;  /* 0x00000004002c7825 */ /* 0x040fe400078e02f4 */
[----:B------:R1:W-:Y:S04]  /*19130*/  LDGSTS.E [R2+0xa900], desc[UR74][R14.64], !P2 ;  /* 0x0a9000000e027fae */ /* 0x0003e8000d1a104a */
[----:B------:R-:W-:Y:S04]  /*19140*/  STL.64 [R1+0x45f0], R76 ;  /* 0x0045f04c01007387 */ /* 0x000fe80000100a00 */
[----:B------:R4:W-:Y:S01]  /*19150*/  LDGSTS.E [R2+0xaa00], desc[UR74][R12.64], !P2 ;  /* 0x0aa000000c027fae */ /* 0x0009e2000d1a104a */
[----:B-1----:R-:W-:-:S03]  /*19160*/  IMAD.WIDE R14, R0, 0x4, R240 ;  /* 0x00000004000e7825 */ /* 0x002fc600078e02f0 */
[----:B------:R1:W-:Y:S04]  /*19170*/  STL.64 [R1+0x350], R10 ;  /* 0x0003500a01007387 */ /* 0x0003e80000100a00 */
[----:B------:R1:W-:Y:S01]  /*19180*/  LDGSTS.E [R2+0xab00], desc[UR74][R10.64], !P2 ;  /* 0x0ab000000a027fae */ /* 0x0003e2000d1a104a */
[----:B------:R-:W-:Y:S01]  /*19190*/  ISETP.GE.U32.AND P2, PT, R6, 0x7fffff46, PT ;  /* 0x7fffff460600780c */ /* 0x000fe20003f46070 */
[----:B----4-:R-:W-:Y:S02]  /*191a0*/  IMAD.WIDE R12, R0, 0x4, R242 ;  /* 0x00000004000c7825 */ /* 0x010fe400078e02f2 */
[----:B------:R-:W-:Y:S02]  /*191b0*/  LDGSTS.E [R2+0xb800], desc[UR74][R44.64], !P6 ;  /* 0x0b8000002c027fae */ /* 0x000fe4000f1a104a */
[----:B------:R-:W-:-:S02]  /*191c0*/  IMAD R6, R104, 0x32, RZ ;  /* 0x0000003268067824 */ /* 0x000fc400078e02ff */
[----:B------:R4:W-:Y:S01]  /*191d0*/  STL.64 [R1+0x2e0], R14 ;  /* 0x0002e00e01007387 */ /* 0x0009e20000100a00 */
[----:B-1----:R-:W-:-:S03]  /*191e0*/  IMAD.WIDE R10, R0, 0x4, R4 ;  /* 0x00000004000a7825 */ /* 0x002fc600078e0204 */
[----:B------:R4:W-:Y:S01]  /*191f0*/  LDGSTS.E [R2+0xb900], desc[UR74][R14.64], !P6 ;  /* 0x0b9000000e027fae */ /* 0x0009e2000f1a104a */
[----:B------:R-:W-:-:S03]  /*19200*/  VIADD R0, R7, 0xffffffc1 ;  /* 0xffffffc107007836 */ /* 0x000fc60000000000 */
[----:B------:R1:W-:Y:S01]  /*19210*/  STL.64 [R1+0x2d8], R12 ;  /* 0x0002d80c01007387 */ /* 0x0003e20000100a00 */
[C---:B------:R-:W-:Y:S01]  /*19220*/  IMAD.WIDE R236, R6.reuse, 0x4, R240 ;  /* 0x0000000406ec7825 */ /* 0x040fe200078e02f0 */
[----:B------:R-:W2:Y:S02]  /*19230*/  LDC R7, c[0x0][0x3a0] ;  /* 0x0000e800ff077b82 */ /* 0x000ea40000000800 */
[----:B------:R1:W-:Y:S01]  /*19240*/  LDGSTS.E [R2+0xba00], desc[UR74][R12.64], !P6 ;  /* 0x0ba000000c027fae */ /* 0x0003e2000f1a104a */
[----:B------:R-:W-:-:S03]  /*19250*/  IMAD.WIDE R216, R6, 0x4, R242 ;  /* 0x0000000406d87825 */ /* 0x000fc600078e02f2 */
[----:B------:R2:W-:Y:S01]  /*19260*/  LDGSTS.E [R2+0xbb00], desc[UR74][R10.64], !P6 ;  /* 0x0bb000000a027fae */ /* 0x0005e2000f1a104a */
[----:B------:R-:W-:Y:S01]  /*19270*/  IMAD.WIDE R214, R6, 0x4, R4 ;  /* 0x0000000406d67825 */ /* 0x000fe200078e0204 */
[----:B------:R-:W-:Y:S01]  /*19280*/  ISETP.GE.U32.AND P6, PT, R0, 0x7fffff42, PT ;  /* 0x7fffff420000780c */ /* 0x000fe20003fc6070 */
[----:B----4-:R-:W4:Y:S02]  /*19290*/  LDC R14, c[0x0][0x3a0] ;  /* 0x0000e800ff0e7b82 */ /* 0x010f240000000800 */
[----:B------:R-:W-:Y:S02]  /*192a0*/  IMAD R0, R104, 0x36, RZ ;  /* 0x0000003668007824 */ /* 0x000fe400078e02ff */
[----:B-1----:R-:W-:Y:S01]  /*192b0*/  IMAD.WIDE R12, R6, 0x4, R244 ;  /* 0x00000004060c7825 */ /* 0x002fe200078e02f4 */
[----:B---3--:R-:W-:-:S03]  /*192c0*/  IADD3 R6, PT, PT, R8, -0x43, RZ ;  /* 0xffffffbd08067810 */ /* 0x008fc60007ffe0ff */
[----:B------:R-:W1:Y:S01]  /*192d0*/  LDC R8, c[0x0][0x3a0] ;  /* 0x0000e800ff087b82 */ /* 0x000e620000000800 */
[C---:B------:R-:W-:Y:S01]  /*192e0*/  IMAD.WIDE R90, R0.reuse, 0x4, R244 ;  /* 0x00000004005a7825 */ /* 0x040fe200078e02f4 */
[----:B------:R3:W-:Y:S03]  /*192f0*/  LDGSTS.E [R2+0xc800], desc[UR74][R12.64], !P5 ;  /* 0x0c8000000c027fae */ /* 0x0007e6000e9a104a */
[C---:B------:R-:W-:Y:S01]  /*19300*/  IMAD.WIDE R188, R0.reuse, 0x4, R240 ;  /* 0x0000000400bc7825 */ /* 0x040fe200078e02f0 */
[----:B------:R-:W-:Y:S03]  /*19310*/  LDGSTS.E [R2+0xc900], desc[UR74][R236.64], !P5 ;  /* 0x0c900000ec027fae */ /* 0x000fe6000e9a104a */
[C---:B------:R-:W-:Y:S01]  /*19320*/  IMAD.WIDE R168, R0.reuse, 0x4, R242 ;  /* 0x0000000400a87825 */ /* 0x040fe200078e02f2 */
[----:B------:R-:W-:Y:S03]  /*19330*/  LDGSTS.E [R2+0xca00], desc[UR74][R216.64], !P5 ;  /* 0x0ca00000d8027fae */ /* 0x000fe6000e9a104a */
[----:B------:R-:W-:Y:S01]  /*19340*/  IMAD.WIDE R166, R0, 0x4, R4 ;  /* 0x0000000400a67825 */ /* 0x000fe200078e0204 */
[----:B------:R-:W-:Y:S03]  /*19350*/  LDGSTS.E [R2+0xcb00], desc[UR74][R214.64], !P5 ;  /* 0x0cb00000d6027fae */ /* 0x000fe6000e9a104a */
[----:B--2---:R-:W-:Y:S01]  /*19360*/  VIADD R0, R9, 0xffffffb9 ;  /* 0xffffffb909007836 */ /* 0x004fe20000000000 */
[----:B------:R-:W-:Y:S01]  /*19370*/  ISETP.GE.U32.AND P5, PT, R6, 0x7fffff3e, PT ;  /* 0x7fffff3e0600780c */ /* 0x000fe20003fa6070 */
[----:B------:R-:W2:Y:S01]  /*19380*/  LDC R9, c[0x0][0x3a0] ;  /* 0x0000e800ff097b82 */ /* 0x000ea20000000800 */
[----:B------:R-:W-:Y:S01]  /*19390*/  LDGSTS.E [R2+0xd800], desc[UR74][R90.64], !P4 ;  /* 0x0d8000005a027fae */ /* 0x000fe2000e1a104a */
[----:B------:R-:W-:-:S03]  /*193a0*/  IMAD R6, R104, 0x3a, RZ ;  /* 0x0000003a68067824 */ /* 0x000fc600078e02ff */
[----:B------:R-:W-:Y:S01]  /*193b0*/  LDGSTS.E [R2+0xd900], desc[UR74][R188.64], !P4 ;  /* 0x0d900000bc027fae */ /* 0x000fe2000e1a104a */
[----:B------:R-:W-:-:S03]  /*193c0*/  IMAD.WIDE R82, R6, 0x4, R244 ;  /* 0x0000000406527825 */ /* 0x000fc600078e02f4 */
[----:B------:R-:W-:Y:S01]  /*193d0*/  LDGSTS.E [R2+0xda00], desc[UR74][R168.64], !P4 ;  /* 0x0da00000a8027fae */ /* 0x000fe2000e1a104a */
[----:B------:R-:W-:-:S03]  /*193e0*/  IMAD.WIDE R140, R6, 0x4, R240 ;  /* 0x00000004068c7825 */ /* 0x000fc600078e02f0 */
[----:B------:R-:W-:Y:S01]  /*193f0*/  LDGSTS.E [R2+0xdb00], desc[UR74][R166.64], !P4 ;  /* 0x0db00000a6027fae */ /* 0x000fe2000e1a104a */
[----:B------:R-:W-:Y:S01]  /*19400*/  ISETP.GE.U32.AND P4, PT, R0, 0x7fffff3a, PT ;  /* 0x7fffff3a0000780c */ /* 0x000fe20003f86070 */
[----:B------:R-:W-:Y:S02]  /*19410*/  IMAD R0, R104, 0x3e, RZ ;  /* 0x0000003e68007824 */ /* 0x000fe400078e02ff */
[C---:B------:R-:W-:Y:S01]  /*19420*/  IMAD.WIDE R120, R6.reuse, 0x4, R242 ;  /* 0x0000000406787825 */ /* 0x040fe200078e02f2 */
[----:B------:R-:W-:Y:S03]  /*19430*/  LDGSTS.E [R2+0xe800], desc[UR74][R82.64], !P2 ;  /* 0x0e80000052027fae */ /* 0x000fe6000d1a104a */
[----:B------:R-:W-:Y:S01]  /*19440*/  IMAD.WIDE R250, R6, 0x4, R4 ;  /* 0x0000000406fa7825 */ /* 0x000fe200078e0204 */
[----:B------:R-:W-:Y:S03]  /*19450*/  LDGSTS.E [R2+0xe900], desc[UR74][R140.64], !P2 ;  /* 0x0e9000008c027fae */ /* 0x000fe6000d1a104a */
[C---:B------:R-:W-:Y:S01]  /*19460*/  IMAD.WIDE R50, R0.reuse, 0x4, R244 ;  /* 0x0000000400327825 */ /* 0x040fe200078e02f4 */
[----:B------:R-:W-:Y:S03]  /*19470*/  LDGSTS.E [R2+0xea00], desc[UR74][R120.64], !P2 ;  /* 0x0ea0000078027fae */ /* 0x000fe6000d1a104a */
[C---:B------:R-:W-:Y:S01]  /*19480*/  IMAD.WIDE R206, R0.reuse, 0x4, R240 ;  /* 0x0000000400ce7825 */ /* 0x040fe200078e02f0 */
[----:B------:R-:W-:Y:S03]  /*19490*/  LDGSTS.E [R2+0xeb00], desc[UR74][R250.64], !P2 ;  /* 0x0eb00000fa027fae */ /* 0x000fe6000d1a104a */
[C---:B------:R-:W-:Y:S01]  /*194a0*/  IMAD.WIDE R234, R0.reuse, 0x4, R242 ;  /* 0x0000000400ea7825 */ /* 0x040fe200078e02f2 */
[----:B------:R-:W-:Y:S03]  /*194b0*/  LDGSTS.E [R2+0xf800], desc[UR74][R50.64], !P6 ;  /* 0x0f80000032027fae */ /* 0x000fe6000f1a104a */
[----:B------:R-:W-:Y:S01]  /*194c0*/  IMAD.WIDE R232, R0, 0x4, R4 ;  /* 0x0000000400e87825 */ /* 0x000fe200078e0204 */
[----:B------:R-:W-:Y:S03]  /*194d0*/  LDGSTS.E [R2+0xf900], desc[UR74][R206.64], !P6 ;  /* 0x0f900000ce027fae */ /* 0x000fe6000f1a104a */
[----:B------:R-:W-:Y:S01]  /*194e0*/  VIADD R6, R7, 0xffffffb5 ;  /* 0xffffffb507067836 */ /* 0x000fe20000000000 */
[----:B------:R-:W-:Y:S01]  /*194f0*/  LDGSTS.E [R2+0xfa00], desc[UR74][R234.64], !P6 ;  /* 0x0fa00000ea027fae */ /* 0x000fe2000f1a104a */
[----:B-1----:R-:W-:-:S02]  /*19500*/  VIADD R0, R8, 0xffffffb1 ;  /* 0xffffffb108007836 */ /* 0x002fc40000000000 */
[----:B------:R-:W1:Y:S01]  /*19510*/  LDC R8, c[0x0][0x3a0] ;  /* 0x0000e800ff087b82 */ /* 0x000e620000000800 */
[----:B------:R-:W-:Y:S01]  /*19520*/  LDGSTS.E [R2+0xfb00], desc[UR74][R232.64], !P6 ;  /* 0x0fb00000e8027fae */ /* 0x000fe2000f1a104a */
[----:B------:R-:W-:Y:S01]  /*19530*/  ISETP.GE.U32.AND P2, PT, R6, 0x7fffff36, PT ;  /* 0x7fffff360600780c */ /* 0x000fe20003f46070 */
[----:B------:R-:W-:Y:S01]  /*19540*/  IMAD R6, R104, 0x42, RZ ;  /* 0x0000004268067824 */ /* 0x000fe200078e02ff */
[----:B------:R-:W-:Y:S01]  /*19550*/  ISETP.GE.U32.AND P6, PT, R0, 0x7fffff32, PT ;  /* 0x7fffff320000780c */ /* 0x000fe20003fc6070 */
[----:B--2---:R-:W-:Y:S01]  /*19560*/  VIADD R0, R9, 0xffffffad ;  /* 0xffffffad09007836 */ /* 0x004fe20000000000 */
[----:B------:R-:W-:Y:S02]  /*19570*/  STL.64 [R1+0x45f8], R44 ;  /* 0x0045f82c01007387 */ /* 0x000fe40000100a00 */
[----:B------:R-:W2:Y:S02]  /*19580*/  LDC R9, c[0x0][0x3a0] ;  /* 0x0000e800ff097b82 */ /* 0x000ea40000000800 */
[----:B------:R3:W-:Y:S01]  /*19590*/  STL.64 [R1+0x2d0], R10 ;  /* 0x0002d00a01007387 */ /* 0x0007e20000100a00 */
[----:B------:R-:W-:-:S04]  /*195a0*/  IMAD.WIDE R182, R6, 0x4, R240 ;  /* 0x0000000406b67825 */ /* 0x000fc800078e02f0 */
[----:B------:R-:W-:-:S04]  /*195b0*/  IMAD.WIDE R162, R6, 0x4, R242 ;  /* 0x0000000406a27825 */ /* 0x000fc800078e02f2 */
[----:B------:R-:W-:-:S04]  /*195c0*/  IMAD.WIDE R160, R6, 0x4, R4 ;  /* 0x0000000406a07825 */ /* 0x000fc800078e0204 */
[----:B---3--:R-:W-:-:S04]  /*195d0*/  IMAD.WIDE R10, R6, 0x4, R244 ;  /* 0x00000004060a7825 */ /* 0x008fc800078e02f4 */
[C---:B------:R-:W-:Y:S01]  /*195e0*/  IMAD.WIDE R6, R126.reuse, 0x4, R244 ;  /* 0x000000047e067825 */ /* 0x040fe200078e02f4 */
        /* <DEDUP_REMOVED lines=8> */
[----:B----4-:R-:W-:Y:S01]  /*19670*/  IADD3 R0, PT, PT, R14, -0x5b, RZ ;  /* 0xffffffa50e007810 */ /* 0x010fe20007ffe0ff */
[----:B------:R4:W-:Y:S01]  /*19680*/  LDGSTS.E [R2+0x11800], desc[UR74][R6.64], !P4 ;  /* 0x1180000006027fae */ /* 0x0009e2000e1a104a */
[----:B------:R-:W-:-:S03]  /*19690*/  IMAD.WIDE R14, R150, 0x4, R244 ;  /* 0x00000004960e7825 */ /* 0x000fc600078e02f4 */
[----:B------:R-:W-:Y:S01]  /*196a0*/  LDGSTS.E [R2+0x11900], desc[UR74][R122.64], !P4 ;  /* 0x119000007a027fae */ /* 0x000fe2000e1a104a */
[----:B------:R-:W-:-:S03]  /*196b0*/  IMAD.WIDE R146, R150, 0x4, R240 ;  /* 0x0000000496927825 */ /* 0x000fc600078e02f0 */
[----:B------:R-:W-:Y:S01]  /*196c0*/  LDGSTS.E [R2+0x11a00], desc[UR74][R124.64], !P4 ;  /* 0x11a000007c027fae */ /* 0x000fe2000e1a104a */
[----:B------:R-:W-:-:S03]  /*196d0*/  IMAD.WIDE R148, R150, 0x4, R242 ;  /* 0x0000000496947825 */ /* 0x000fc600078e02f2 */
[----:B------:R-:W-:Y:S01]  /*196e0*/  LDGSTS.E [R2+0x11b00], desc[UR74][R126.64], !P4 ;  /* 0x11b000007e027fae */ /* 0x000fe2000e1a104a */
[----:B------:R-:W-:Y:S01]  /*196f0*/  ISETP.GE.U32.AND P4, PT, R0, 0x7fffff26, PT ;  /* 0x7fffff260000780c */ /* 0x000fe20003f86070 */
[----:B------:R-:W-:Y:S02]  /*19700*/  IMAD.WIDE R150, R150, 0x4, R4 ;  /* 0x0000000496967825 */ /* 0x000fe400078e0204 */
[----:B------:R-:W-:Y:S02]  /*19710*/  LDGSTS.E [R2+0x12800], desc[UR74][R14.64], !P2 ;  /* 0x128000000e027fae */ /* 0x000fe4000d1a104a */
[----:B-1----:R-:W-:Y:S02]  /*19720*/  VIADD R0, R8, 0xffffffa1 ;  /* 0xffffffa108007836 */ /* 0x002fe40000000000 */
[----:B------:R-:W-:Y:S01]  /*19730*/  LDGSTS.E [R2+0x12900], desc[UR74][R146.64], !P2 ;  /* 0x1290000092027fae */ /* 0x000fe2000d1a104a */
[----:B------:R-:W-:Y:S01]  /*19740*/  IMAD R174, R104, 0x4e, RZ ;  /* 0x0000004e68ae7824 */ /* 0x000fe200078e02ff */
[----:B------:R-:W1:Y:S02]  /*19750*/  LDC R8, c[0x0][0x3a0] ;  /* 0x0000e800ff087b82 */ /* 0x000e640000000800 */
[----:B------:R-:W-:Y:S01]  /*19760*/  LDGSTS.E [R2+0x12a00], desc[UR74][R148.64], !P2 ;  /* 0x12a0000094027fae */ /* 0x000fe2000d1a104a */
[----:B------:R-:W-:-:S03]  /*19770*/  IMAD.WIDE R22, R174, 0x4, R244 ;  /* 0x00000004ae167825 */ /* 0x000fc600078e02f4 */
[----:B------:R-:W-:Y:S01]  /*19780*/  LDGSTS.E [R2+0x12b00], desc[UR74][R150.64], !P2 ;  /* 0x12b0000096027fae */ /* 0x000fe2000d1a104a */
[----:B------:R-:W-:Y:S01]  /*19790*/  ISETP.GE.U32.AND P2, PT, R0, 0x7fffff22, PT ;  /* 0x7fffff220000780c */ /* 0x000fe20003f46070 */
[----:B--2---:R-:W-:Y:S02]  /*197a0*/  VIADD R0, R9, 0xffffff9d ;  /* 0xffffff9d09007836 */ /* 0x004fe40000000000 */
[----:B------:R2:W-:Y:S01]  /*197b0*/  STL.64 [R1+0x4600], R12 ;  /* 0x0046000c01007387 */ /* 0x0005e20000100a00 */
[----:B------:R-:W1:Y:S01]  /*197c0*/  LDC R9, c[0x0][0x3a0] ;  /* 0x0000e800ff097b82 */ /* 0x000e620000000800 */
[C---:B------:R-:W-:Y:S02]  /*197d0*/  IMAD.WIDE R170, R174.reuse, 0x4, R240 ;  /* 0x00000004aeaa7825 */ /* 0x040fe400078e02f0 */
[----:B------:R-:W-:Y:S02]  /*197e0*/  STL.64 [R1+0x43e8], R236 ;  /* 0x0043e8ec01007387 */ /* 0x000fe40000100a00 */
[----:B------:R-:W-:-:S02]  /*197f0*/  IMAD.WIDE R172, R174, 0x4, R242 ;  /* 0x00000004aeac7825 */ /* 0x000fc400078e02f2 */
[----:B------:R-:W-:Y:S02]  /*19800*/  STL.64 [R1+0x43f0], R216 ;  /* 0x0043f0d801007387 */ /* 0x000fe40000100a00 */
[----:B------:R-:W-:Y:S02]  /*19810*/  IMAD.WIDE R174, R174, 0x4, R4 ;  /* 0x00000004aeae7825 */ /* 0x000fe400078e0204 */
[----:B------:R-:W-:Y:S02]  /*19820*/  STL.64 [R1+0x43f8], R214 ;  /* 0x0043f8d601007387 */ /* 0x000fe40000100a00 */
[----:B------:R-:W-:Y:S02]  /*19830*/  IMAD R198, R104, 0x52, RZ ;  /* 0x0000005268c67824 */ /* 0x000fe400078e02ff */
[----:B------:R-:W-:Y:S04]  /*19840*/  STL.64 [R1+0x4608], R90 ;  /* 0x0046085a01007387 */ /* 0x000fe80000100a00 */
[----:B------:R-:W-:Y:S04]  /*19850*/  STL.64 [R1+0x4400], R188 ;  /* 0x004400bc01007387 */ /* 0x000fe80000100a00 */
        /* <DEDUP_REMOVED lines=12> */
[----:B------:R-:W-:Y:S02]  /*19920*/  VIADD R0, R16, 0xffffff99 ;  /* 0xffffff9910007836 */ /* 0x000fe40000000000 */
[----:B------:R-:W-:Y:S01]  /*19930*/  STL.64 [R1+0x4420], R120 ;  /* 0x0044207801007387 */ /* 0x000fe20000100a00 */
[----:B------:R-:W1:Y:S01]  /*19940*/  LDC R16, c[0x0][0x3a0] ;  /* 0x0000e800ff107b82 */ /* 0x000e620000000800 */
[----:B------:R-:W-:-:S02]  /*19950*/  IMAD.WIDE R198, R198, 0x4, R4 ;  /* 0x00000004c6c67825 */ /* 0x000fc400078e0204 */
[----:B------:R-:W-:Y:S04]  /*19960*/  STL.64 [R1+0x4428], R250 ;  /* 0x004428fa01007387 */ /* 0x000fe80000100a00 */
[----:B------:R-:W-:Y:S01]  /*19970*/  STL.64 [R1+0x4618], R50 ;  /* 0x0046183201007387 */ /* 0x000fe20000100a00 */
[----:B------:R-:W-:-:S03]  /*19980*/  IMAD R222, R104, 0x56, RZ ;  /* 0x0000005668de7824 */ /* 0x000fc600078e02ff */
[----:B------:R-:W-:Y:S04]  /*19990*/  STL.64 [R1+0x4430], R206 ;  /* 0x004430ce01007387 */ /* 0x000fe80000100a00 */
[----:B------:R-:W-:Y:S04]  /*199a0*/  STL.64 [R1+0x4438], R234 ;  /* 0x004438ea01007387 */ /* 0x000fe80000100a00 */
[----:B------:R-:W-:Y:S04]  /*199b0*/  STL.64 [R1+0x4440], R232 ;  /* 0x004440e801007387 */ /* 0x000fe80000100a00 */
[----:B------:R-:W-:Y:S04]  /*199c0*/  LDGSTS.E [R2+0x14800], desc[UR74][R30.64], !P5 ;  /* 0x148000001e027fae */ /* 0x000fe8000e9a104a */
[----:B------:R3:W-:Y:S04]  /*199d0*/  STL.64 [R1+0x4630], R10 ;  /* 0x0046300a01007387 */ /* 0x0007e80000100a00 */
        /* <DEDUP_REMOVED lines=11> */
[----:B------:R4:W-:Y:S01]  /*19a90*/  STL.64 [R1+0x4640], R6 ;  /* 0x0046400601007387 */ /* 0x0009e20000100a00 */
[----:B------:R-:W-:-:S03]  /*19aa0*/  IMAD.WIDE R222, R222, 0x4, R4 ;  /* 0x00000004dede7825 */ /* 0x000fc600078e0204 */
[----:B------:R-:W-:Y:S01]  /*19ab0*/  STL.64 [R1+0x4460], R122 ;  /* 0x0044607a01007387 */ /* 0x000fe20000100a00 */
[----:B-1----:R-:W-:-:S03]  /*19ac0*/  VIADD R8, R8, 0xffffff95 ;  /* 0xffffff9508087836 */ /* 0x002fc60000000000 */
[----:B------:R-:W-:Y:S01]  /*19ad0*/  STL.64 [R1+0x4468], R124 ;  /* 0x0044687c01007387 */ /* 0x000fe20000100a00 */
[----:B------:R-:W-:-:S03]  /*19ae0*/  IMAD.WIDE R46, R0, 0x4, R244 ;  /* 0x00000004002e7825 */ /* 0x000fc600078e02f4 */
[----:B------:R-:W-:Y:S01]  /*19af0*/  STL.64 [R1+0x4470], R126 ;  /* 0x0044707e01007387 */ /* 0x000fe20000100a00 */
[----:B------:R-:W-:-:S03]  /*19b00*/  IMAD.WIDE R24, R0, 0x4, R240 ;  /* 0x0000000400187825 */ /* 0x000fc600078e02f0 */
[----:B------:R-:W-:Y:S01]  /*19b10*/  STL.64 [R1+0x4648], R14 ;  /* 0x0046480e01007387 */ /* 0x000fe20000100a00 */
[----:B------:R-:W-:-:S03]  /*19b20*/  IMAD.WIDE R20, R0, 0x4, R242 ;  /* 0x0000000400147825 */ /* 0x000fc600078e02f2 */
[----:B------:R-:W-:Y:S01]  /*19b30*/  STL.64 [R1+0x4478], R146 ;  /* 0x0044789201007387 */ /* 0x000fe20000100a00 */
[----:B------:R-:W-:Y:S01]  /*19b40*/  IMAD.WIDE R18, R0, 0x4, R4 ;  /* 0x0000000400127825 */ /* 0x000fe200078e0204 */
[----:B------:R-:W-:Y:S02]  /*19b50*/  IADD3 R0, PT, PT, R9, -0x6f, RZ ;  /* 0xffffff9109007810 */ /* 0x000fe40007ffe0ff */
[----:B------:R-:W-:Y:S01]  /*19b60*/  LDGSTS.E [R2+0x15800], desc[UR74][R38.64], !P3 ;  /* 0x1580000026027fae */ /* 0x000fe2000d9a104a */
[----:B------:R-:W1:Y:S03]  /*19b70*/  LDC R9, c[0x0][0x3a0] ;  /* 0x0000e800ff097b82 */ /* 0x000e660000000800 */
        /* <DEDUP_REMOVED lines=13> */
[----:B--2---:R-:W-:-:S03]  /*19c50*/  IMAD.WIDE R12, R8, 0x4, R240 ;  /* 0x00000004080c7825 */ /* 0x004fc600078e02f0 */
[----:B------:R-:W-:Y:S01]  /*19c60*/  STL.64 [R1+0x44b0], R196 ;  /* 0x0044b0c401007387 */ /* 0x000fe20000100a00 */
[----:B---3--:R-:W-:-:S03]  /*19c70*/  IMAD.WIDE R10, R8, 0x4, R242 ;  /* 0x00000004080a7825 */ /* 0x008fc600078e02f2 */
[----:B------:R2:W-:Y:S01]  /*19c80*/  LDGSTS.E [R2+0x16900], desc[UR74][R24.64], !P4 ;  /* 0x1690000018027fae */ /* 0x0005e2000e1a104a */
[----:B----4-:R-:W-:-:S03]  /*19c90*/  IMAD.WIDE R6, R8, 0x4, R4 ;  /* 0x0000000408067825 */ /* 0x010fc600078e0204 */
[----:B------:R-:W-:Y:S01]  /*19ca0*/  STL.64 [R1+0x44b8], R198 ;  /* 0x0044b8c601007387 */ /* 0x000fe20000100a00 */
[----:B------:R-:W-:Y:S02]  /*19cb0*/  VIADD R8, R16, 0xffffff8d ;  /* 0xffffff8d10087836 */ /* 0x000fe40000000000 */
[----:B------:R-:W3:Y:S01]  /*19cc0*/  LDC R16, c[0x0][0x3a0] ;  /* 0x0000e800ff107b82 */ /* 0x000ee20000000800 */
        /* <DEDUP_REMOVED lines=8> */
[----:B------:R2:W-:Y:S04]  /*19d50*/  STL.64 [R1+0x898], R24 ;  /* 0x0008981801007387 */ /* 0x0005e80000100a00 */
[----:B------:R-:W-:Y:S04]  /*19d60*/  STL.64 [R1+0x8a0], R20 ;  /* 0x0008a01401007387 */ /* 0x000fe80000100a00 */
[----:B------:R-:W-:Y:S04]  /*19d70*/  STL.64 [R1+0x8a8], R18 ;  /* 0x0008a81201007387 */ /* 0x000fe80000100a00 */
[----:B------:R-:W-:Y:S01]  /*19d80*/  LDGSTS.E [R2+0x17800], desc[UR74][R54.64], !P2 ;  /* 0x1780000036027fae */ /* 0x000fe2000d1a104a */
[----:B--2---:R-:W2:Y:S03]  /*19d90*/  LDC R24, c[0x0][0x3a0] ;  /* 0x0000e800ff187b82 */ /* 0x004ea60000000800 */
[----:B------:R4:W-:Y:S04]  /*19da0*/  STL.64 [R1+0x8f8], R12 ;  /* 0x0008f80c01007387 */ /* 0x0009e80000100a00 */
[----:B------:R4:W-:Y:S01]  /*19db0*/  LDGSTS.E [R2+0x17900], desc[UR74][R12.64], !P2 ;  /* 0x179000000c027fae */ /* 0x0009e2000d1a104a */
[----:B------:R-:W1:Y:S03]  /*19dc0*/  LDC R25, c[0x0][0x3a0] ;  /* 0x0000e800ff197b82 */ /* 0x000e660000000800 */
[----:B------:R3:W-:Y:S04]  /*19dd0*/  STL.64 [R1+0x900], R10 ;  /* 0x0009000a01007387 */ /* 0x0007e80000100a00 */
[----:B------:R3:W-:Y:S01]  /*19de0*/  LDGSTS.E [R2+0x17a00], desc[UR74][R10.64], !P2 ;  /* 0x17a000000a027fae */ /* 0x0007e2000d1a104a */
[----:B----4-:R-:W-:-:S03]  /*19df0*/  IMAD.WIDE R12, R0, 0x4, R240 ;  /* 0x00000004000c7825 */ /* 0x010fc600078e02f0 */
[----:B------:R4:W-:Y:S04]  /*19e00*/  STL.64 [R1+0x908], R6 ;  /* 0x0009080601007387 */ /* 0x0009e80000100a00 */
[----:B------:R4:W-:Y:S01]  /*19e10*/  LDGSTS.E [R2+0x17b00], desc[UR74][R6.64], !P2 ;  /* 0x17b0000006027fae */ /* 0x0009e2000d1a104a */
[----:B------:R-:W-:Y:S01]  /*19e20*/  ISETP.GE.U32.AND P2, PT, R8, 0x7fffff0e, PT ;  /* 0x7fffff0e0800780c */ /* 0x000fe20003f46070 */
[----:B---3--:R-:W-:Y:S02]  /*19e30*/  IMAD.WIDE R10, R0, 0x4, R242 ;  /* 0x00000004000a7825 */ /* 0x008fe400078e02f2 */
[----:B------:R-:W-:Y:S02]  /*19e40*/  LDGSTS.E [R2+0x18800], desc[UR74][R62.64], !P6 ;  /* 0x188000003e027fae */ /* 0x000fe4000f1a104a */
[----:B------:R-:W-:-:S02]  /*19e50*/  IMAD R8, R104, 0x66, RZ ;  /* 0x0000006668087824 */ /* 0x000fc400078e02ff */
[----:B------:R3:W-:Y:S01]  /*19e60*/  STL.64 [R1+0xbf8], R12 ;  /* 0x000bf80c01007387 */ /* 0x0007e20000100a00 */
[----:B----4-:R-:W-:-:S03]  /*19e70*/  IMAD.WIDE R6, R0, 0x4, R4 ;  /* 0x0000000400067825 */ /* 0x010fc600078e0204 */
[----:B------:R3:W-:Y:S01]  /*19e80*/  LDGSTS.E [R2+0x18900], desc[UR74][R12.64], !P6 ;  /* 0x189000000c027fae */ /* 0x0007e2000f1a104a */
[----:B------:R-:W-:-:S03]  /*19e90*/  VIADD R0, R17, 0xffffff89 ;  /* 0xffffff8911007836 */ /* 0x000fc60000000000 */
[----:B------:R4:W-:Y:S01]  /*19ea0*/  STL.64 [R1+0xbf0], R10 ;  /* 0x000bf00a01007387 */ /* 0x0009e20000100a00 */
[----:B------:R-:W2:Y:S01]  /*19eb0*/  LDC R17, c[0x0][0x3a0] ;  /* 0x0000e800ff117b82 */ /* 0x000ea20000000800 */
[C---:B------:R-:W-:Y:S02]  /*19ec0*/  IMAD.WIDE R70, R8.reuse, 0x4, R244 ;  /* 0x0000000408467825 */ /* 0x040fe400078e02f4 */
[----:B------:R4:W-:Y:S04]  /*19ed0*/  LDGSTS.E [R2+0x18a00], desc[UR74][R10.64], !P6 ;  /* 0x18a000000a027fae */ /* 0x0009e8000f1a104a */
[----:B------:R1:W-:Y:S01]  /*19ee0*/  STL.64 [R1+0xbe8], R6 ;  /* 0x000be80601007387 */ /* 0x0003e20000100a00 */
[----:B---3--:R-:W-:-:S03]  /*19ef0*/  IMAD.WIDE R12, R8, 0x4, R240 ;  /* 0x00000004080c7825 */ /* 0x008fc600078e02f0 */
[----:B------:R1:W-:Y:S01]  /*19f00*/  LDGSTS.E [R2+0x18b00], desc[UR74][R6.64], !P6 ;  /* 0x18b0000006027fae */ /* 0x0003e2000f1a104a */
[----:B----4-:R-:W-:Y:S01]  /*19f10*/  IMAD.WIDE R10, R8, 0x4, R242 ;  /* 0x00000004080a7825 */ /* 0x010fe200078e02f2 */
[----:B------:R-:W-:Y:S02]  /*19f20*/  ISETP.GE.U32.AND P6, PT, R0, 0x7fffff0a, PT ;  /* 0x7fffff0a0000780c */ /* 0x000fe40003fc6070 */
[----:B------:R-:W-:Y:S01]  /*19f30*/  LDGSTS.E [R2+0x19800], desc[UR74][R70.64], !P5 ;  /* 0x1980000046027fae */ /* 0x000fe2000e9a104a */
[----:B-1----:R-:W-:-:S03]  /*19f40*/  IMAD.WIDE R6, R8, 0x4, R4 ;  /* 0x0000000408067825 */ /* 0x002fc600078e0204 */
[----:B------:R1:W-:Y:S01]  /*19f50*/  STL.64 [R1+0xb98], R12 ;  /* 0x000b980c01007387 */ /* 0x0003e20000100a00 */
[----:B------:R-:W-:-:S03]  /*19f60*/  VIADD R8, R9, 0xffffff85 ;  /* 0xffffff8509087836 */ /* 0x000fc60000000000 */
[----:B------:R1:W-:Y:S01]  /*19f70*/  LDGSTS.E [R2+0x19900], desc[UR74][R12.64], !P5 ;  /* 0x199000000c027fae */ /* 0x0003e2000e9a104a */
[----:B------:R-:W3:Y:S01]  /*19f80*/  LDC R9, c[0x0][0x3a0] ;  /* 0x0000e800ff097b82 */ /* 0x000ee20000000800 */
[----:B------:R-:W-:Y:S02]  /*19f90*/  IMAD R0, R104, 0x6a, RZ ;  /* 0x0000006a68007824 */ /* 0x000fe400078e02ff */
[----:B------:R4:W-:Y:S02]  /*19fa0*/  STL.64 [R1+0xb90], R10 ;  /* 0x000b900a01007387 */ /* 0x0009e40000100a00 */
[C---:B------:R-:W-:Y:S02]  /*19fb0*/  IMAD.WIDE R78, R0.reuse, 0x4, R244 ;  /* 0x00000004004e7825 */ /* 0x040fe400078e02f4 */
        /* <DEDUP_REMOVED lines=24> */
[----:B-1----:R-:W-:Y:S01]  /*1a140*/  IMAD.WIDE R6, R8, 0x4, R4 ;  /* 0x0000000408067825 */ /* 0x002fe200078e0204 */
[----:B------:R-:W-:Y:S02]  /*1a150*/  IADD3 R8, PT, PT, R17, -0x4, RZ ;  /* 0xfffffffc11087810 */ /* 0x000fe40007ffe0ff */
[----:B------:R4:W-:Y:S01]  /*1a160*/  LDGSTS.E [R2+0x1b900], desc[UR74][R12.64], !P4 ;  /* 0x1b9000000c027fae */ /* 0x0009e2000e1a104a */
[----:B------:R-:W1:Y:S01]  /*1a170*/  LDC R17, c[0x0][0x3a0] ;  /* 0x0000e800ff117b82 */ /* 0x000e620000000800 */
[C---:B------:R-:W-:Y:S02]  /*1a180*/  IMAD.WIDE R94, R0.reuse, 0x4, R244 ;  /* 0x00000004005e7825 */ /* 0x040fe400078e02f4 */
[----:B------:R2:W-:Y:S04]  /*1a190*/  STL.64 [R1+0xad0], R10 ;  /* 0x000ad00a01007387 */ /* 0x0005e80000100a00 */
[----:B------:R2:W-:Y:S04]  /*1a1a0*/  LDGSTS.E [R2+0x1ba00], desc[UR74][R10.64], !P4 ;  /* 0x1ba000000a027fae */ /* 0x0005e8000e1a104a */
[----:B------:R3:W-:Y:S01]  /*1a1b0*/  STL.64 [R1+0xac8], R6 ;  /* 0x000ac80601007387 */ /* 0x0007e20000100a00 */
[----:B----4-:R-:W-:-:S03]  /*1a1c0*/  IMAD.WIDE R12, R0, 0x4, R240 ;  /* 0x00000004000c7825 */ /* 0x010fc600078e02f0 */
[----:B------:R3:W-:Y:S01]  /*1a1d0*/  LDGSTS.E [R2+0x1bb00], desc[UR74][R6.64], !P4 ;  /* 0x1bb0000006027fae */ /* 0x0007e2000e1a104a */
[----:B------:R-:W-:Y:S01]  /*1a1e0*/  ISETP.GE.U32.AND P4, PT, R8, 0x7fffff7d, PT ;  /* 0x7fffff7d0800780c */ /* 0x000fe20003f86070 */
[----:B--2---:R-:W-:Y:S02]  /*1a1f0*/  IMAD.WIDE R10, R0, 0x4, R242 ;  /* 0x00000004000a7825 */ /* 0x004fe400078e02f2 */
[----:B------:R-:W-:Y:S02]  /*1a200*/  LDGSTS.E [R2+0x1c800], desc[UR74][R94.64], !P2 ;  /* 0x1c8000005e027fae */ /* 0x000fe4000d1a104a */
[----:B------:R-:W-:Y:S02]  /*1a210*/  IMAD R8, R104, 0x76, RZ ;  /* 0x0000007668087824 */ /* 0x000fe400078e02ff */
[----:B------:R2:W-:Y:S01]  /*1a220*/  STL.64 [R1+0xa78], R12 ;  /* 0x000a780c01007387 */ /* 0x0005e20000100a00 */
[----:B---3--:R-:W-:-:S03]  /*1a230*/  IMAD.WIDE R6, R0, 0x4, R4 ;  /* 0x0000000400067825 */ /* 0x008fc600078e0204 */
[----:B------:R2:W-:Y:S01]  /*1a240*/  LDGSTS.E [R2+0x1c900], desc[UR74][R12.64], !P2 ;  /* 0x1c9000000c027fae */ /* 0x0005e2000d1a104a */
[----:B------:R-:W-:-:S03]  /*1a250*/  VIADD R0, R9, 0xfffffff8 ;  /* 0xfffffff809007836 */ /* 0x000fc60000000000 */
[----:B------:R3:W-:Y:S01]  /*1a260*/  STL.64 [R1+0xa70], R10 ;  /* 0x000a700a01007387 */ /* 0x0007e20000100a00 */
[----:B------:R-:W4:Y:S01]  /*1a270*/  LDC R9, c[0x0][0x3a0] ;  /* 0x0000e800ff097b82 */ /* 0x000f220000000800 */
[C---:B------:R-:W-:Y:S02]  /*1a280*/  IMAD.WIDE R102, R8.reuse, 0x4, R244 ;  /* 0x0000000408667825 */ /* 0x040fe400078e02f4 */
[----:B------:R3:W-:Y:S02]  /*1a290*/  LDGSTS.E [R2+0x1ca00], desc[UR74][R10.64], !P2 ;  /* 0x1ca000000a027fae */ /* 0x0007e4000d1a104a */
[----:B--2---:R-:W-:Y:S02]  /*1a2a0*/  IMAD.WIDE R12, R8, 0x4, R240 ;  /* 0x00000004080c7825 */ /* 0x004fe400078e02f0 */
[----:B------:R2:W-:Y:S04]  /*1a2b0*/  STL.64 [R1+0xa68], R6 ;  /* 0x000a680601007387 */ /* 0x0005e80000100a00 */
[----:B------:R2:W-:Y:S01]  /*1a2c0*/  LDGSTS.E [R2+0x1cb00], desc[UR74][R6.64], !P2 ;  /* 0x1cb0000006027fae */ /* 0x0005e2000d1a104a */
[----:B------:R-:W-:Y:S01]  /*1a2d0*/  ISETP.GE.U32.AND P2, PT, R0, 0x7fffff79, PT ;  /* 0x7fffff790000780c */ /* 0x000fe20003f46070 */
[----:B---3--:R-:W-:-:S02]  /*1a2e0*/  IMAD.WIDE R10, R8, 0x4, R242 ;  /* 0x00000004080a7825 */ /* 0x008fc400078e02f2 */
[----:B------:R-:W-:Y:S02]  /*1a2f0*/  LDGSTS.E [R2+0x1d800], desc[UR74][R102.64], !P6 ;  /* 0x1d80000066027fae */ /* 0x000fe4000f1a104a */
[----:B------:R-:W-:Y:S02]  /*1a300*/  IMAD R0, R104, 0x7a, RZ ;  /* 0x0000007a68007824 */ /* 0x000fe400078e02ff */
[----:B------:R3:W-:Y:S01]  /*1a310*/  LDGSTS.E [R2+0x1d900], desc[UR74][R12.64], !P6 ;  /* 0x1d9000000c027fae */ /* 0x0007e2000f1a104a */
[----:B--2---:R-:W-:-:S03]  /*1a320*/  IMAD.WIDE R6, R8, 0x4, R4 ;  /* 0x0000000408067825 */ /* 0x004fc600078e0204 */
[----:B------:R2:W-:Y:S01]  /*1a330*/  LDGSTS.E [R2+0x1da00], desc[UR74][R10.64], !P6 ;  /* 0x1da000000a027fae */ /* 0x0005e2000f1a104a */
[----:B------:R-:W-:-:S03]  /*1a340*/  VIADD R8, R16, 0xfffffff4 ;  /* 0xfffffff410087836 */ /* 0x000fc60000000000 */
[----:B------:R3:W-:Y:S01]  /*1a350*/  STL.64 [R1+0xa18], R12 ;  /* 0x000a180c01007387 */ /* 0x0007e20000100a00 */
[----:B------:R-:W-:Y:S01]  /*1a360*/  IMAD.WIDE R110, R0, 0x4, R244 ;  /* 0x00000004006e7825 */ /* 0x000fe200078e02f4 */
[----:B------:R-:W4:Y:S02]  /*1a370*/  LDC R16, c[0x0][0x3a0] ;  /* 0x0000e800ff107b82 */ /* 0x000f240000000800 */
[----:B------:R1:W-:Y:S01]  /*1a380*/  LDGSTS.E [R2+0x1db00], desc[UR74][R6.64], !P6 ;  /* 0x1db0000006027fae */ /* 0x0003e2000f1a104a */
[----:B------:R-:W-:Y:S01]  /*1a390*/  ISETP.GE.U32.AND P6, PT, R8, 0x7fffff75, PT ;  /* 0x7fffff750800780c */ /* 0x000fe20003fc6070 */
[----:B------:R-:W-:Y:S02]  /*1a3a0*/  IMAD R8, R104, 0x7e, RZ ;  /* 0x0000007e68087824 */ /* 0x000fe400078e02ff */
[----:B------:R2:W-:Y:S01]  /*1a3b0*/  STL.64 [R1+0xa10], R10 ;  /* 0x000a100a01007387 */ /* 0x0005e20000100a00 */
[----:B---3--:R-:W-:-:S03]  /*1a3c0*/  IMAD.WIDE R12, R0, 0x4, R240 ;  /* 0x00000004000c7825 */ /* 0x008fc600078e02f0 */
[----:B------:R1:W-:Y:S01]  /*1a3d0*/  STL.64 [R1+0xa08], R6 ;  /* 0x000a080601007387 */ /* 0x0003e20000100a00 */
[----:B------:R-:W-:-:S03]  /*1a3e0*/  IMAD.WIDE R118, R8, 0x4, R244 ;  /* 0x0000000408767825 */ /* 0x000fc600078e02f4 */
[----:B------:R-:W-:Y:S01]  /*1a3f0*/  LDGSTS.E [R2+0x1e800], desc[UR74][R110.64], !P5 ;  /* 0x1e8000006e027fae */ /* 0x000fe2000e9a104a */
[----:B--2---:R-:W-:-:S03]  /*1a400*/  IMAD.WIDE R10, R0, 0x4, R242 ;  /* 0x00000004000a7825 */ /* 0x004fc600078e02f2 */
[----:B------:R2:W-:Y:S01]  /*1a410*/  STL.64 [R1+0x9d0], R12 ;  /* 0x0009d00c01007387 */ /* 0x0005e20000100a00 */
[----:B-1----:R-:W-:-:S03]  /*1a420*/  IMAD.WIDE R6, R0, 0x4, R4 ;  /* 0x0000000400067825 */ /* 0x002fc600078e0204 */
[----:B------:R2:W-:Y:S01]  /*1a430*/  LDGSTS.E [R2+0x1e900], desc[UR74][R12.64], !P5 ;  /* 0x1e9000000c027fae */ /* 0x0005e2000e9a104a */
[----:B------:R-:W-:-:S03]  /*1a440*/  VIADD R0, R17, 0xfffffff0 ;  /* 0xfffffff011007836 */ /* 0x000fc60000000000 */
[----:B------:R1:W-:Y:S01]  /*1a450*/  STL.64 [R1+0x9b8], R10 ;  /* 0x0009b80a01007387 */ /* 0x0003e20000100a00 */
[----:B------:R-:W3:Y:S03]  /*1a460*/  LDC R17, c[0x0][0x3a0] ;  /* 0x0000e800ff117b82 */ /* 0x000ee60000000800 */
[----:B------:R1:W-:Y:S01]  /*1a470*/  LDGSTS.E [R2+0x1ea00], desc[UR74][R10.64], !P5 ;  /* 0x1ea000000a027fae */ /* 0x0003e2000e9a104a */
[----:B--2---:R-:W-:-:S03]  /*1a480*/  IMAD.WIDE R12, R8, 0x4, R240 ;  /* 0x00000004080c7825 */ /* 0x004fc600078e02f0 */
[----:B------:R2:W-:Y:S04]  /*1a490*/  STL.64 [R1+0x9b0], R6 ;  /* 0x0009b00601007387 */ /* 0x0005e80000100a00 */
[----:B------:R2:W-:Y:S01]  /*1a4a0*/  LDGSTS.E [R2+0x1eb00], desc[UR74][R6.64], !P5 ;  /* 0x1eb0000006027fae */ /* 0x0005e2000e9a104a */
[----:B------:R-:W-:Y:S01]  /*1a4b0*/  ISETP.GE.U32.AND P5, PT, R0, 0x7fffff71, PT ;  /* 0x7fffff710000780c */ /* 0x000fe20003fa6070 */
[----:B-1----:R-:W-:Y:S02]  /*1a4c0*/  IMAD.WIDE R10, R8, 0x4, R242 ;  /* 0x00000004080a7825 */ /* 0x002fe400078e02f2 */
[----:B------:R-:W-:Y:S02]  /*1a4d0*/  LDGSTS.E [R2+0x1f800], desc[UR74][R118.64], !P3 ;  /* 0x1f80000076027fae */ /* 0x000fe4000d9a104a */
[----:B----4-:R-:W-:-:S02]  /*1a4e0*/  VIADD R0, R9, 0xffffffec ;  /* 0xffffffec09007836 */ /* 0x010fc40000000000 */
[----:B------:R1:W-:Y:S01]  /*1a4f0*/  LDGSTS.E [R2+0x1f900], desc[UR74][R12.64], !P3 ;  /* 0x1f9000000c027fae */ /* 0x0003e2000d9a104a */
[----:B--2---:R-:W-:-:S03]  /*1a500*/  IMAD.WIDE R6, R8, 0x4, R4 ;  /* 0x0000000408067825 */ /* 0x004fc600078e0204 */
[----:B------:R2:W-:Y:S04]  /*1a510*/  LDGSTS.E [R2+0x1fa00], desc[UR74][R10.64], !P3 ;  /* 0x1fa000000a027fae */ /* 0x0005e8000d9a104a */
[----:B------:R4:W-:Y:S01]  /*1a520*/  LDGSTS.E [R2+0x1fb00], desc[UR74][R6.64], !P3 ;  /* 0x1fb0000006027fae */ /* 0x0009e2000d9a104a */
[----:B------:R-:W-:Y:S01]  /*1a530*/  ISETP.GE.U32.AND P3, PT, R0, 0x7fffff6d, PT ;  /* 0x7fffff6d0000780c */ /* 0x000fe20003f66070 */
[----:B------:R-:W-:Y:S01]  /*1a540*/  IMAD R8, R104, 0x3, RZ ;  /* 0x0000000368087824 */ /* 0x000fe200078e02ff */
[----:B------:R-:W-:Y:S01]  /*1a550*/  LOP3.LUT R0, R3, 0x60, RZ, 0x3c, !PT ;  /* 0x0000006003007812 */ /* 0x000fe200078e3cff */
[----:B------:R1:W-:Y:S02]  /*1a560*/  STL.64 [R1+0x988], R12 ;  /* 0x0009880c01007387 */ /* 0x0003e40000100a00 */
[----:B------:R-:W-:Y:S01]  /*1a570*/  IMAD.WIDE R14, R8, 0x4, R244 ;  /* 0x00000004080e7825 */ /* 0x000fe200078e02f4 */
[----:B------:R-:W-:Y:S01]  /*1a580*/  IADD3 R0, PT, PT, R0, UR38, RZ ;  /* 0x0000002600007c10 */ /* 0x000fe2000fffe0ff */
[----:B------:R2:W-:Y:S04]  /*1a590*/  STL.64 [R1+0x980], R10 ;  /* 0x0009800a01007387 */ /* 0x0005e80000100a00 */
[----:B------:R4:W-:Y:S01]  /*1a5a0*/  STL.64 [R1+0x978], R6 ;  /* 0x0009780601007387 */ /* 0x0009e20000100a00 */
[----:B-1----:R-:W-:-:S03]  /*1a5b0*/  IMAD.WIDE R12, R8, 0x4, R240 ;  /* 0x00000004080c7825 */ /* 0x002fc600078e02f0 */
[----:B------:R1:W-:Y:S01]  /*1a5c0*/  STL.64 [R1+0x41d8], R2 ;  /* 0x0041d80201007387 */ /* 0x0003e20000100a00 */
[----:B--2---:R-:W-:-:S03]  /*1a5d0*/  IMAD.WIDE R10, R8, 0x4, R242 ;  /* 0x00000004080a7825 */ /* 0x004fc600078e02f2 */
[----:B------:R-:W-:Y:S01]  /*1a5e0*/  LDGSTS.E [R0+0xc00], desc[UR74][R14.64], !P4 ;  /* 0x00c000000e007fae */ /* 0x000fe2000e1a104a */
[----:B----4-:R-:W-:-:S03]  /*1a5f0*/  IMAD.WIDE R6, R8, 0x4, R4 ;  /* 0x0000000408067825 */ /* 0x010fc600078e0204 */
[----:B------:R-:W-:Y:S01]  /*1a600*/  STL.64 [R1+0x840], R12 ;  /* 0x0008400c01007387 */ /* 0x000fe20000100a00 */
[----:B------:R-:W-:-:S03]  /*1a610*/  IMAD R9, R104, 0x7, RZ ;  /* 0x0000000768097824 */ /* 0x000fc600078e02ff */
[----:B------:R-:W-:Y:S01]  /*1a620*/  LDGSTS.E [R0+0xd00], desc[UR74][R12.64], !P4 ;  /* 0x00d000000c007fae */ /* 0x000fe2000e1a104a */
[----:B------:R-:W-:Y:S02]  /*1a630*/  VIADD R8, R16, 0xffffffe8 ;  /* 0xffffffe810087836 */ /* 0x000fe40000000000 */
[----:B------:R-:W2:Y:S01]  /*1a640*/  LDC R16, c[0x0][0x3a0] ;  /* 0x0000e800ff107b82 */ /* 0x000ea20000000800 */
[----:B------:R4:W-:Y:S01]  /*1a650*/  STL.64 [R1+0x838], R10 ;  /* 0x0008380a01007387 */ /* 0x0009e20000100a00 */
[----:B-1----:R-:W-:-:S03]  /*1a660*/  IMAD.WIDE R2, R9, 0x4, R242 ;  /* 0x0000000409027825 */ /* 0x002fc600078e02f2 */
[----:B------:R4:W-:Y:S01]  /*1a670*/  LDGSTS.E [R0+0xe00], desc[UR74][R10.64], !P4 ;  /* 0x00e000000a007fae */ /* 0x0009e2000e1a104a */
[----:B------:R-:W-:-:S03]  /*1a680*/  IMAD.WIDE R222, R9, 0x4, R4 ;  /* 0x0000000409de7825 */ /* 0x000fc600078e0204 */
[----:B------:R1:W-:Y:S04]  /*1a690*/  STL.64 [R1+0x830], R6 ;  /* 0x0008300601007387 */ /* 0x0003e80000100a00 */
[----:B------:R1:W-:Y:S01]  /*1a6a0*/  LDGSTS.E [R0+0xf00], desc[UR74][R6.64], !P4 ;  /* 0x00f0000006007fae */ /* 0x0003e2000e1a104a */
[----:B----4-:R-:W-:Y:S01]  /*1a6b0*/  IMAD.WIDE R10, R9, 0x4, R244 ;  /* 0x00000004090a7825 */ /* 0x010fe200078e02f4 */
[----:B------:R-:W-:-:S03]  /*1a6c0*/  ISETP.GE.U32.AND P4, PT, R8, 0x7fffff69, PT ;  /* 0x7fffff690800780c */ /* 0x000fc60003f86070 */
[----:B-1----:R-:W-:Y:S01]  /*1a6d0*/  IMAD.WIDE R6, R9, 0x4, R240 ;  /* 0x0000000409067825 */ /* 0x002fe200078e02f0 */
[----:B------:R-:W-:Y:S03]  /*1a6e0*/  LDGSTS.E [R0+0x1c00], desc[UR74][R10.64], !P2 ;  /* 0x01c000000a007fae */ /* 0x000fe6000d1a104a */
[----:B---3--:R-:W-:Y:S01]  /*1a6f0*/  VIADD R9, R17, 0xffffffe4 ;  /* 0xffffffe411097836 */ /* 0x008fe20000000000 */
[----:B------:R1:W-:Y:S01]  /*1a700*/  LDGSTS.E [R0+0x1d00], desc[UR74][R6.64], !P2 ;  /* 0x01d0000006007fae */ /* 0x0003e2000d1a104a */
[----:B------:R-:W3:Y:S01]  /*1a710*/  LDC R17, c[0x0][0x3a0] ;  /* 0x0000e800ff117b82 */ /* 0x000ee20000000800 */
[----:B------:R-:W-:Y:S02]  /*1a720*/  IMAD R8, R104, 0xb, RZ ;  /* 0x0000000b68087824 */ /* 0x000fe400078e02ff */
[----:B------:R4:W-:Y:S02]  /*1a730*/  LDGSTS.E [R0+0x1e00], desc[UR74][R2.64], !P2 ;  /* 0x01e0000002007fae */ /* 0x0009e4000d1a104a */
[----:B------:R-:W-:-:S02]  /*1a740*/  IMAD.WIDE R82, R8, 0x4, R244 ;  /* 0x0000000408527825 */ /* 0x000fc400078e02f4 */
[----:B------:R-:W-:Y:S02]  /*1a750*/  LDGSTS.E [R0+0x1f00], desc[UR74][R222.64], !P2 ;  /* 0x01f00000de007fae */ /* 0x000fe4000d1a104a */
[----:B------:R-:W-:-:S04]  /*1a760*/  IMAD.WIDE R220, R8, 0x4, R240 ;  /* 0x0000000408dc7825 */ /* 0x000fc800078e02f0 */
[----:B------:R-:W-:-:S04]  /*1a770*/  IMAD.WIDE R218, R8, 0x4, R242 ;  /* 0x0000000408da7825 */ /* 0x000fc800078e02f2 */
[----:B------:R-:W-:Y:S01]  /*1a780*/  IMAD.WIDE R198, R8, 0x4, R4 ;  /* 0x0000000408c67825 */ /* 0x000fe200078e0204 */
[----:B------:R-:W-:Y:S01]  /*1a790*/  ISETP.GE.U32.AND P2, PT, R9, 0x7fffff65, PT ;  /* 0x7fffff650900780c */ /* 0x000fe20003f46070 */
[----:B------:R-:W-:Y:S02]  /*1a7a0*/  LDGSTS.E [R0+0x2c00], desc[UR74][R82.64], !P6 ;  /* 0x02c0000052007fae */ /* 0x000fe4000f1a104a */
[----:B------:R-:W-:Y:S02]  /*1a7b0*/  VIADD R8, R24, 0xffffffe0 ;  /* 0xffffffe018087836 */ /* 0x000fe40000000000 */
[----:B------:R-:W1:Y:S01]  /*1a7c0*/  LDC R24, c[0x0][0x3a0] ;  /* 0x0000e800ff187b82 */ /* 0x000e620000000800 */
[----:B------:R-:W-:Y:S01]  /*1a7d0*/  IMAD R9, R104, 0xf, RZ ;  /* 0x0000000f68097824 */ /* 0x000fe200078e02ff */
[----:B------:R-:W-:Y:S04]  /*1a7e0*/  LDGSTS.E [R0+0x2d00], desc[UR74][R220.64], !P6 ;  /* 0x02d00000dc007fae */ /* 0x000fe8000f1a104a */
[----:B------:R-:W-:Y:S01]  /*1a7f0*/  LDGSTS.E [R0+0x2e00], desc[UR74][R218.64], !P6 ;  /* 0x02e00000da007fae */ /* 0x000fe2000f1a104a */
[----:B------:R-:W-:-:S03]  /*1a800*/  IMAD.WIDE R12, R9, 0x4, R244 ;  /* 0x00000004090c7825 */ /* 0x000fc600078e02f4 */
[----:B------:R-:W-:Y:S01]  /*1a810*/  LDGSTS.E [R0+0x2f00], desc[UR74][R198.64], !P6 ;  /* 0x02f00000c6007fae */ /* 0x000fe2000f1a104a */
[----:B------:R-:W-:Y:S01]  /*1a820*/  ISETP.GE.U32.AND P6, PT, R8, 0x7fffff61, PT ;  /* 0x7fffff610800780c */ /* 0x000fe20003fc6070 */
[----:B------:R-:W-:Y:S02]  /*1a830*/  IMAD R8, R104, 0x13, RZ ;  /* 0x0000001368087824 */ /* 0x000fe400078e02ff */
[C---:B------:R-:W-:Y:S01]  /*1a840*/  IMAD.WIDE R196, R9.reuse, 0x4, R240 ;  /* 0x0000000409c47825 */ /* 0x040fe200078e02f0 */
[----:B------:R-:W-:Y:S03]  /*1a850*/  LDGSTS.E [R0+0x3c00], desc[UR74][R12.64], !P5 ;  /* 0x03c000000c007fae */ /* 0x000fe6000e9a104a */
[C---:B------:R-:W-:Y:S01]  /*1a860*/  IMAD.WIDE R194, R9.reuse, 0x4, R242 ;  /* 0x0000000409c27825 */ /* 0x040fe200078e02f2 */
[----:B------:R-:W-:Y:S03]  /*1a870*/  LDGSTS.E [R0+0x3d00], desc[UR74][R196.64], !P5 ;  /* 0x03d00000c4007fae */ /* 0x000fe6000e9a104a */
[----:B------:R-:W-:Y:S01]  /*1a880*/  IMAD.WIDE R174, R9, 0x4, R4 ;  /* 0x0000000409ae7825 */ /* 0x000fe200078e0204 */
[----:B------:R-:W-:Y:S03]  /*1a890*/  LDGSTS.E [R0+0x3e00], desc[UR74][R194.64], !P5 ;  /* 0x03e00000c2007fae */ /* 0x000fe6000e9a104a */
[----:B--2---:R-:W-:Y:S01]  /*1a8a0*/  VIADD R9, R16, 0xffffffdc ;  /* 0xffffffdc10097836 */ /* 0x004fe20000000000 */
[----:B------:R-:W-:Y:S01]  /*1a8b0*/  LDGSTS.E [R0+0x3f00], desc[UR74][R174.64], !P5 ;  /* 0x03f00000ae007fae */ /* 0x000fe2000e9a104a */
[----:B------:R-:W2:Y:S01]  /*1a8c0*/  LDC R16, c[0x0][0x3a0] ;  /* 0x0000e800ff107b82 */ /* 0x000ea20000000800 */
[----:B------:R-:W-:-:S04]  /*1a8d0*/  IMAD.WIDE R92, R8, 0x4, R244 ;  /* 0x00000004085c7825 */ /* 0x000fc800078e02f4 */
[----:B------:R-:W-:-:S04]  /*1a8e0*/  IMAD.WIDE R172, R8, 0x4, R240 ;  /* 0x0000000408ac7825 */ /* 0x000fc800078e02f0 */
[----:B------:R-:W-:-:S04]  /*1a8f0*/  IMAD.WIDE R170, R8, 0x4, R242 ;  /* 0x0000000408aa7825 */ /* 0x000fc800078e02f2 */
[----:B------:R-:W-:Y:S01]  /*1a900*/  IMAD.WIDE R150, R8, 0x4, R4 ;  /* 0x0000000408967825 */ /* 0x000fe200078e0204 */
[----:B---3--:R-:W-:Y:S01]  /*1a910*/  IADD3 R8, PT, PT, R17, -0x28, RZ ;  /* 0xffffffd811087810 */ /* 0x008fe20007ffe0ff */
[----:B------:R-:W-:Y:S01]  /*1a920*/  LDGSTS.E [R0+0x4c00], desc[UR74][R92.64], !P3 ;  /* 0x04c000005c007fae */ /* 0x000fe2000d9a104a */
[----:B------:R-:W3:Y:S01]  /*1a930*/  LDC R17, c[0x0][0x3a0] ;  /* 0x0000e800ff117b82 */ /* 0x000ee20000000800 */
[----:B------:R-:W-:Y:S01]  /*1a940*/  ISETP.GE.U32.AND P5, PT, R9, 0x7fffff5d, PT ;  /* 0x7fffff5d0900780c */ /* 0x000fe20003fa6070 */
[----:B------:R-:W-:Y:S01]  /*1a950*/  IMAD R9, R104, 0x17, RZ ;  /* 0x0000001768097824 */ /* 0x000fe200078e02ff */
[----:B------:R-:W-:Y:S03]  /*1a960*/  LDGSTS.E [R0+0x4d00], desc[UR74][R172.64], !P3 ;  /* 0x04d00000ac007fae */ /* 0x000fe6000d9a104a */
[C---:B------:R-:W-:Y:S01]  /*1a970*/  IMAD.WIDE R28, R9.reuse, 0x4, R244 ;  /* 0x00000004091c7825 */ /* 0x040fe200078e02f4 */
[----:B------:R-:W-:Y:S03]  /*1a980*/  LDGSTS.E [R0+0x4e00], desc[UR74][R170.64], !P3 ;  /* 0x04e00000aa007fae */ /* 0x000fe6000d9a104a */
[C---:B------:R-:W-:Y:S01]  /*1a990*/  IMAD.WIDE R148, R9.reuse, 0x4, R240 ;  /* 0x0000000409947825 */ /* 0x040fe200078e02f0 */
[----:B------:R-:W-:Y:S03]  /*1a9a0*/  LDGSTS.E [R0+0x4f00], desc[UR74][R150.64], !P3 ;  /* 0x04f0000096007fae */ /* 0x000fe6000d9a104a */
[----:B------:R-:W-:-:S04]  /*1a9b0*/  IMAD.WIDE R146, R9, 0x4, R242 ;  /* 0x0000000409927825 */ /* 0x000fc800078e02f2 */
[----:B------:R-:W-:Y:S01]  /*1a9c0*/  IMAD.WIDE R126, R9, 0x4, R4 ;  /* 0x00000004097e7825 */ /* 0x000fe200078e0204 */
[----:B------:R-:W-:Y:S01]  /*1a9d0*/  ISETP.GE.U32.AND P3, PT, R8, 0x7fffff59, PT ;  /* 0x7fffff590800780c */ /* 0x000fe20003f66070 */
[----:B------:R-:W-:Y:S02]  /*1a9e0*/  LDGSTS.E [R0+0x5c00], desc[UR74][R28.64], !P4 ;  /* 0x05c000001c007fae */ /* 0x000fe4000e1a104a */
[----:B-1----:R-:W-:Y:S02]  /*1a9f0*/  VIADD R9, R24, 0xffffffd4 ;  /* 0xffffffd418097836 */ /* 0x002fe40000000000 */
        /* <DEDUP_REMOVED lines=21> */
[----:B------:R-:W-:Y:S01]  /*1ab50*/  ISETP.GE.U32.AND P2, PT, R8, 0x7fffff51, PT ;  /* 0x7fffff510800780c */ /* 0x000fe20003f46070 */
[----:B------:R-:W-:Y:S02]  /*1ab60*/  LDGSTS.E [R0+0x7c00], desc[UR74][R66.64], !P6 ;  /* 0x07c0000042007fae */ /* 0x000fe4000f1a104a */
[----:B---3--:R-:W-:Y:S02]  /*1ab70*/  VIADD R9, R17, 0xffffffcc ;  /* 0xffffffcc11097836 */ /* 0x008fe40000000000 */
[----:B------:R-:W3:Y:S01]  /*1ab80*/  LDC R17, c[0x0][0x3a0] ;  /* 0x0000e800ff117b82 */ /* 0x000ee20000000800 */
        /* <DEDUP_REMOVED lines=24> */
[----:B--2---:R-:W-:Y:S01]  /*1ad10*/  IADD3 R9, PT, PT, R16, -0x3c, RZ ;  /* 0xffffffc410097810 */ /* 0x004fe20007ffe0ff */
[----:B------:R-:W-:Y:S01]  /*1ad20*/  LDGSTS.E [R0+0x9e00], desc[UR74][R140.64], !P3 ;  /* 0x09e000008c007fae */ /* 0x000fe2000d9a104a */
[----:B------:R-:W2:Y:S01]  /*1ad30*/  LDC R16, c[0x0][0x3a0] ;  /* 0x0000e800ff107b82 */ /* 0x000ea20000000800 */
[----:B------:R-:W-:-:S02]  /*1ad40*/  IMAD.WIDE R68, R8, 0x4, R244 ;  /* 0x0000000408447825 */ /* 0x000fc400078e02f4 */
[----:B------:R-:W-:Y:S02]  /*1ad50*/  LDGSTS.E [R0+0x9f00], desc[UR74][R166.64], !P3 ;  /* 0x09f00000a6007fae */ /* 0x000fe4000d9a104a */
        /* <DEDUP_REMOVED lines=20> */
[----:B------:R-:W-:Y:S03]  /*1aea0*/  LDGSTS.E [R0+0xbd00], desc[UR74][R216.64], !P2 ;  /* 0x0bd00000d8007fae */ /* 0x000fe6000d1a104a */
[C---:B------:R-:W-:Y:S01]  /*1aeb0*/  IMAD.WIDE R18, R8.reuse, 0x4, R244 ;  /* 0x0000000408127825 */ /* 0x040fe200078e02f4 */
[----:B------:R-:W-:Y:S03]  /*1aec0*/  LDGSTS.E [R0+0xbe00], desc[UR74][R236.64], !P2 ;  /* 0x0be00000ec007fae */ /* 0x000fe6000d1a104a */
[----:B------:R-:W-:Y:S01]  /*1aed0*/  IMAD.WIDE R212, R8, 0x4, R240 ;  /* 0x0000000408d47825 */ /* 0x000fe200078e02f0 */
[----:B------:R-:W-:Y:S01]  /*1aee0*/  LDGSTS.E [R0+0xbf00], desc[UR74][R238.64], !P2 ;  /* 0x0bf00000ee007fae */ /* 0x000fe2000d1a104a */
[----:B------:R-:W-:-:S02]  /*1aef0*/  ISETP.GE.U32.AND P2, PT, R9, 0x7fffff3d, PT ;  /* 0x7fffff3d0900780c */ /* 0x000fc40003f46070 */
[----:B------:R-:W-:Y:S01]  /*1af00*/  IMAD R9, R104, 0x37, RZ ;  /* 0x0000003768097824 */ /* 0x000fe200078e02ff */
[----:B------:R-:W-:Y:S01]  /*1af10*/  LDGSTS.E [R0+0xcc00], desc[UR74][R18.64], !P6 ;  /* 0x0cc0000012007fae */ /* 0x000fe2000f1a104a */
[----:B------:R-:W-:-:S03]  /*1af20*/  IMAD.WIDE R192, R8, 0x4, R242 ;  /* 0x0000000408c07825 */ /* 0x000fc600078e02f2 */
[----:B------:R-:W-:Y:S01]  /*1af30*/  LDGSTS.E [R0+0xcd00], desc[UR74][R212.64], !P6 ;  /* 0x0cd00000d4007fae */ /* 0x000fe2000f1a104a */
[----:B------:R-:W-:-:S03]  /*1af40*/  IMAD.WIDE R190, R8, 0x4, R4 ;  /* 0x0000000408be7825 */ /* 0x000fc600078e0204 */
[----:B------:R-:W-:Y:S01]  /*1af50*/  LDGSTS.E [R0+0xce00], desc[UR74][R192.64], !P6 ;  /* 0x0ce00000c0007fae */ /* 0x000fe2000f1a104a */
[----:B--2---:R-:W-:Y:S02]  /*1af60*/  VIADD R8, R16, 0xffffffb8 ;  /* 0xffffffb810087836 */ /* 0x004fe40000000000 */
[C---:B------:R-:W-:Y:S01]  /*1af70*/  IMAD.WIDE R106, R9.reuse, 0x4, R244 ;  /* 0x00000004096a7825 */ /* 0x040fe200078e02f4 */
[----:B------:R-:W-:Y:S01]  /*1af80*/  LDGSTS.E [R0+0xcf00], desc[UR74][R190.64], !P6 ;  /* 0x0cf00000be007fae */ /* 0x000fe2000f1a104a */
[----:B------:R-:W2:Y:S02]  /*1af90*/  LDC R16, c[0x0][0x3a0] ;  /* 0x0000e800ff107b82 */ /* 0x000ea40000000800 */
[C---:B------:R-:W-:Y:S01]  /*1afa0*/  IMAD.WIDE R164, R9.reuse, 0x4, R240 ;  /* 0x0000000409a47825 */ /* 0x040fe200078e02f0 */
[----:B------:R-:W-:Y:S01]  /*1afb0*/  ISETP.GE.U32.AND P6, PT, R8, 0x7fffff39, PT ;  /* 0x7fffff390800780c */ /* 0x000fe20003fc6070 */
[----:B------:R-:W-:Y:S02]  /*1afc0*/  LDGSTS.E [R0+0xdc00], desc[UR74][R106.64], !P5 ;  /* 0x0dc000006a007fae */ /* 0x000fe4000e9a104a */
[----:B------:R-:W-:-:S02]  /*1afd0*/  IMAD.WIDE R144, R9, 0x4, R242 ;  /* 0x0000000409907825 */ /* 0x000fc400078e02f2 */
[----:B------:R-:W-:Y:S02]  /*1afe0*/  LDGSTS.E [R0+0xdd00], desc[UR74][R164.64], !P5 ;  /* 0x0dd00000a4007fae */ /* 0x000fe4000e9a104a */
[----:B------:R-:W-:Y:S02]  /*1aff0*/  IMAD.WIDE R142, R9, 0x4, R4 ;  /* 0x00000004098e7825 */ /* 0x000fe400078e0204 */
[----:B------:R-:W-:Y:S02]  /*1b000*/  LDGSTS.E [R0+0xde00], desc[UR74][R144.64], !P5 ;  /* 0x0de0000090007fae */ /* 0x000fe4000e9a104a */
[----:B---3--:R-:W-:Y:S02]  /*1b010*/  VIADD R9, R17, 0xffffffb4 ;  /* 0xffffffb411097836 */ /* 0x008fe40000000000 */
[----:B------:R-:W3:Y:S01]  /*1b020*/  LDC R17, c[0x0][0x3a0] ;  /* 0x0000e800ff117b82 */ /* 0x000ee20000000800 */
[----:B------:R-:W-:Y:S01]  /*1b030*/  IMAD R8, R104, 0x3b, RZ ;  /* 0x0000003b68087824 */ /* 0x000fe200078e02ff */
[----:B------:R-:W-:Y:S03]  /*1b040*/  LDGSTS.E [R0+0xdf00], desc[UR74][R142.64], !P5 ;  /* 0x0df000008e007fae */ /* 0x000fe6000e9a104a */
[----:B------:R-:W-:-:S04]  /*1b050*/  IMAD.WIDE R74, R8, 0x4, R244 ;  /* 0x00000004084a7825 */ /* 0x000fc800078e02f4 */
[C---:B------:R-:W-:Y:S01]  /*1b060*/  IMAD.WIDE R134, R8.reuse, 0x4, R240 ;  /* 0x0000000408867825 */ /* 0x040fe200078e02f0 */
[----:B------:R-:W-:Y:S01]  /*1b070*/  ISETP.GE.U32.AND P5, PT, R9, 0x7fffff35, PT ;  /* 0x7fffff350900780c */ /* 0x000fe20003fa6070 */
[----:B------:R-:W-:Y:S02]  /*1b080*/  LDGSTS.E [R0+0xec00], desc[UR74][R74.64], !P3 ;  /* 0x0ec000004a007fae */ /* 0x000fe4000d9a104a */
[C---:B------:R-:W-:Y:S02]  /*1b090*/  IMAD.WIDE R184, R8.reuse, 0x4, R242 ;  /* 0x0000000408b87825 */ /* 0x040fe400078e02f2 */
[----:B------:R-:W-:Y:S02]  /*1b0a0*/  LDGSTS.E [R0+0xed00], desc[UR74][R134.64], !P3 ;  /* 0x0ed0000086007fae */ /* 0x000fe4000d9a104a */
[----:B------:R-:W-:Y:S01]  /*1b0b0*/  IMAD.WIDE R186, R8, 0x4, R4 ;  /* 0x0000000408ba7825 */ /* 0x000fe200078e0204 */
[----:B-1----:R-:W-:Y:S01]  /*1b0c0*/  IADD3 R8, PT, PT, R24, -0x50, RZ ;  /* 0xffffffb018087810 */ /* 0x002fe20007ffe0ff */
[----:B------:R-:W-:Y:S01]  /*1b0d0*/  LDGSTS.E [R0+0xee00], desc[UR74][R184.64], !P3 ;  /* 0x0ee00000b8007fae */ /* 0x000fe2000d9a104a */
[----:B------:R-:W1:Y:S01]  /*1b0e0*/  LDC R24, c[0x0][0x3a0] ;  /* 0x0000e800ff187b82 */ /* 0x000e620000000800 */
[----:B------:R-:W-:-:S02]  /*1b0f0*/  IMAD R9, R104, 0x3f, RZ ;  /* 0x0000003f68097824 */ /* 0x000fc400078e02ff */
[----:B------:R-:W-:Y:S01]  /*1b100*/  LDGSTS.E [R0+0xef00], desc[UR74][R186.64], !P3 ;  /* 0x0ef00000ba007fae */ /* 0x000fe2000d9a104a */
[----:B------:R-:W-:Y:S01]  /*1b110*/  ISETP.GE.U32.AND P3, PT, R8, 0x7fffff31, PT ;  /* 0x7fffff310800780c */ /* 0x000fe20003f66070 */
[----:B------:R-:W-:Y:S02]  /*1b120*/  IMAD R8, R104, 0x43, RZ ;  /* 0x0000004368087824 */ /* 0x000fe400078e02ff */
[----:B------:R-:W-:-:S04]  /*1b130*/  IMAD.WIDE R42, R9, 0x4, R244 ;  /* 0x00000004092a7825 */ /* 0x000fc800078e02f4 */
[C---:B------:R-:W-:Y:S01]  /*1b140*/  IMAD.WIDE R230, R9.reuse, 0x4, R240 ;  /* 0x0000000409e67825 */ /* 0x040fe200078e02f0 */
[----:B------:R-:W-:Y:S03]  /*1b150*/  LDGSTS.E [R0+0xfc00], desc[UR74][R42.64], !P4 ;  /* 0x0fc000002a007fae */ /* 0x000fe6000e1a104a */
        /* <DEDUP_REMOVED lines=14> */
[----:B---3--:R-:W-:-:S02]  /*1b240*/  VIADD R8, R17, 0xffffffa8 ;  /* 0xffffffa811087836 */ /* 0x008fc40000000000 */
[----:B------:R-:W-:Y:S01]  /*1b250*/  IMAD R132, R104, 0x47, RZ ;  /* 0x0000004768847824 */ /* 0x000fe200078e02ff */
[----:B------:R-:W-:Y:S02]  /*1b260*/  ISETP.GE.U32.AND P4, PT, R9, 0x7fffff2d, PT ;  /* 0x7fffff2d0900780c */ /* 0x000fe40003f86070 */
[----:B------:R-:W-:Y:S01]  /*1b270*/  ISETP.GE.U32.AND P2, PT, R8, 0x7fffff29, PT ;  /* 0x7fffff290800780c */ /* 0x000fe20003f46070 */
[----:B------:R-:W-:-:S04]  /*1b280*/  IMAD.WIDE R8, R132, 0x4, R244 ;  /* 0x0000000484087825 */ /* 0x000fc800078e02f4 */
[C---:B------:R-:W-:Y:S01]  /*1b290*/  IMAD.WIDE R128, R132.reuse, 0x4, R240 ;  /* 0x0000000484807825 */ /* 0x040fe200078e02f0 */
[----:B------:R-:W-:Y:S03]  /*1b2a0*/  LDGSTS.E [R0+0x11c00], desc[UR74][R8.64], !P6 ;  /* 0x11c0000008007fae */ /* 0x000fe6000f1a104a */
[C---:B------:R-:W-:Y:S01]  /*1b2b0*/  IMAD.WIDE R130, R132.reuse, 0x4, R242 ;  /* 0x0000000484827825 */ /* 0x040fe200078e02f2 */
[----:B------:R-:W-:Y:S03]  /*1b2c0*/  LDGSTS.E [R0+0x11d00], desc[UR74][R128.64], !P6 ;  /* 0x11d0000080007fae */ /* 0x000fe6000f1a104a */
[----:B------:R-:W-:Y:S01]  /*1b2d0*/  IMAD.WIDE R132, R132, 0x4, R4 ;  /* 0x0000000484847825 */ /* 0x000fe200078e0204 */
[----:B------:R-:W-:Y:S03]  /*1b2e0*/  LDGSTS.E [R0+0x11e00], desc[UR74][R130.64], !P6 ;  /* 0x11e0000082007fae */ /* 0x000fe6000f1a104a */
[----:B-1----:R-:W-:Y:S01]  /*1b2f0*/  VIADD R16, R24, 0xffffffa4 ;  /* 0xffffffa418107836 */ /* 0x002fe20000000000 */
[----:B------:R-:W-:Y:S01]  /*1b300*/  LDGSTS.E [R0+0x11f00], desc[UR74][R132.64], !P6 ;  /* 0x11f0000084007fae */ /* 0x000fe2000f1a104a */
[----:B------:R-:W-:-:S03]  /*1b310*/  IMAD R156, R104, 0x4b, RZ ;  /* 0x0000004b689c7824 */ /* 0x000fc600078e02ff */
        /* <DEDUP_REMOVED lines=10> */
[----:B------:R-:W-:-:S03]  /*1b3c0*/  IMAD R180, R104, 0x4f, RZ ;  /* 0x0000004f68b47824 */ /* 0x000fc600078e02ff */
[----:B------:R-:W-:Y:S01]  /*1b3d0*/  ISETP.GE.U32.AND P5, PT, R24, 0x7fffff21, PT ;  /* 0x7fffff211800780c */ /* 0x000fe20003fa6070 */
[----:B------:R-:W-:-:S04]  /*1b3e0*/  IMAD.WIDE R24, R180, 0x4, R244 ;  /* 0x00000004b4187825 */ /* 0x000fc800078e02f4 */
[----:B------:R-:W-:Y:S01]  /*1b3f0*/  IMAD.WIDE R176, R180, 0x4, R240 ;  /* 0x00000004b4b07825 */ /* 0x000fe200078e02f0 */
[----:B------:R-:W-:Y:S01]  /*1b400*/  IADD3 R32, PT, PT, R32, -0x64, RZ ;  /* 0xffffff9c20207810 */ /* 0x000fe20007ffe0ff */
[----:B------:R-:W-:Y:S02]  /*1b410*/  LDGSTS.E [R0+0x13c00], desc[UR74][R24.64], !P3 ;  /* 0x13c0000018007fae */ /* 0x000fe4000d9a104a */
[C---:B------:R-:W-:Y:S02]  /*1b420*/  IMAD.WIDE R178, R180.reuse, 0x4, R242 ;  /* 0x00000004b4b27825 */ /* 0x040fe400078e02f2 */
[----:B------:R-:W-:Y:S02]  /*1b430*/  LDGSTS.E [R0+0x13d00], desc[UR74][R176.64], !P3 ;  /* 0x13d00000b0007fae */ /* 0x000fe4000d9a104a */
[----:B------:R-:W-:Y:S02]  /*1b440*/  IMAD.WIDE R180, R180, 0x4, R4 ;  /* 0x00000004b4b47825 */ /* 0x000fe400078e0204 */
[----:B------:R-:W-:Y:S02]  /*1b450*/  LDGSTS.E [R0+0x13e00], desc[UR74][R178.64], !P3 ;  /* 0x13e00000b2007fae */ /* 0x000fe4000d9a104a */
[----:B------:R-:W-:-:S02]  /*1b460*/  IMAD R204, R104, 0x53, RZ ;  /* 0x0000005368cc7824 */ /* 0x000fc400078e02ff */
[----:B------:R-:W-:Y:S01]  /*1b470*/  LDGSTS.E [R0+0x13f00], desc[UR74][R180.64], !P3 ;  /* 0x13f00000b4007fae */ /* 0x000fe2000d9a104a */
        /* <DEDUP_REMOVED lines=23> */
[C---:B------:R-:W-:Y:S01]  /*1b5f0*/  IMAD.WIDE R48, R56.reuse, 0x4, R244 ;  /* 0x0000000438307825 */ /* 0x040fe200078e02f4 */
[----:B------:R1:W-:Y:S03]  /*1b600*/  STL.64 [R1+0x7c0], R6 ;  /* 0x0007c00601007387 */ /* 0x0003e60000100a00 */
[----:B------:R-:W-:Y:S01]  /*1b610*/  IMAD.WIDE R20, R56, 0x4, R240 ;  /* 0x0000000438147825 */ /* 0x000fe200078e02f0 */
[----:B------:R4:W-:Y:S03]  /*1b620*/  STL.64 [R1+0x7b8], R2 ;  /* 0x0007b80201007387 */ /* 0x0009e60000100a00 */
[----:B------:R-:W-:Y:S01]  /*1b630*/  IMAD R64, R104, 0x5f, RZ ;  /* 0x0000005f68407824 */ /* 0x000fe200078e02ff */
[----:B------:R-:W-:Y:S01]  /*1b640*/  LDGSTS.E [R0+0x16c00], desc[UR74][R48.64], !P6 ;  /* 0x16c0000030007fae */ /* 0x000fe2000f1a104a */
[----:B-1----:R-:W-:-:S03]  /*1b650*/  IMAD.WIDE R6, R56, 0x4, R242 ;  /* 0x0000000438067825 */ /* 0x002fc600078e02f2 */
[----:B------:R1:W-:Y:S01]  /*1b660*/  LDGSTS.E [R0+0x16d00], desc[UR74][R20.64], !P6 ;  /* 0x16d0000014007fae */ /* 0x0003e2000f1a104a */
[----:B----4-:R-:W-:-:S03]  /*1b670*/  IMAD.WIDE R2, R56, 0x4, R4 ;  /* 0x0000000438027825 */ /* 0x010fc600078e0204 */
[----:B------:R2:W-:Y:S01]  /*1b680*/  LDGSTS.E [R0+0x16e00], desc[UR74][R6.64], !P6 ;  /* 0x16e0000006007fae */ /* 0x0005e2000f1a104a */
[----:B------:R-:W-:-:S03]  /*1b690*/  VIADD R56, R57, 0xffffff90 ;  /* 0xffffff9039387836 */ /* 0x000fc60000000000 */
[----:B------:R-:W-:Y:S04]  /*1b6a0*/  STL.64 [R1+0x44d8], R222 ;  /* 0x0044d8de01007387 */ /* 0x000fe80000100a00 */
[----:B------:R3:W-:Y:S01]  /*1b6b0*/  LDGSTS.E [R0+0x16f00], desc[UR74][R2.64], !P6 ;  /* 0x16f0000002007fae */ /* 0x0007e2000f1a104a */
[----:B------:R-:W-:Y:S01]  /*1b6c0*/  ISETP.GE.U32.AND P6, PT, R56, 0x7fffff11, PT ;  /* 0x7fffff113800780c */ /* 0x000fe20003fc6070 */
[C---:B------:R-:W-:Y:S02]  /*1b6d0*/  IMAD.WIDE R56, R64.reuse, 0x4, R244 ;  /* 0x0000000440387825 */ /* 0x040fe400078e02f4 */
[----:B------:R-:W-:Y:S04]  /*1b6e0*/  STL.64 [R1+0x44e0], R220 ;  /* 0x0044e0dc01007387 */ /* 0x000fe80000100a00 */
[----:B------:R1:W-:Y:S04]  /*1b6f0*/  STL.64 [R1+0x8b0], R20 ;  /* 0x0008b01401007387 */ /* 0x0003e80000100a00 */
[----:B------:R2:W-:Y:S04]  /*1b700*/  STL.64 [R1+0x8b8], R6 ;  /* 0x0008b80601007387 */ /* 0x0005e80000100a00 */
[----:B------:R3:W-:Y:S01]  /*1b710*/  STL.64 [R1+0x8c0], R2 ;  /* 0x0008c00201007387 */ /* 0x0007e20000100a00 */
[----:B-1----:R-:W-:-:S03]  /*1b720*/  IMAD.WIDE R20, R64, 0x4, R240 ;  /* 0x0000000440147825 */ /* 0x002fc600078e02f0 */
[----:B------:R-:W-:Y:S01]  /*1b730*/  LDGSTS.E [R0+0x17c00], desc[UR74][R56.64], !P5 ;  /* 0x17c0000038007fae */ /* 0x000fe2000e9a104a */
[----:B--2---:R-:W-:-:S03]  /*1b740*/  IMAD.WIDE R6, R64, 0x4, R242 ;  /* 0x0000000440067825 */ /* 0x004fc600078e02f2 */
[----:B------:R1:W-:Y:S01]  /*1b750*/  LDGSTS.E [R0+0x17d00], desc[UR74][R20.64], !P5 ;  /* 0x17d0000014007fae */ /* 0x0003e2000e9a104a */
[----:B---3--:R-:W-:-:S03]  /*1b760*/  IMAD.WIDE R2, R64, 0x4, R4 ;  /* 0x0000000440027825 */ /* 0x008fc600078e0204 */
[----:B------:R2:W-:Y:S01]  /*1b770*/  LDGSTS.E [R0+0x17e00], desc[UR74][R6.64], !P5 ;  /* 0x17e0000006007fae */ /* 0x0005e2000e9a104a */
[----:B------:R-:W-:-:S03]  /*1b780*/  VIADD R64, R65, 0xffffff8c ;  /* 0xffffff8c41407836 */ /* 0x000fc60000000000 */
[----:B------:R-:W-:Y:S01]  /*1b790*/  LDGSTS.E [R0+0x17f00], desc[UR74][R2.64], !P5 ;  /* 0x17f0000002007fae */ /* 0x000fe2000e9a104a */
[----:B------:R-:W-:Y:S01]  /*1b7a0*/  IMAD R72, R104, 0x63, RZ ;  /* 0x0000006368487824 */ /* 0x000fe200078e02ff */
[----:B------:R-:W-:-:S03]  /*1b7b0*/  ISETP.GE.U32.AND P5, PT, R64, 0x7fffff0d, PT ;  /* 0x7fffff0d4000780c */ /* 0x000fc60003fa6070 */
        /* <DEDUP_REMOVED lines=8> */
[----:B--2---:R-:W-:Y:S01]  /*1b840*/  IMAD.WIDE R6, R72, 0x4, R4 ;  /* 0x0000000448067825 */ /* 0x004fe200078e0204 */
[----:B------:R-:W-:Y:S02]  /*1b850*/  IADD3 R72, PT, PT, R73, -0x78, RZ ;  /* 0xffffff8849487810 */ /* 0x000fe40007ffe0ff */
[----:B------:R2:W-:Y:S04]  /*1b860*/  LDGSTS.E [R0+0x18e00], desc[UR74][R20.64], !P3 ;  /* 0x18e0000014007fae */ /* 0x0005e8000d9a104a */
[----:B------:R3:W-:Y:S01]  /*1b870*/  LDGSTS.E [R0+0x18f00], desc[UR74][R6.64], !P3 ;  /* 0x18f0000006007fae */ /* 0x0007e2000d9a104a */
[----:B------:R-:W-:Y:S01]  /*1b880*/  ISETP.GE.U32.AND P3, PT, R72, 0x7fffff09, PT ;  /* 0x7fffff094800780c */ /* 0x000fe20003f66070 */
[----:B------:R-:W-:-:S02]  /*1b890*/  IMAD.WIDE R72, R80, 0x4, R244 ;  /* 0x0000000450487825 */ /* 0x000fc400078e02f4 */
        /* <DEDUP_REMOVED lines=10> */
[----:B------:R3:W-:Y:S01]  /*1b940*/  LDGSTS.E [R0+0x19f00], desc[UR74][R6.64], !P4 ;  /* 0x19f0000006007fae */ /* 0x0007e2000e1a104a */
[----:B------:R-:W-:Y:S01]  /*1b950*/  IMAD R96, R104, 0x6b, RZ ;  /* 0x0000006b68607824 */ /* 0x000fe200078e02ff */
[----:B------:R-:W-:-:S03]  /*1b960*/  ISETP.GE.U32.AND P4, PT, R80, 0x7fffff05, PT ;  /* 0x7fffff055000780c */ /* 0x000fc60003f86070 */
[----:B------:R-:W-:-:S04]  /*1b970*/  IMAD.WIDE R80, R96, 0x4, R244 ;  /* 0x0000000460507825 */ /* 0x000fc800078e02f4 */
[----:B------:R-:W-:Y:S01]  /*1b980*/  IMAD R105, R104, 0x6f, RZ ;  /* 0x0000006f68697824 */ /* 0x000fe200078e02ff */
[----:B------:R1:W-:Y:S01]  /*1b990*/  STL.64 [R1+0xb80], R34 ;  /* 0x000b802201007387 */ /* 0x0003e20000100a00 */
[----:B------:R-:W-:-:S03]  /*1b9a0*/  IMAD.WIDE R58, R96, 0x4, R240 ;  /* 0x00000004603a7825 */ /* 0x000fc600078e02f0 */
[----:B------:R-:W-:Y:S01]  /*1b9b0*/  LDGSTS.E [R0+0x1ac00], desc[UR74][R80.64], !P2 ;  /* 0x1ac0000050007fae */ /* 0x000fe2000d1a104a */
[----:B------:R-:W-:-:S04]  /*1b9c0*/  IMAD.WIDE R52, R96, 0x4, R242 ;  /* 0x0000000460347825 */ /* 0x000fc800078e02f2 */
[----:B------:R-:W-:Y:S01]  /*1b9d0*/  IMAD.WIDE R44, R96, 0x4, R4 ;  /* 0x00000004602c7825 */ /* 0x000fe200078e0204 */
[----:B------:R2:W-:Y:S03]  /*1b9e0*/  STL.64 [R1+0xb78], R20 ;  /* 0x000b781401007387 */ /* 0x0005e60000100a00 */
[----:B------:R-:W-:Y:S01]  /*1b9f0*/  VIADD R97, R97, 0xffffff80 ;  /* 0xffffff8061617836 */ /* 0x000fe20000000000 */
[----:B------:R-:W-:Y:S01]  /*1ba00*/  LDGSTS.E [R0+0x1ad00], desc[UR74][R58.64], !P2 ;  /* 0x1ad000003a007fae */ /* 0x000fe2000d1a104a */
[----:B------:R-:W-:-:S03]  /*1ba10*/  IMAD.WIDE R88, R105, 0x4, R244 ;  /* 0x0000000469587825 */ /* 0x000fc600078e02f4 */
[----:B------:R3:W-:Y:S01]  /*1ba20*/  STL.64 [R1+0xb70], R6 ;  /* 0x000b700601007387 */ /* 0x0007e20000100a00 */
[----:B-1----:R-:W-:-:S03]  /*1ba30*/  IMAD.WIDE R34, R105, 0x4, R240 ;  /* 0x0000000469227825 */ /* 0x002fc600078e02f0 */
[----:B------:R-:W-:Y:S01]  /*1ba40*/  LDGSTS.E [R0+0x1ae00], desc[UR74][R52.64], !P2 ;  /* 0x1ae0000034007fae */ /* 0x000fe2000d1a104a */
[----:B--2---:R-:W-:-:S03]  /*1ba50*/  IMAD.WIDE R20, R105, 0x4, R242 ;  /* 0x0000000469147825 */ /* 0x004fc600078e02f2 */
[----:B------:R-:W-:Y:S01]  /*1ba60*/  LDGSTS.E [R0+0x1af00], desc[UR74][R44.64], !P2 ;  /* 0x1af000002c007fae */ /* 0x000fe2000d1a104a */
[C---:B------:R-:W-:Y:S01]  /*1ba70*/  ISETP.GE.AND P2, PT, R248.reuse, R97, PT ;  /* 0x00000061f800720c */ /* 0x040fe20003f46270 */
[----:B---3--:R-:W-:Y:S02]  /*1ba80*/  IMAD.WIDE R6, R105, 0x4, R4 ;  /* 0x0000000469067825 */ /* 0x008fe400078e0204 */
[----:B------:R-:W-:Y:S01]  /*1ba90*/  LDGSTS.E [R0+0x1bc00], desc[UR74][R88.64], !P6 ;  /* 0x1bc0000058007fae */ /* 0x000fe2000f1a104a */
[----:B------:R-:W-:-:S03]  /*1baa0*/  LOP3.LUT R248, R248, 0x40, RZ, 0xfc, !PT ;  /* 0x00000040f8f87812 */ /* 0x000fc600078efcff */
[----:B------:R1:W-:Y:S01]  /*1bab0*/  LDGSTS.E [R0+0x1bd00], desc[UR74][R34.64], !P6 ;  /* 0x1bd0000022007fae */ /* 0x0003e2000f1a104a */
[----:B------:R-:W-:-:S03]  /*1bac0*/  SEL R96, RZ, 0x4, P2 ;  /* 0x00000004ff607807 */ /* 0x000fc60001000000 */
[----:B------:R2:W-:Y:S01]  /*1bad0*/  LDGSTS.E [R0+0x1be00], desc[UR74][R20.64], !P6 ;  /* 0x1be0000014007fae */ /* 0x0005e2000f1a104a */
[----:B------:R-:W-:-:S03]  /*1bae0*/  PLOP3.LUT P2, PT, PT, PT, UP0, 0x80, 0x8 ;  /* 0x000000000008781c */ /* 0x000fc60003f4f008 */
[----:B------:R3:W-:Y:S01]  /*1baf0*/  LDGSTS.E [R0+0x1bf00], desc[UR74][R6.64], !P6 ;  /* 0x1bf0000006007fae */ /* 0x0007e2000f1a104a */
[----:B------:R-:W-:Y:S01]  /*1bb00*/  ISETP.GE.AND P6, PT, R248, R97, PT ;  /* 0x00000061f800720c */ /* 0x000fe20003fc6270 */
[----:B------:R-:W-:Y:S02]  /*1bb10*/  IMAD R113, R104, 0x73, RZ ;  /* 0x0000007368717824 */ /* 0x000fe400078e02ff */
[----:B------:R-:W-:Y:S01]  /*1bb20*/  STL.64 [R1+0xb20], R58 ;  /* 0x000b203a01007387 */ /* 0x000fe20000100a00 */
[----:B------:R-:W-:Y:S02]  /*1bb30*/  SEL R105, RZ, 0x4, P6 ;  /* 0x00000004ff697807 */ /* 0x000fe40003000000 */
[----:B------:R-:W-:Y:S01]  /*1bb40*/  ISETP.GE.U32.AND P6, PT, R97, 0x7fffff01, PT ;  /* 0x7fffff016100780c */ /* 0x000fe20003fc6070 */
[----:B------:R-:W-:Y:S01]  /*1bb50*/  STL.64 [R1+0xb18], R52 ;  /* 0x000b183401007387 */ /* 0x000fe20000100a00 */
[----:B------:R-:W-:Y:S01]  /*1bb60*/  SEL R112, R96, RZ, P2 ;  /* 0x000000ff60707207 */ /* 0x000fe20001000000 */
[----:B------:R-:W-:-:S02]  /*1bb70*/  IMAD.WIDE R96, R113, 0x4, R244 ;  /* 0x0000000471607825 */ /* 0x000fc400078e02f4 */
[----:B------:R-:W-:Y:S04]  /*1bb80*/  STL.64 [R1+0xb10], R44 ;  /* 0x000b102c01007387 */ /* 0x000fe80000100a00 */
[----:B------:R1:W-:Y:S04]  /*1bb90*/  STL.64 [R1+0xac0], R34 ;  /* 0x000ac02201007387 */ /* 0x0003e80000100a00 */
[----:B------:R2:W-:Y:S01]  /*1bba0*/  STL.64 [R1+0xab8], R20 ;  /* 0x000ab81401007387 */ /* 0x0005e20000100a00 */
[----:B------:R-:W-:-:S03]  /*1bbb0*/  IMAD.U32 R249, RZ, RZ, UR8 ;  /* 0x00000008fff97e24 */ /* 0x000fc6000f8e00ff */
[----:B------:R3:W-:Y:S01]  /*1bbc0*/  STL.64 [R1+0xab0], R6 ;  /* 0x000ab00601007387 */ /* 0x0007e20000100a00 */
[----:B-1----:R-:W-:-:S03]  /*1bbd0*/  IMAD.WIDE R34, R113, 0x4, R240 ;  /* 0x0000000471227825 */ /* 0x002fc600078e02f0 */
[----:B------:R-:W-:Y:S01]  /*1bbe0*/  LDGSTS.E [R0+0x1cc00], desc[UR74][R96.64], !P5 ;  /* 0x1cc0000060007fae */ /* 0x000fe2000e9a104a */
[----:B--2---:R-:W-:-:S03]  /*1bbf0*/  IMAD.WIDE R20, R113, 0x4, R242 ;  /* 0x0000000471147825 */ /* 0x004fc600078e02f2 */
[----:B------:R-:W-:Y:S01]  /*1bc00*/  STL.64 [R1+0xa60], R34 ;  /* 0x000a602201007387 */ /* 0x000fe20000100a00 */
[----:B---3--:R-:W-:-:S03]  /*1bc10*/  IMAD.WIDE R6, R113, 0x4, R4 ;  /* 0x0000000471067825 */ /* 0x008fc600078e0204 */
[----:B------:R-:W-:Y:S04]  /*1bc20*/  LDGSTS.E [R0+0x1cd00], desc[UR74][R34.64], !P5 ;  /* 0x1cd0000022007fae */ /* 0x000fe8000e9a104a */
[----:B------:R-:W-:Y:S04]  /*1bc30*/  STL.64 [R1+0xa58], R20 ;  /* 0x000a581401007387 */ /* 0x000fe80000100a00 */
[----:B------:R-:W-:Y:S04]  /*1bc40*/  LDGSTS.E [R0+0x1ce00], desc[UR74][R20.64], !P5 ;  /* 0x1ce0000014007fae */ /* 0x000fe8000e9a104a */
[----:B------:R1:W-:Y:S04]  /*1bc50*/  STL.64 [R1+0xa50], R6 ;  /* 0x000a500601007387 */ /* 0x0003e80000100a00 */
[----:B------:R1:W-:Y:S02]  /*1bc60*/  LDGSTS.E [R0+0x1cf00], desc[UR74][R6.64], !P5 ;  /* 0x1cf0000006007fae */ /* 0x0003e4000e9a104a */
[----:B-1----:R-:W-:-:S05]  /*1bc70*/  IMAD.WIDE R6, R249, 0x4, R244 ;  /* 0x00000004f9067825 */ /* 0x002fca00078e02f4 */
[----:B------:R1:W-:Y:S04]  /*1bc80*/  STL.64 [R1+0x1898], R6 ;  /* 0x0018980601007387 */ /* 0x0003e80000100a00 */
[----:B------:R-:W2:Y:S01]  /*1bc90*/  LDL.LU.64 R60, [R1+0x888] ;  /* 0x00088800013c7983 */ /* 0x000ea20000300a00 */
[----:B------:R-:W-:-:S04]  /*1bca0*/  IMAD.WIDE R20, R249, 0x4, R242 ;  /* 0x00000004f9147825 */ /* 0x000fc800078e02f2 */
[----:B-1----:R-:W-:-:S04]  /*1bcb0*/  IMAD.WIDE R6, R249, 0x4, R240 ;  /* 0x00000004f9067825 */ /* 0x002fc800078e02f0 */
[C---:B------:R-:W-:Y:S01]  /*1bcc0*/  IMAD R52, R104.reuse, 0x7f, RZ ;  /* 0x0000007f68347824 */ /* 0x040fe200078e02ff */
[----:B------:R1:W-:Y:S01]  /*1bcd0*/  STL.64 [R1+0x18a8], R6 ;  /* 0x0018a80601007387 */ /* 0x0003e20000100a00 */
[C---:B------:R-:W-:Y:S02]  /*1bce0*/  IMAD R248, R104.reuse, 0x77, RZ ;  /* 0x0000007768f87824 */ /* 0x040fe400078e02ff */
[----:B------:R-:W-:Y:S02]  /*1bcf0*/  IMAD R53, R104, 0x7b, RZ ;  /* 0x0000007b68357824 */ /* 0x000fe400078e02ff */
[--C-:B------:R-:W-:Y:S01]  /*1bd00*/  IMAD.WIDE R246, R52, 0x4, R240.reuse ;  /* 0x0000000434f67825 */ /* 0x100fe200078e02f0 */
[----:B-1----:R-:W3:Y:S03]  /*1bd10*/  LDL.LU.64 R6, [R1+0x828] ;  /* 0x0008280001067983 */ /* 0x002ee60000300a00 */
[--C-:B------:R-:W-:Y:S01]  /*1bd20*/  IMAD.WIDE R116, R248, 0x4, R240.reuse ;  /* 0x00000004f8747825 */ /* 0x100fe200078e02f0 */
[----:B------:R1:W-:Y:S03]  /*1bd30*/  STL.64 [R1+0x18c0], R20 ;  /* 0x0018c01401007387 */ /* 0x0003e60000100a00 */
[----:B------:R-:W-:-:S04]  /*1bd40*/  IMAD.WIDE R220, R53, 0x4, R240 ;  /* 0x0000000435dc7825 */ /* 0x000fc800078e02f0 */
[--C-:B------:R-:W-:Y:S01]  /*1bd50*/  IMAD.WIDE R114, R248, 0x4, R242.reuse ;  /* 0x00000004f8727825 */ /* 0x100fe200078e02f2 */
[----:B-1----:R-:W4:Y:S03]  /*1bd60*/  LDL.LU.64 R20, [R1+0x808] ;  /* 0x0008080001147983 */ /* 0x002f260000300a00 */
[--C-:B------:R-:W-:Y:S01]  /*1bd70*/  IMAD.WIDE R222, R53, 0x4, R242.reuse ;  /* 0x0000000435de7825 */ /* 0x100fe200078e02f2 */
[----:B------:R-:W4:Y:S03]  /*1bd80*/  LDL.LU.64 R58, [R1+0x7a8] ;  /* 0x0007a800013a7983 */ /* 0x000f260000300a00 */
[C---:B------:R-:W-:Y:S01]  /*1bd90*/  IMAD.WIDE R242, R52.reuse, 0x4, R242 ;  /* 0x0000000434f27825 */ /* 0x040fe200078e02f2 */
[----:B------:R-:W4:Y:S04]  /*1bda0*/  LDL.LU.64 R34, [R1+0x788] ;  /* 0x0007880001227983 */ /* 0x000f280000300a00 */
[----:B------:R-:W4:Y:S04]  /*1bdb0*/  LDL.LU.64 R98, [R1+0x728] ;  /* 0x0007280001627983 */ /* 0x000f280000300a00 */
[----:B------:R-:W4:Y:S04]  /*1bdc0*/  LDL.LU.64 R90, [R1+0x708] ;  /* 0x00070800015a7983 */ /* 0x000f280000300a00 */
[----:B------:R-:W4:Y:S04]  /*1bdd0*/  LDL.LU.64 R44, [R1+0x6e8] ;  /* 0x0006e800012c7983 */ /* 0x000f280000300a00 */
[----:B------:R-:W-:Y:S04]  /*1bde0*/  STL.64 [R1+0x41e0], R246 ;  /* 0x0041e0f601007387 */ /* 0x000fe80000100a00 */
[----:B------:R-:W-:Y:S04]  /*1bdf0*/  STL.64 [R1+0x968], R116 ;  /* 0x0009687401007387 */ /* 0x000fe80000100a00 */
[----:B------:R-:W-:Y:S01]  /*1be00*/  STL.64 [R1+0x960], R220 ;  /* 0x000960dc01007387 */ /* 0x000fe20000100a00 */
[----:B------:R-:W-:-:S03]  /*1be10*/  IMAD.WIDE R240, R52, 0x4, R4 ;  /* 0x0000000434f07825 */ /* 0x000fc600078e0204 */
[----:B------:R-:W-:Y:S01]  /*1be20*/  STL.64 [R1+0x950], R114 ;  /* 0x0009507201007387 */ /* 0x000fe20000100a00 */
[----:B------:R-:W-:-:S03]  /*1be30*/  SEL R105, R105, RZ, P2 ;  /* 0x000000ff69697207 */ /* 0x000fc60001000000 */
[----:B------:R1:W-:Y:S01]  /*1be40*/  STL.64 [R1+0x41e8], R242 ;  /* 0x0041e8f201007387 */ /* 0x0003e20000100a00 */
[----:B------:R-:W-:-:S03]  /*1be50*/  IMAD.WIDE R84, R249, 0x4, R4 ;  /* 0x00000004f9547825 */ /* 0x000fc600078e0204 */
[----:B------:R-:W-:Y:S01]  /*1be60*/  STL.64 [R1+0x948], R222 ;  /* 0x000948de01007387 */ /* 0x000fe20000100a00 */
[----:B------:R-:W-:-:S03]  /*1be70*/  ISETP.NE.U32.AND P2, PT, R112, RZ, PT ;  /* 0x000000ff7000720c */ /* 0x000fc60003f45070 */
[----:B------:R-:W4:Y:S01]  /*1be80*/  LDL.LU.64 R108, [R1+0x688] ;  /* 0x00068800016c7983 */ /* 0x000f220000300a00 */
[----:B-1----:R-:W-:Y:S01]  /*1be90*/  IMAD.WIDE R242, R248, 0x4, R4 ;  /* 0x00000004f8f27825 */ /* 0x002fe200078e0204 */
[----:B------:R-:W-:-:S04]  /*1bea0*/  ISETP.NE.U32.AND P5, PT, R105, RZ, PT ;  /* 0x000000ff6900720c */ /* 0x000fc80003fa5070 */
[----:B------:R-:W-:Y:S01]  /*1beb0*/  STL.64 [R1+0x930], R242 ;  /* 0x000930f201007387 */ /* 0x000fe20000100a00 */
[----:B------:R-:W-:-:S03]  /*1bec0*/  IMAD.WIDE R104, R248, 0x4, R244 ;  /* 0x00000004f8687825 */ /* 0x000fc600078e02f4 */
[----:B------:R1:W-:Y:S01]  /*1bed0*/  STL.64 [R1+0x41f0], R240 ;  /* 0x0041f0f001007387 */ /* 0x0003e20000100a00 */
[----:B------:R-:W-:-:S03]  /*1bee0*/  IMAD.WIDE R112, R53, 0x4, R244 ;  /* 0x0000000435707825 */ /* 0x000fc600078e02f4 */
[----:B------:R-:W-:Y:S01]  /*1bef0*/  LDGSTS.E [R0+0x1dc00], desc[UR74][R104.64], !P3 ;  /* 0x1dc0000068007fae */ /* 0x000fe2000d9a104a */
[----:B------:R-:W-:-:S03]  /*1bf00*/  IMAD.WIDE R246, R53, 0x4, R4 ;  /* 0x0000000435f67825 */ /* 0x000fc600078e0204 */
[----:B------:R-:W-:Y:S01]  /*1bf10*/  LDGSTS.E [R0+0x1dd00], desc[UR74][R116.64], !P3 ;  /* 0x1dd0000074007fae */ /* 0x000fe2000d9a104a */
[----:B------:R-:W-:-:S03]  /*1bf20*/  IMAD.WIDE R244, R52, 0x4, R244 ;  /* 0x0000000434f47825 */ /* 0x000fc600078e02f4 */
[----:B-1----:R-:W4:Y:S04]  /*1bf30*/  LDL.LU.64 R240, [R1+0x6a8] ;  /* 0x0006a80001f07983 */ /* 0x002f280000300a00 */
[----:B------:R-:W4:Y:S04]  /*1bf40*/  LDL.LU.64 R4, [R1+0x768] ;  /* 0x0007680001047983 */ /* 0x000f280000300a00 */
[----:B------:R-:W4:Y:S04]  /*1bf50*/  LDL.LU.64 R52, [R1+0x668] ;  /* 0x0006680001347983 */ /* 0x000f280000300a00 */
[----:B------:R1:W-:Y:S01]  /*1bf60*/  STL.64 [R1+0x18b8], R84 ;  /* 0x0018b85401007387 */ /* 0x0003e20000100a00 */
[----:B------:R-:W-:-:S03]  /*1bf70*/  IMAD.WIDE R14, R249, 0x4, R14 ;  /* 0x00000004f90e7825 */ /* 0x000fc600078e020e */
[----:B------:R-:W-:Y:S01]  /*1bf80*/  LDGSTS.E [R0+0x1de00], desc[UR74][R114.64], !P3 ;  /* 0x1de0000072007fae */ /* 0x000fe2000d9a104a */
[----:B------:R-:W-:-:S03]  /*1bf90*/  IMAD.WIDE R10, R249, 0x4, R10 ;  /* 0x00000004f90a7825 */ /* 0x000fc600078e020a */
[----:B------:R-:W-:Y:S04]  /*1bfa0*/  LDGSTS.E [R0+0x1df00], desc[UR74][R242.64], !P3 ;  /* 0x1df00000f2007fae */ /* 0x000fe8000d9a104a */
[----:B-1----:R-:W4:Y:S04]  /*1bfb0*/  LDL.LU.64 R84, [R1+0x628] ;  /* 0x0006280001547983 */ /* 0x002f280000300a00 */
[----:B------:R-:W-:Y:S01]  /*1bfc0*/  STL.64 [R1+0x928], R246 ;  /* 0x000928f601007387 */ /* 0x000fe20000100a00 */
[----:B------:R-:W-:-:S03]  /*1bfd0*/  IMAD.WIDE R92, R249, 0x4, R92 ;  /* 0x00000004f95c7825 */ /* 0x000fc600078e025c */
[----:B------:R-:W-:Y:S01]  /*1bfe0*/  LDGSTS.E [R0+0x1ec00], desc[UR74][R112.64], !P4 ;  /* 0x1ec0000070007fae */ /* 0x000fe2000e1a104a */
[----:B------:R-:W-:-:S03]  /*1bff0*/  IMAD.WIDE R28, R249, 0x4, R28 ;  /* 0x00000004f91c7825 */ /* 0x000fc600078e021c */
[----:B------:R-:W-:Y:S01]  /*1c000*/  LDGSTS.E [R0+0x1ed00], desc[UR74][R220.64], !P4 ;  /* 0x1ed00000dc007fae */ /* 0x000fe2000e1a104a */
[----:B------:R-:W-:-:S03]  /*1c010*/  IMAD.WIDE R50, R249, 0x4, R50 ;  /* 0x00000004f9327825 */ /* 0x000fc600078e0232 */
[----:B------:R-:W-:Y:S01]  /*1c020*/  LDGSTS.E [R0+0x1ee00], desc[UR74][R222.64], !P4 ;  /* 0x1ee00000de007fae */ /* 0x000fe2000e1a104a */
[----:B------:R-:W-:-:S03]  /*1c030*/  IMAD.WIDE R66, R249, 0x4, R66 ;  /* 0x00000004f9427825 */ /* 0x000fc600078e0242 */
[----:B------:R-:W-:Y:S01]  /*1c040*/  LDGSTS.E [R0+0x1ef00], desc[UR74][R246.64], !P4 ;  /* 0x1ef00000f6007fae */ /* 0x000fe2000e1a104a */
[----:B------:R-:W-:-:S03]  /*1c050*/  IMAD.WIDE R76, R249, 0x4, R76 ;  /* 0x00000004f94c7825 */ /* 0x000fc600078e024c */
[----:B------:R1:W-:Y:S01]  /*1c060*/  LDGSTS.E [R0+0x1fc00], desc[UR74][R244.64], !P6 ;  /* 0x1fc00000f4007fae */ /* 0x0003e2000f1a104a */
[----:B--2---:R-:W-:-:S05]  /*1c070*/  IMAD.WIDE R60, R249, 0x4, R60 ;  /* 0x00000004f93c7825 */ /* 0x004fca00078e023c */
[----:B------:R2:W-:Y:S04]  /*1c080*/  STL.64 [R1+0x1888], R60 ;  /* 0x0018883c01007387 */ /* 0x0005e80000100a00 */
[----:B--2---:R-:W2:Y:S01]  /*1c090*/  LDL.LU.64 R60, [R1+0x4650] ;  /* 0x00465000013c7983 */ /* 0x004ea20000300a00 */
[----:B---3--:R-:W-:-:S04]  /*1c0a0*/  IMAD.WIDE R6, R249, 0x4, R6 ;  /* 0x00000004f9067825 */ /* 0x008fc800078e0206 */
[----:B----4-:R-:W-:-:S04]  /*1c0b0*/  IMAD.WIDE R20, R249, 0x4, R20 ;  /* 0x00000004f9147825 */ /* 0x010fc800078e0214 */
[----:B--2---:R-:W-:-:S05]  /*1c0c0*/  IMAD.WIDE R60, R249, 0x4, R60 ;  /* 0x00000004f93c7825 */ /* 0x004fca00078e023c */
[----:B------:R2:W-:Y:S04]  /*1c0d0*/  STL.64 [R1+0x1880], R60 ;  /* 0x0018803c01007387 */ /* 0x0005e80000100a00 */
[----:B--2---:R-:W2:Y:S04]  /*1c0e0*/  LDL.LU.64 R60, [R1+0x608] ;  /* 0x00060800013c7983 */ /* 0x004ea80000300a00 */
[----:B------:R3:W-:Y:S04]  /*1c0f0*/  STL.64 [R1+0x1878], R14 ;  /* 0x0018780e01007387 */ /* 0x0007e80000100a00 */
[----:B---3--:R-:W3:Y:S04]  /*1c100*/  LDL.LU.64 R14, [R1+0x4648] ;  /* 0x00464800010e7983 */ /* 0x008ee80000300a00 */
[----:B------:R4:W-:Y:S04]  /*1c110*/  STL.64 [R1+0x1870], R6 ;  /* 0x0018700601007387 */ /* 0x0009e80000100a00 */
[----:B----4-:R-:W4:Y:S04]  /*1c120*/  LDL.LU.64 R6, [R1+0x4640] ;  /* 0x0046400001067983 */ /* 0x010f280000300a00 */
[----:B------:R1:W-:Y:S04]  /*1c130*/  STL.64 [R1+0x1868], R20 ;  /* 0x0018681401007387 */ /* 0x0003e80000100a00 */
[----:B-1----:R-:W2:Y:S01]  /*1c140*/  LDL.LU.64 R20, [R1+0x4638] ;  /* 0x0046380001147983 */ /* 0x002ea20000300a00 */
[----:B------:R-:W-:-:S04]  /*1c150*/  IMAD.WIDE R58, R249, 0x4, R58 ;  /* 0x00000004f93a7825 */ /* 0x000fc800078e023a */
[----:B------:R-:W-:-:S04]  /*1c160*/  IMAD.WIDE R34, R249, 0x4, R34 ;  /* 0x00000004f9227825 */ /* 0x000fc800078e0222 */
[----:B------:R-:W-:-:S04]  /*1c170*/  IMAD.WIDE R4, R249, 0x4, R4 ;  /* 0x00000004f9047825 */ /* 0x000fc800078e0204 */
[----:B------:R-:W-:-:S04]  /*1c180*/  IMAD.WIDE R44, R249, 0x4, R44 ;  /* 0x00000004f92c7825 */ /* 0x000fc800078e022c */
[----:B------:R-:W-:-:S04]  /*1c190*/  IMAD.WIDE R240, R249, 0x4, R240 ;  /* 0x00000004f9f07825 */ /* 0x000fc800078e02f0 */
[----:B------:R-:W-:-:S04]  /*1c1a0*/  IMAD.WIDE R52, R249, 0x4, R52 ;  /* 0x00000004f9347825 */ /* 0x000fc800078e0234 */
[----:B--2---:R-:W-:-:S05]  /*1c1b0*/  IMAD.WIDE R20, R249, 0x4, R20 ;  /* 0x00000004f9147825 */ /* 0x004fca00078e0214 */
[----:B------:R1:W-:Y:S04]  /*1c1c0*/  STL.64 [R1+0x1860], R20 ;  /* 0x0018601401007387 */ /* 0x0003e80000100a00 */
[----:B-1----:R-:W2:Y:S04]  /*1c1d0*/  LDL.LU.64 R20, [R1+0x5a8] ;  /* 0x0005a80001147983 */ /* 0x002ea80000300a00 */
[----:B------:R1:W-:Y:S04]  /*1c1e0*/  STL.64 [R1+0x1858], R10 ;  /* 0x0018580a01007387 */ /* 0x0003e80000100a00 */
[----:B-1----:R-:W3:Y:S04]  /*1c1f0*/  LDL.LU.64 R10, [R1+0x4630] ;  /* 0x00463000010a7983 */ /* 0x002ee80000300a00 */
[----:B------:R1:W-:Y:S04]  /*1c200*/  STL.64 [R1+0x1850], R58 ;  /* 0x0018503a01007387 */ /* 0x0003e80000100a00 */
[----:B-1----:R-:W3:Y:S04]  /*1c210*/  LDL.LU.64 R58, [R1+0x588] ;  /* 0x00058800013a7983 */ /* 0x002ee80000300a00 */
[----:B------:R1:W-:Y:S04]  /*1c220*/  STL.64 [R1+0x1848], R34 ;  /* 0x0018482201007387 */ /* 0x0003e80000100a00 */
[----:B-1----:R-:W4:Y:S04]  /*1c230*/  LDL.LU.64 R34, [R1+0x4628] ;  /* 0x0046280001227983 */ /* 0x002f280000300a00 */
[----:B------:R1:W-:Y:S02]  /*1c240*/  STL.64 [R1+0x1840], R4 ;  /* 0x0018400401007387 */ /* 0x0003e40000100a00 */
[----:B-1----:R-:W-:-:S04]  /*1c250*/  IMAD.WIDE R4, R249, 0x4, R82 ;  /* 0x00000004f9047825 */ /* 0x002fc800078e0252 */
[C---:B------:R-:W-:Y:S02]  /*1c260*/  IMAD.WIDE R82, R249.reuse, 0x4, R98 ;  /* 0x00000004f9527825 */ /* 0x040fe400078e0262 */
[----:B------:R-:W4:Y:S04]  /*1c270*/  LDL.LU.64 R98, [R1+0x528] ;  /* 0x0005280001627983 */ /* 0x000f280000300a00 */
[----:B------:R1:W-:Y:S04]  /*1c280*/  STL.64 [R1+0x1838], R4 ;  /* 0x0018380401007387 */ /* 0x0003e80000100a00 */
[----:B------:R1:W-:Y:S02]  /*1c290*/  STL.64 [R1+0x1830], R82 ;  /* 0x0018305201007387 */ /* 0x0003e40000100a00 */
[----:B-1----:R-:W-:-:S02]  /*1c2a0*/  IMAD.WIDE R4, R249, 0x4, R90 ;  /* 0x00000004f9047825 */ /* 0x002fc400078e025a */
[----:B------:R-:W4:Y:S04]  /*1c2b0*/  LDL.LU.64 R82, [R1+0x508] ;  /* 0x0005080001527983 */ /* 0x000f280000300a00 */
[----:B------:R-:W4:Y:S04]  /*1c2c0*/  LDL.LU.64 R90, [R1+0x4e8] ;  /* 0x0004e800015a7983 */ /* 0x000f280000300a00 */
[----:B------:R1:W-:Y:S02]  /*1c2d0*/  STL.64 [R1+0x1828], R4 ;  /* 0x0018280401007387 */ /* 0x0003e40000100a00 */
[----:B-1----:R-:W-:-:S02]  /*1c2e0*/  IMAD.WIDE R4, R249, 0x4, R12 ;  /* 0x00000004f9047825 */ /* 0x002fc400078e020c */
[----:B------:R-:W4:Y:S04]  /*1c2f0*/  LDL.LU.64 R12, [R1+0x4a8] ;  /* 0x0004a800010c7983 */ /* 0x000f280000300a00 */
[----:B------:R1:W-:Y:S04]  /*1c300*/  STL.64 [R1+0x1820], R44 ;  /* 0x0018202c01007387 */ /* 0x0003e80000100a00 */
[----:B-1----:R-:W4:Y:S04]  /*1c310*/  LDL.LU.64 R44, [R1+0x488] ;  /* 0x00048800012c7983 */ /* 0x002f280000300a00 */
[----:B------:R1:W-:Y:S04]  /*1c320*/  STL.64 [R1+0x1818], R4 ;  /* 0x0018180401007387 */ /* 0x0003e80000100a00 */
[----:B-1----:R-:W4:Y:S04]  /*1c330*/  LDL.LU.64 R4, [R1+0x468] ;  /* 0x0004680001047983 */ /* 0x002f280000300a00 */
[----:B------:R1:W-:Y:S02]  /*1c340*/  STL.64 [R1+0x1810], R240 ;  /* 0x001810f001007387 */ /* 0x0003e40000100a00 */
[----:B-1----:R-:W-:-:S02]  /*1c350*/  IMAD.WIDE R240, R249, 0x4, R108 ;  /* 0x00000004f9f07825 */ /* 0x002fc400078e026c */
[----:B------:R-:W4:Y:S04]  /*1c360*/  LDL.LU.64 R108, [R1+0x428] ;  /* 0x00042800016c7983 */ /* 0x000f280000300a00 */
[----:B------:R1:W-:Y:S04]  /*1c370*/  STL.64 [R1+0x1268], R240 ;  /* 0x001268f001007387 */ /* 0x0003e80000100a00 */
[----:B-1----:R-:W4:Y:S04]  /*1c380*/  LDL.LU.64 R240, [R1+0x408] ;  /* 0x0004080001f07983 */ /* 0x002f280000300a00 */
[----:B------:R1:W-:Y:S04]  /*1c390*/  STL.64 [R1+0x1260], R52 ;  /* 0x0012603401007387 */ /* 0x0003e80000100a00 */
[----:B-1----:R-:W4:Y:S01]  /*1c3a0*/  LDL.LU.64 R52, [R1+0x4620] ;  /* 0x0046200001347983 */ /* 0x002f220000300a00 */
[----:B------:R-:W-:-:S03]  /*1c3b0*/  IMAD.WIDE R84, R249, 0x4, R84 ;  /* 0x00000004f9547825 */ /* 0x000fc600078e0254 */
[----:B------:R1:W-:Y:S01]  /*1c3c0*/  STL.64 [R1+0x1258], R92 ;  /* 0x0012585c01007387 */ /* 0x0003e20000100a00 */
[----:B------:R-:W-:-:S03]  /*1c3d0*/  IMAD.WIDE R60, R249, 0x4, R60 ;  /* 0x00000004f93c7825 */ /* 0x000fc600078e023c */
[----:B-1----:R-:W4:Y:S04]  /*1c3e0*/  LDL.LU.64 R92, [R1+0x3a8] ;  /* 0x0003a800015c7983 */ /* 0x002f280000300a00 */
[----:B------:R1:W-:Y:S04]  /*1c3f0*/  STL.64 [R1+0x1250], R84 ;  /* 0x0012505401007387 */ /* 0x0003e80000100a00 */
[----:B-1----:R-:W4:Y:S04]  /*1c400*/  LDL.LU.64 R84, [R1+0x388] ;  /* 0x0003880001547983 */ /* 0x002f280000300a00 */
[----:B------:R1:W-:Y:S04]  /*1c410*/  STL.64 [R1+0x1248], R60 ;  /* 0x0012483c01007387 */ /* 0x0003e80000100a00 */
[----:B-1----:R-:W4:Y:S01]  /*1c420*/  LDL.LU.64 R60, [R1+0x328] ;  /* 0x00032800013c7983 */ /* 0x002f220000300a00 */
[----:B--2---:R-:W-:-:S04]  /*1c430*/  IMAD.WIDE R20, R249, 0x4, R20 ;  /* 0x00000004f9147825 */ /* 0x004fc800078e0214 */
[----:B---3--:R-:W-:-:S04]  /*1c440*/  IMAD.WIDE R58, R249, 0x4, R58 ;  /* 0x00000004f93a7825 */ /* 0x008fc800078e023a */
[----:B----4-:R-:W-:-:S04]  /*1c450*/  IMAD.WIDE R98, R249, 0x4, R98 ;  /* 0x00000004f9627825 */ /* 0x010fc800078e0262 */
[----:B------:R-:W-:-:S04]  /*1c460*/  IMAD.WIDE R82, R249, 0x4, R82 ;  /* 0x00000004f9527825 */ /* 0x000fc800078e0252 */
[----:B------:R-:W-:-:S04]  /*1c470*/  IMAD.WIDE R90, R249, 0x4, R90 ;  /* 0x00000004f95a7825 */ /* 0x000fc800078e025a */
[----:B------:R-:W-:-:S04]  /*1c480*/  IMAD.WIDE R12, R249, 0x4, R12 ;  /* 0x00000004f90c7825 */ /* 0x000fc800078e020c */
[----:B------:R-:W-:-:S04]  /*1c490*/  IMAD.WIDE R44, R249, 0x4, R44 ;  /* 0x00000004f92c7825 */ /* 0x000fc800078e022c */
[----:B------:R-:W-:-:S04]  /*1c4a0*/  IMAD.WIDE R4, R249, 0x4, R4 ;  /* 0x00000004f9047825 */ /* 0x000fc800078e0204 */
[----:B------:R-:W-:-:S04]  /*1c4b0*/  IMAD.WIDE R108, R249, 0x4, R108 ;  /* 0x00000004f96c7825 */ /* 0x000fc800078e026c */
[----:B------:R-:W-:-:S05]  /*1c4c0*/  IMAD.WIDE R52, R249, 0x4, R52 ;  /* 0x00000004f9347825 */ /* 0x000fca00078e0234 */
[----:B------:R1:W-:Y:S04]  /*1c4d0*/  STL.64 [R1+0x1240], R52 ;  /* 0x0012403401007387 */ /* 0x0003e80000100a00 */
[----:B-1----:R-:W2:Y:S04]  /*1c4e0*/  LDL.LU.64 R52, [R1+0x308] ;  /* 0x0003080001347983 */ /* 0x002ea80000300a00 */
[----:B------:R1:W-:Y:S04]  /*1c4f0*/  STL.64 [R1+0x1238], R28 ;  /* 0x0012381c01007387 */ /* 0x0003e80000100a00 */
[----:B-1----:R-:W3:Y:S04]  /*1c500*/  LDL.LU.64 R28, [R1+0x2a8] ;  /* 0x0002a800011c7983 */ /* 0x002ee80000300a00 */
        /* <DEDUP_REMOVED lines=26> */
[----:B-1----:R-:W4:Y:S01]  /*1c6b0*/  LDL.LU.64 R108, [R1+0x45e8] ;  /* 0x0045e800016c7983 */ /* 0x002f220000300a00 */
[----:B------:R-:W-:-:S04]  /*1c6c0*/  IMAD.WIDE R240, R249, 0x4, R240 ;  /* 0x00000004f9f07825 */ /* 0x000fc800078e02f0 */
[C---:B------:R-:W-:Y:S01]  /*1c6d0*/  IMAD.WIDE R100, R249.reuse, 0x4, R100 ;  /* 0x00000004f9647825 */ /* 0x040fe200078e0264 */
[----:B------:R1:W-:Y:S03]  /*1c6e0*/  STL.64 [R1+0x11c8], R240 ;  /* 0x0011c8f001007387 */ /* 0x0003e60000100a00 */
[----:B------:R-:W-:-:S04]  /*1c6f0*/  IMAD.WIDE R92, R249, 0x4, R92 ;  /* 0x00000004f95c7825 */ /* 0x000fc800078e025c */
[C---:B------:R-:W-:Y:S01]  /*1c700*/  IMAD.WIDE R84, R249.reuse, 0x4, R84 ;  /* 0x00000004f9547825 */ /* 0x040fe200078e0254 */
[----:B-1----:R-:W4:Y:S03]  /*1c710*/  LDL.LU.64 R240, [R1+0x28] ;  /* 0x0000280001f07983 */ /* 0x002f260000300a00 */
[----:B------:R-:W-:-:S04]  /*1c720*/  IMAD.WIDE R68, R249, 0x4, R68 ;  /* 0x00000004f9447825 */ /* 0x000fc800078e0244 */
[----:B------:R-:W-:-:S04]  /*1c730*/  IMAD.WIDE R60, R249, 0x4, R60 ;  /* 0x00000004f93c7825 */ /* 0x000fc800078e023c */
[----:B------:R-:W-:-:S04]  /*1c740*/  IMAD.WIDE R36, R249, 0x4, R36 ;  /* 0x00000004f9247825 */ /* 0x000fc800078e0224 */
[----:B------:R-:W-:-:S04]  /*1c750*/  IMAD.WIDE R18, R249, 0x4, R18 ;  /* 0x00000004f9127825 */ /* 0x000fc800078e0212 */
        /* <DEDUP_REMOVED lines=16> */
[----:B------:R1:W-:Y:S04]  /*1c860*/  STL.64 [R1+0x11a8], R84 ;  /* 0x0011a85401007387 */ /* 0x0003e80000100a00 */
[----:B-1----:R-:W2:Y:S04]  /*1c870*/  LDL.LU.64 R84, [R1+0x45c8] ;  /* 0x0045c80001547983 */ /* 0x002ea80000300a00 */
        /* <DEDUP_REMOVED lines=25> */
[----:B-1----:R-:W3:Y:S01]  /*1ca10*/  LDL.LU.64 R90, [R1+0x4560] ;  /* 0x00456000015a7983 */ /* 0x002ee20000300a00 */
[----:B------:R-:W-:-:S04]  /*1ca20*/  IMAD.WIDE R106, R249, 0x4, R106 ;  /* 0x00000004f96a7825 */ /* 0x000fc800078e026a */
[C---:B------:R-:W-:Y:S01]  /*1ca30*/  IMAD.WIDE R98, R249.reuse, 0x4, R98 ;  /* 0x00000004f9627825 */ /* 0x040fe200078e0262 */
[----:B------:R1:W-:Y:S03]  /*1ca40*/  STL.64 [R1+0x1900], R106 ;  /* 0x0019006a01007387 */ /* 0x0003e60000100a00 */
[----:B------:R-:W-:-:S04]  /*1ca50*/  IMAD.WIDE R82, R249, 0x4, R82 ;  /* 0x00000004f9527825 */ /* 0x000fc800078e0252 */
[C---:B------:R-:W-:Y:S01]  /*1ca60*/  IMAD.WIDE R74, R249.reuse, 0x4, R74 ;  /* 0x00000004f94a7825 */ /* 0x040fe200078e024a */
[----:B-1----:R-:W4:Y:S03]  /*1ca70*/  LDL.LU.64 R106, [R1+0x4558] ;  /* 0x00455800016a7983 */ /* 0x002f260000300a00 */
[C---:B------:R-:W-:Y:S01]  /*1ca80*/  IMAD.WIDE R66, R249.reuse, 0x4, R66 ;  /* 0x00000004f9427825 */ /* 0x040fe200078e0242 */
[----:B------:R1:W-:Y:S03]  /*1ca90*/  STL.64 [R1+0x1928], R98 ;  /* 0x0019286201007387 */ /* 0x0003e60000100a00 */
[C---:B------:R-:W-:Y:S01]  /*1caa0*/  IMAD.WIDE R50, R249.reuse, 0x4, R50 ;  /* 0x00000004f9327825 */ /* 0x040fe200078e0232 */
[----:B-1----:R-:W4:Y:S03]  /*1cab0*/  LDL.LU.64 R98, [R1+0x4550] ;  /* 0x0045500001627983 */ /* 0x002f260000300a00 */
[----:B------:R-:W-:-:S04]  /*1cac0*/  IMAD.WIDE R42, R249, 0x4, R42 ;  /* 0x00000004f92a7825 */ /* 0x000fc800078e022a */
[----:B------:R-:W-:-:S04]  /*1cad0*/  IMAD.WIDE R4, R249, 0x4, R4 ;  /* 0x00000004f9047825 */ /* 0x000fc800078e0204 */
[----:B--2---:R-:W-:-:S04]  /*1cae0*/  IMAD.WIDE R58, R249, 0x4, R58 ;  /* 0x00000004f93a7825 */ /* 0x004fc800078e023a */
[----:B---3--:R-:W-:-:S05]  /*1caf0*/  IMAD.WIDE R90, R249, 0x4, R90 ;  /* 0x00000004f95a7825 */ /* 0x008fca00078e025a */
[----:B------:R1:W-:Y:S04]  /*1cb00*/  STL.64 [R1+0x1958], R90 ;  /* 0x0019585a01007387 */ /* 0x0003e80000100a00 */
[----:B-1----:R-:W2:Y:S04]  /*1cb10*/  LDL.LU.64 R90, [R1+0x4548] ;  /* 0x00454800015a7983 */ /* 0x002ea80000300a00 */
[----:B------:R1:W-:Y:S04]  /*1cb20*/  STL.64 [R1+0x1978], R82 ;  /* 0x0019785201007387 */ /* 0x0003e80000100a00 */
[----:B-1----:R-:W3:Y:S04]  /*1cb30*/  LDL.LU.64 R82, [R1+0x4540] ;  /* 0x0045400001527983 */ /* 0x002ee80000300a00 */
        /* <DEDUP_REMOVED lines=10> */
[----:B------:R1:W-:Y:S02]  /*1cbe0*/  STL.64 [R1+0x1a28], R4 ;  /* 0x001a280401007387 */ /* 0x0003e40000100a00 */
[----:B-1----:R-:W-:-:S02]  /*1cbf0*/  IMAD.WIDE R4, R249, 0x4, R34 ;  /* 0x00000004f9047825 */ /* 0x002fc400078e0222 */
[----:B------:R-:W2:Y:S04]  /*1cc00*/  LDL.LU.64 R34, [R1+0x4510] ;  /* 0x0045100001227983 */ /* 0x000ea80000300a00 */
[----:B------:R1:W-:Y:S02]  /*1cc10*/  STL.64 [R1+0x1a30], R4 ;  /* 0x001a300401007387 */ /* 0x0003e40000100a00 */
[C---:B-1----:R-:W-:Y:S02]  /*1cc20*/  IMAD.WIDE R4, R249.reuse, 0x4, R10 ;  /* 0x00000004f9047825 */ /* 0x042fe400078e020a */
[----:B------:R-:W2:Y:S04]  /*1cc30*/  LDL.LU.64 R10, [R1+0x4508] ;  /* 0x00450800010a7983 */ /* 0x000ea80000300a00 */
[----:B------:R1:W-:Y:S02]  /*1cc40*/  STL.64 [R1+0x1a38], R4 ;  /* 0x001a380401007387 */ /* 0x0003e40000100a00 */
[----:B-1----:R-:W-:-:S02]  /*1cc50*/  IMAD.WIDE R4, R249, 0x4, R26 ;  /* 0x00000004f9047825 */ /* 0x002fc400078e021a */
[----:B------:R-:W3:Y:S04]  /*1cc60*/  LDL.LU.64 R26, [R1+0x4500] ;  /* 0x00450000011a7983 */ /* 0x000ee80000300a00 */
[----:B------:R1:W-:Y:S02]  /*1cc70*/  STL.64 [R1+0x1a40], R4 ;  /* 0x001a400401007387 */ /* 0x0003e40000100a00 */
[C---:B-1----:R-:W-:Y:S02]  /*1cc80*/  IMAD.WIDE R4, R249.reuse, 0x4, R18 ;  /* 0x00000004f9047825 */ /* 0x042fe400078e0212 */
[----:B------:R-:W3:Y:S02]  /*1cc90*/  LDL.LU.64 R18, [R1+0x44f8] ;  /* 0x0044f80001127983 */ /* 0x000ee40000300a00 */
[----:B------:R-:W-:-:S04]  /*1cca0*/  IMAD.WIDE R240, R249, 0x4, R240 ;  /* 0x00000004f9f07825 */ /* 0x000fc800078e02f0 */
[C---:B------:R-:W-:Y:S01]  /*1ccb0*/  IMAD.WIDE R6, R249.reuse, 0x4, R6 ;  /* 0x00000004f9067825 */ /* 0x040fe200078e0206 */
[----:B------:R-:W-:Y:S03]  /*1ccc0*/  STL.64 [R1+0x1a58], R240 ;  /* 0x001a58f001007387 */ /* 0x000fe60000100a00 */
[C---:B------:R-:W-:Y:S01]  /*1ccd0*/  IMAD.WIDE R8, R249.reuse, 0x4, R8 ;  /* 0x00000004f9087825 */ /* 0x040fe200078e0208 */
[----:B------:R-:W-:Y:S04]  /*1cce0*/  STL.64 [R1+0x1a60], R4 ;  /* 0x001a600401007387 */ /* 0x000fe80000100a00 */
[----:B------:R1:W-:Y:S04]  /*1ccf0*/  STL.64 [R1+0x1a68], R6 ;  /* 0x001a680601007387 */ /* 0x0003e80000100a00 */
[----:B------:R4:W-:Y:S01]  /*1cd00*/  STL.64 [R1+0x1a78], R8 ;  /* 0x001a780801007387 */ /* 0x0009e20000100a00 */
[----:B-1----:R-:W-:-:S04]  /*1cd10*/  IMAD.WIDE R6, R249, 0x4, R12 ;  /* 0x00000004f9067825 */ /* 0x002fc800078e020c */
[----:B----4-:R-:W-:-:S04]  /*1cd20*/  IMAD.WIDE R8, R249, 0x4, R14 ;  /* 0x00000004f9087825 */ /* 0x010fc800078e020e */
[----:B--2---:R-:W-:-:S05]  /*1cd30*/  IMAD.WIDE R4, R249, 0x4, R10 ;  /* 0x00000004f9047825 */ /* 0x004fca00078e020a */
[----:B------:R1:W-:Y:S04]  /*1cd40*/  STL.64 [R1+0x1a80], R4 ;  /* 0x001a800401007387 */ /* 0x0003e80000100a00 */
[----:B------:R-:W-:Y:S04]  /*1cd50*/  STL.64 [R1+0x1a88], R6 ;  /* 0x001a880601007387 */ /* 0x000fe80000100a00 */
[----:B------:R2:W-:Y:S01]  /*1cd60*/  STL.64 [R1+0x1a98], R8 ;  /* 0x001a980801007387 */ /* 0x0005e20000100a00 */
[----:B-1----:R-:W-:-:S05]  /*1cd70*/  IMAD.WIDE R4, R249, 0x4, R16 ;  /* 0x00000004f9047825 */ /* 0x002fca00078e0210 */
[----:B------:R1:W-:Y:S01]  /*1cd80*/  STL.64 [R1+0x1aa0], R4 ;  /* 0x001aa00401007387 */ /* 0x0003e20000100a00 */
[----:B--2---:R-:W-:-:S04]  /*1cd90*/  IMAD.WIDE R8, R249, 0x4, R20 ;  /* 0x00000004f9087825 */ /* 0x004fc800078e0214 */
[----:B-1----:R-:W-:-:S04]  /*1cda0*/  IMAD.WIDE R4, R249, 0x4, R22 ;  /* 0x00000004f9047825 */ /* 0x002fc800078e0216 */
[----:B---3--:R-:W-:-:S05]  /*1cdb0*/  IMAD.WIDE R6, R249, 0x4, R18 ;  /* 0x00000004f9067825 */ /* 0x008fca00078e0212 */
[----:B------:R1:W-:Y:S04]  /*1cdc0*/  STL.64 [R1+0x1aa8], R6 ;  /* 0x001aa80601007387 */ /* 0x0003e80000100a00 */
[----:B------:R2:W-:Y:S04]  /*1cdd0*/  STL.64 [R1+0x1ab0], R8 ;  /* 0x001ab00801007387 */ /* 0x0005e80000100a00 */
[----:B------:R3:W-:Y:S01]  /*1cde0*/  STL.64 [R1+0x1ab8], R4 ;  /* 0x001ab80401007387 */ /* 0x0007e20000100a00 */
[----:B-1----:R-:W-:-:S04]  /*1cdf0*/  IMAD.WIDE R6, R249, 0x4, R24 ;  /* 0x00000004f9067825 */ /* 0x002fc800078e0218 */
[C---:B--2---:R-:W-:Y:S01]  /*1ce00*/  IMAD.WIDE R8, R249.reuse, 0x4, R26 ;  /* 0x00000004f9087825 */ /* 0x044fe200078e021a */
[----:B------:R1:W-:Y:S03]  /*1ce10*/  STL.64 [R1+0x1ac0], R6 ;  /* 0x001ac00601007387 */ /* 0x0003e60000100a00 */
[C---:B---3--:R-:W-:Y:S01]  /*1ce20*/  IMAD.WIDE R4, R249.reuse, 0x4, R28 ;  /* 0x00000004f9047825 */ /* 0x048fe200078e021c */
        /* <DEDUP_REMOVED lines=77> */
[----:B---3--:R-:W-:-:S05]  /*1d300*/  IMAD.WIDE R4, R249, 0x4, R104 ;  /* 0x00000004f9047825 */ /* 0x008fca00078e0268 */
[----:B------:R2:W-:Y:S01]  /*1d310*/  STL.64 [R1+0x1d18], R4 ;  /* 0x001d180401007387 */ /* 0x0005e20000100a00 */
[----:B-1----:R-:W-:-:S03]  /*1d320*/  IMAD.WIDE R6, R249, 0x4, R108 ;  /* 0x00000004f9067825 */ /* 0x002fc600078e026c */
[----:B------:R1:W-:Y:S04]  /*1d330*/  STL.64 [R1+0x1d38], R8 ;  /* 0x001d380801007387 */ /* 0x0003e80000100a00 */
[----:B------:R-:W-:Y:S01]  /*1d340*/  STL.64 [R1+0x1d60], R6 ;  /* 0x001d600601007387 */ /* 0x000fe20000100a00 */
[----:B--2---:R-:W-:-:S03]  /*1d350*/  IMAD.WIDE R4, R249, 0x4, R110 ;  /* 0x00000004f9047825 */ /* 0x004fc600078e026e */
[----:B------:R-:W2:Y:S04]  /*1d360*/  LDL.LU.64 R116, [R1+0x44f0] ;  /* 0x0044f00001747983 */ /* 0x000ea80000300a00 */
[----:B------:R3:W-:Y:S04]  /*1d370*/  STL.64 [R1+0x1d78], R4 ;  /* 0x001d780401007387 */ /* 0x0007e80000100a00 */
[----:B------:R-:W4:Y:S04]  /*1d380*/  LDL.LU.64 R114, [R1+0x44e8] ;  /* 0x0044e80001727983 */ /* 0x000f280000300a00 */
[----:B------:R-:W4:Y:S04]  /*1d390*/  LDL.LU.64 R30, [R1+0x880] ;  /* 0x00088000011e7983 */ /* 0x000f280000300a00 */
[----:B------:R-:W4:Y:S04]  /*1d3a0*/  LDL.LU.64 R28, [R1+0x878] ;  /* 0x00087800011c7983 */ /* 0x000f280000300a00 */
[----:B------:R-:W4:Y:S04]  /*1d3b0*/  LDL.LU.64 R26, [R1+0x870] ;  /* 0x00087000011a7983 */ /* 0x000f280000300a00 */
[----:B------:R-:W4:Y:S04]  /*1d3c0*/  LDL.LU.64 R24, [R1+0x860] ;  /* 0x0008600001187983 */ /* 0x000f280000300a00 */
[----:B------:R-:W4:Y:S04]  /*1d3d0*/  LDL.LU.64 R22, [R1+0x858] ;  /* 0x0008580001167983 */ /* 0x000f280000300a00 */
[----:B------:R-:W4:Y:S04]  /*1d3e0*/  LDL.LU.64 R20, [R1+0x850] ;  /* 0x0008500001147983 */ /* 0x000f280000300a00 */
[----:B------:R-:W4:Y:S04]  /*1d3f0*/  LDL.LU.64 R10, [R1+0x840] ;  /* 0x00084000010a7983 */ /* 0x000f280000300a00 */
[----:B-1----:R-:W4:Y:S01]  /*1d400*/  LDL.LU.64 R8, [R1+0x838] ;  /* 0x0008380001087983 */ /* 0x002f220000300a00 */
[----:B---3--:R-:W-:-:S05]  /*1d410*/  IMAD.WIDE R4, R249, 0x4, R112 ;  /* 0x00000004f9047825 */ /* 0x008fca00078e0270 */
[----:B------:R1:W-:Y:S02]  /*1d420*/  STL.64 [R1+0x1da0], R4 ;  /* 0x001da00401007387 */ /* 0x0003e40000100a00 */
[----:B-1----:R-:W-:-:S04]  /*1d430*/  IMAD.WIDE R4, R249, 0x4, R118 ;  /* 0x00000004f9047825 */ /* 0x002fc800078e0276 */
[----:B--2---:R-:W-:-:S04]  /*1d440*/  IMAD.WIDE R6, R249, 0x4, R116 ;  /* 0x00000004f9067825 */ /* 0x004fc800078e0274 */
[----:B----4-:R-:W-:-:S05]  /*1d450*/  IMAD.WIDE R12, R249, 0x4, R114 ;  /* 0x00000004f90c7825 */ /* 0x010fca00078e0272 */
[----:B------:R1:W-:Y:S04]  /*1d460*/  STL.64 [R1+0x1dc0], R12 ;  /* 0x001dc00c01007387 */ /* 0x0003e80000100a00 */
[----:B------:R2:W-:Y:S04]  /*1d470*/  STL.64 [R1+0x1de8], R6 ;  /* 0x001de80601007387 */ /* 0x0005e80000100a00 */
[----:B------:R-:W3:Y:S04]  /*1d480*/  LDL.LU.64 R220, [R1+0x44e0] ;  /* 0x0044e00001dc7983 */ /* 0x000ee80000300a00 */
[----:B------:R4:W-:Y:S04]  /*1d490*/  STL.64 [R1+0x1e08], R4 ;  /* 0x001e080401007387 */ /* 0x0009e80000100a00 */
[----:B------:R-:W3:Y:S04]  /*1d4a0*/  LDL.LU.64 R222, [R1+0x44d8] ;  /* 0x0044d80001de7983 */ /* 0x000ee80000300a00 */
[----:B------:R-:W3:Y:S04]  /*1d4b0*/  LDL.LU.64 R38, [R1+0x830] ;  /* 0x0008300001267983 */ /* 0x000ee80000300a00 */
[----:B------:R-:W3:Y:S04]  /*1d4c0*/  LDL.LU.64 R36, [R1+0x820] ;  /* 0x0008200001247983 */ /* 0x000ee80000300a00 */
[----:B------:R-:W3:Y:S04]  /*1d4d0*/  LDL.LU.64 R34, [R1+0x818] ;  /* 0x0008180001227983 */ /* 0x000ee80000300a00 */
[----:B------:R-:W3:Y:S04]  /*1d4e0*/  LDL.LU.64 R18, [R1+0x810] ;  /* 0x0008100001127983 */ /* 0x000ee80000300a00 */
[----:B------:R-:W3:Y:S04]  /*1d4f0*/  LDL.LU.64 R16, [R1+0x800] ;  /* 0x0008000001107983 */ /* 0x000ee80000300a00 */
[----:B------:R-:W3:Y:S04]  /*1d500*/  LDL.LU.64 R14, [R1+0x7f8] ;  /* 0x0007f800010e7983 */ /* 0x000ee80000300a00 */
[----:B-1----:R-:W3:Y:S04]  /*1d510*/  LDL.LU.64 R12, [R1+0x7f0] ;  /* 0x0007f000010c7983 */ /* 0x002ee80000300a00 */
[----:B--2---:R-:W2:Y:S04]  /*1d520*/  LDL.LU.64 R6, [R1+0x7e0] ;  /* 0x0007e00001067983 */ /* 0x004ea80000300a00 */
[----:B----4-:R-:W4:Y:S04]  /*1d530*/  LDL.LU.64 R4, [R1+0x7d8] ;  /* 0x0007d80001047983 */ /* 0x010f280000300a00 */
[----:B------:R-:W4:Y:S04]  /*1d540*/  LDL.LU.64 R240, [R1+0x7d0] ;  /* 0x0007d00001f07983 */ /* 0x000f280000300a00 */
[----:B------:R-:W4:Y:S04]  /*1d550*/  LDL.LU.64 R242, [R1+0x7c0] ;  /* 0x0007c00001f27983 */ /* 0x000f280000300a00 */
[----:B------:R-:W4:Y:S01]  /*1d560*/  LDL.LU.64 R246, [R1+0x7b8] ;  /* 0x0007b80001f67983 */ /* 0x000f220000300a00 */
[----:B------:R-:W-:-:S04]  /*1d570*/  IMAD.WIDE R32, R249, 0x4, R244 ;  /* 0x00000004f9207825 */ /* 0x000fc800078e02f4 */
[C---:B------:R-:W-:Y:S01]  /*1d580*/  IMAD.WIDE R30, R249.reuse, 0x4, R30 ;  /* 0x00000004f91e7825 */ /* 0x040fe200078e021e */
[----:B------:R1:W-:Y:S03]  /*1d590*/  STL.64 [R1+0x1e40], R32 ;  /* 0x001e402001007387 */ /* 0x0003e60000100a00 */
        /* <DEDUP_REMOVED lines=13> */
[----:B-1----:R-:W4:Y:S04]  /*1d670*/  LDL.LU.64 R32, [R1+0x7a0] ;  /* 0x0007a00001207983 */ /* 0x002f280000300a00 */
[----:B------:R1:W-:Y:S04]  /*1d680*/  STL.64 [R1+0x1120], R10 ;  /* 0x0011200a01007387 */ /* 0x0003e80000100a00 */
[----:B------:R-:W4:Y:S04]  /*1d690*/  LDL.LU.64 R30, [R1+0x798] ;  /* 0x00079800011e7983 */ /* 0x000f280000300a00 */
[----:B------:R1:W-:Y:S04]  /*1d6a0*/  STL.64 [R1+0x1118], R8 ;  /* 0x0011180801007387 */ /* 0x0003e80000100a00 */
[----:B------:R-:W4:Y:S04]  /*1d6b0*/  LDL.LU.64 R28, [R1+0x790] ;  /* 0x00079000011c7983 */ /* 0x000f280000300a00 */
[----:B------:R-:W4:Y:S04]  /*1d6c0*/  LDL.LU.64 R26, [R1+0x780] ;  /* 0x00078000011a7983 */ /* 0x000f280000300a00 */
[----:B------:R-:W4:Y:S04]  /*1d6d0*/  LDL.LU.64 R24, [R1+0x778] ;  /* 0x0007780001187983 */ /* 0x000f280000300a00 */
[----:B------:R-:W4:Y:S04]  /*1d6e0*/  LDL.LU.64 R22, [R1+0x770] ;  /* 0x0007700001167983 */ /* 0x000f280000300a00 */
[----:B------:R-:W4:Y:S04]  /*1d6f0*/  LDL.LU.64 R20, [R1+0x760] ;  /* 0x0007600001147983 */ /* 0x000f280000300a00 */
[----:B-1----:R-:W4:Y:S04]  /*1d700*/  LDL.LU.64 R10, [R1+0x758] ;  /* 0x00075800010a7983 */ /* 0x002f280000300a00 */
[----:B------:R-:W4:Y:S01]  /*1d710*/  LDL.LU.64 R8, [R1+0x750] ;  /* 0x0007500001087983 */ /* 0x000f220000300a00 */
[----:B---3--:R-:W-:-:S04]  /*1d720*/  IMAD.WIDE R38, R249, 0x4, R38 ;  /* 0x00000004f9267825 */ /* 0x008fc800078e0226 */
[C---:B------:R-:W-:Y:S01]  /*1d730*/  IMAD.WIDE R36, R249.reuse, 0x4, R36 ;  /* 0x00000004f9247825 */ /* 0x040fe200078e0224 */
[----:B------:R-:W-:Y:S03]  /*1d740*/  STL.64 [R1+0x1110], R38 ;  /* 0x0011102601007387 */ /* 0x000fe60000100a00 */
        /* <DEDUP_REMOVED lines=10> */
[C---:B--2---:R-:W-:Y:S01]  /*1d7f0*/  IMAD.WIDE R6, R249.reuse, 0x4, R6 ;  /* 0x00000004f9067825 */ /* 0x044fe200078e0206 */
[----:B------:R1:W-:Y:S03]  /*1d800*/  STL.64 [R1+0x10e0], R12 ;  /* 0x0010e00c01007387 */ /* 0x0003e60000100a00 */
[C---:B----4-:R-:W-:Y:S01]  /*1d810*/  IMAD.WIDE R4, R249.reuse, 0x4, R4 ;  /* 0x00000004f9047825 */ /* 0x050fe200078e0204 */
[----:B------:R2:W-:Y:S04]  /*1d820*/  STL.64 [R1+0x10d8], R6 ;  /* 0x0010d80601007387 */ /* 0x0005e80000100a00 */
[----:B------:R3:W-:Y:S01]  /*1d830*/  STL.64 [R1+0x10d0], R4 ;  /* 0x0010d00401007387 */ /* 0x0007e20000100a00 */
[----:B-1----:R-:W-:-:S04]  /*1d840*/  IMAD.WIDE R12, R249, 0x4, R240 ;  /* 0x00000004f90c7825 */ /* 0x002fc800078e02f0 */
[C---:B--2---:R-:W-:Y:S01]  /*1d850*/  IMAD.WIDE R6, R249.reuse, 0x4, R242 ;  /* 0x00000004f9067825 */ /* 0x044fe200078e02f2 */
[----:B------:R1:W-:Y:S03]  /*1d860*/  STL.64 [R1+0x10c8], R12 ;  /* 0x0010c80c01007387 */ /* 0x0003e60000100a00 */
[C---:B---3--:R-:W-:Y:S01]  /*1d870*/  IMAD.WIDE R4, R249.reuse, 0x4, R246 ;  /* 0x00000004f9047825 */ /* 0x048fe200078e02f6 */
[----:B------:R-:W2:Y:S04]  /*1d880*/  LDL.LU.64 R18, [R1+0x720] ;  /* 0x0007200001127983 */ /* 0x000ea80000300a00 */
[----:B------:R3:W-:Y:S04]  /*1d890*/  STL.64 [R1+0x10c0], R6 ;  /* 0x0010c00601007387 */ /* 0x0007e80000100a00 */
[----:B------:R-:W4:Y:S04]  /*1d8a0*/  LDL.LU.64 R16, [R1+0x718] ;  /* 0x0007180001107983 */ /* 0x000f280000300a00 */
[----:B------:R3:W-:Y:S04]  /*1d8b0*/  STL.64 [R1+0x10b8], R4 ;  /* 0x0010b80401007387 */ /* 0x0007e80000100a00 */
[----:B------:R-:W4:Y:S04]  /*1d8c0*/  LDL.LU.64 R14, [R1+0x710] ;  /* 0x00071000010e7983 */ /* 0x000f280000300a00 */
[----:B-1----:R-:W4:Y:S04]  /*1d8d0*/  LDL.LU.64 R12, [R1+0x700] ;  /* 0x00070000010c7983 */ /* 0x002f280000300a00 */
[----:B---3--:R-:W3:Y:S04]  /*1d8e0*/  LDL.LU.64 R6, [R1+0x6f8] ;  /* 0x0006f80001067983 */ /* 0x008ee80000300a00 */
[----:B------:R-:W3:Y:S04]  /*1d8f0*/  LDL.LU.64 R4, [R1+0x6f0] ;  /* 0x0006f00001047983 */ /* 0x000ee80000300a00 */
[----:B------:R-:W3:Y:S04]  /*1d900*/  LDL.LU.64 R240, [R1+0x6e0] ;  /* 0x0006e00001f07983 */ /* 0x000ee80000300a00 */
[----:B------:R-:W3:Y:S04]  /*1d910*/  LDL.LU.64 R242, [R1+0x6d8] ;  /* 0x0006d80001f27983 */ /* 0x000ee80000300a00 */
[----:B------:R-:W3:Y:S01]  /*1d920*/  LDL.LU.64 R246, [R1+0x6d0] ;  /* 0x0006d00001f67983 */ /* 0x000ee20000300a00 */
[----:B------:R-:W-:-:S03]  /*1d930*/  IMAD.WIDE R36, R249, 0x4, R222 ;  /* 0x00000004f9247825 */ /* 0x000fc600078e02de */
[----:B------:R-:W3:Y:S01]  /*1d940*/  LDL.LU.64 R222, [R1+0x44d0] ;  /* 0x0044d00001de7983 */ /* 0x000ee20000300a00 */
[----:B------:R-:W-:-:S04]  /*1d950*/  IMAD.WIDE R34, R249, 0x4, R32 ;  /* 0x00000004f9227825 */ /* 0x000fc800078e0220 */
        /* <DEDUP_REMOVED lines=17> */
[----:B------:R-:W-:Y:S04]  /*1da70*/  STL.64 [R1+0x1070], R20 ;  /* 0x0010701401007387 */ /* 0x000fe80000100a00 */
[----:B------:R-:W3:Y:S04]  /*1da80*/  LDL.LU.64 R220, [R1+0x44c8] ;  /* 0x0044c80001dc7983 */ /* 0x000ee80000300a00 */
[----:B------:R1:W-:Y:S02]  /*1da90*/  STL.64 [R1+0x1068], R8 ;  /* 0x0010680801007387 */ /* 0x0003e40000100a00 */
[----:B-1----:R-:W-:-:S02]  /*1daa0*/  IMAD.WIDE R8, R249, 0x4, R218 ;  /* 0x00000004f9087825 */ /* 0x002fc400078e02da */
[----:B------:R-:W3:Y:S04]  /*1dab0*/  LDL.LU.64 R218, [R1+0x44c0] ;  /* 0x0044c00001da7983 */ /* 0x000ee80000300a00 */
[----:B------:R1:W-:Y:S04]  /*1dac0*/  STL.64 [R1+0x1060], R10 ;  /* 0x0010600a01007387 */ /* 0x0003e80000100a00 */
[----:B------:R-:W3:Y:S04]  /*1dad0*/  LDL.LU.64 R32, [R1+0x6a0] ;  /* 0x0006a00001207983 */ /* 0x000ee80000300a00 */
[----:B------:R-:W3:Y:S04]  /*1dae0*/  LDL.LU.64 R30, [R1+0x698] ;  /* 0x00069800011e7983 */ /* 0x000ee80000300a00 */
[----:B------:R1:W-:Y:S04]  /*1daf0*/  STL.64 [R1+0x1058], R8 ;  /* 0x0010580801007387 */ /* 0x0003e80000100a00 */
[----:B------:R-:W3:Y:S04]  /*1db00*/  LDL.LU.64 R28, [R1+0x690] ;  /* 0x00069000011c7983 */ /* 0x000ee80000300a00 */
[----:B------:R-:W3:Y:S04]  /*1db10*/  LDL.LU.64 R26, [R1+0x680] ;  /* 0x00068000011a7983 */ /* 0x000ee80000300a00 */
[----:B------:R-:W3:Y:S04]  /*1db20*/  LDL.LU.64 R24, [R1+0x678] ;  /* 0x0006780001187983 */ /* 0x000ee80000300a00 */
[----:B------:R-:W3:Y:S04]  /*1db30*/  LDL.LU.64 R22, [R1+0x670] ;  /* 0x0006700001167983 */ /* 0x000ee80000300a00 */
[----:B------:R-:W3:Y:S04]  /*1db40*/  LDL.LU.64 R20, [R1+0x660] ;  /* 0x0006600001147983 */ /* 0x000ee80000300a00 */
[----:B-1----:R-:W3:Y:S04]  /*1db50*/  LDL.LU.64 R10, [R1+0x658] ;  /* 0x00065800010a7983 */ /* 0x002ee80000300a00 */
[----:B------:R-:W3:Y:S01]  /*1db60*/  LDL.LU.64 R8, [R1+0x650] ;  /* 0x0006500001087983 */ /* 0x000ee20000300a00 */
[----:B------:R-:W-:-:S03]  /*1db70*/  IMAD.WIDE R36, R249, 0x4, R198 ;  /* 0x00000004f9247825 */ /* 0x000fc600078e02c6 */
[----:B------:R-:W3:Y:S04]  /*1db80*/  LDL.LU.64 R198, [R1+0x44b8] ;  /* 0x0044b80001c67983 */ /* 0x000ee80000300a00 */
[----:B------:R-:W-:Y:S01]  /*1db90*/  STL.64 [R1+0x1050], R36 ;  /* 0x0010502401007387 */ /* 0x000fe20000100a00 */
[----:B--2---:R-:W-:-:S04]  /*1dba0*/  IMAD.WIDE R34, R249, 0x4, R18 ;  /* 0x00000004f9227825 */ /* 0x004fc800078e0212 */
[C---:B----4-:R-:W-:Y:S01]  /*1dbb0*/  IMAD.WIDE R18, R249.reuse, 0x4, R16 ;  /* 0x00000004f9127825 */ /* 0x050fe200078e0210 */
[----:B------:R-:W-:Y:S03]  /*1dbc0*/  STL.64 [R1+0x1048], R34 ;  /* 0x0010482201007387 */ /* 0x000fe60000100a00 */
[C---:B------:R-:W-:Y:S01]  /*1dbd0*/  IMAD.WIDE R16, R249.reuse, 0x4, R14 ;  /* 0x00000004f9107825 */ /* 0x040fe200078e020e */
[----:B------:R-:W-:Y:S03]  /*1dbe0*/  STL.64 [R1+0x1040], R18 ;  /* 0x0010401201007387 */ /* 0x000fe60000100a00 */
[C---:B------:R-:W-:Y:S01]  /*1dbf0*/  IMAD.WIDE R14, R249.reuse, 0x4, R12 ;  /* 0x00000004f90e7825 */ /* 0x040fe200078e020c */
[----:B------:R-:W-:Y:S03]  /*1dc00*/  STL.64 [R1+0x1038], R16 ;  /* 0x0010381001007387 */ /* 0x000fe60000100a00 */
[C---:B---3--:R-:W-:Y:S01]  /*1dc10*/  IMAD.WIDE R12, R249.reuse, 0x4, R6 ;  /* 0x00000004f90c7825 */ /* 0x048fe200078e0206 */
[----:B------:R-:W-:Y:S03]  /*1dc20*/  STL.64 [R1+0x1030], R14 ;  /* 0x0010300e01007387 */ /* 0x000fe60000100a00 */
[C---:B------:R-:W-:Y:S01]  /*1dc30*/  IMAD.WIDE R4, R249.reuse, 0x4, R4 ;  /* 0x00000004f9047825 */ /* 0x040fe200078e0204 */
[----:B------:R1:W-:Y:S03]  /*1dc40*/  STL.64 [R1+0x1028], R12 ;  /* 0x0010280c01007387 */ /* 0x0003e60000100a00 */
[C---:B------:R-:W-:Y:S01]  /*1dc50*/  IMAD.WIDE R6, R249.reuse, 0x4, R240 ;  /* 0x00000004f9067825 */ /* 0x040fe200078e02f0 */
[----:B------:R2:W-:Y:S04]  /*1dc60*/  STL.64 [R1+0x1020], R4 ;  /* 0x0010200401007387 */ /* 0x0005e80000100a00 */
[----:B------:R3:W-:Y:S01]  /*1dc70*/  STL.64 [R1+0x1018], R6 ;  /* 0x0010180601007387 */ /* 0x0007e20000100a00 */
[----:B-1----:R-:W-:-:S04]  /*1dc80*/  IMAD.WIDE R12, R249, 0x4, R242 ;  /* 0x00000004f90c7825 */ /* 0x002fc800078e02f2 */
[C---:B--2---:R-:W-:Y:S01]  /*1dc90*/  IMAD.WIDE R4, R249.reuse, 0x4, R246 ;  /* 0x00000004f9047825 */ /* 0x044fe200078e02f6 */
[----:B------:R-:W-:Y:S03]  /*1dca0*/  STL.64 [R1+0x1010], R12 ;  /* 0x0010100c01007387 */ /* 0x000fe60000100a00 */
[C---:B---3--:R-:W-:Y:S02]  /*1dcb0*/  IMAD.WIDE R6, R249.reuse, 0x4, R196 ;  /* 0x00000004f9067825 */ /* 0x048fe400078e02c4 */
[----:B------:R-:W2:Y:S04]  /*1dcc0*/  LDL.LU.64 R196, [R1+0x44b0] ;  /* 0x0044b00001c47983 */ /* 0x000ea80000300a00 */
[----:B------:R1:W-:Y:S02]  /*1dcd0*/  STL.64 [R1+0x1008], R4 ;  /* 0x0010080401007387 */ /* 0x0003e40000100a00 */
[----:B-1----:R-:W-:-:S02]  /*1dce0*/  IMAD.WIDE R4, R249, 0x4, R194 ;  /* 0x00000004f9047825 */ /* 0x002fc400078e02c2 */
[----:B------:R-:W3:Y:S04]  /*1dcf0*/  LDL.LU.64 R194, [R1+0x44a8] ;  /* 0x0044a80001c27983 */ /* 0x000ee80000300a00 */
[----:B------:R1:W-:Y:S04]  /*1dd00*/  STL.64 [R1+0x1000], R6 ;  /* 0x0010000601007387 */ /* 0x0003e80000100a00 */
[----:B------:R-:W4:Y:S04]  /*1dd10*/  LDL.LU.64 R18, [R1+0x620] ;  /* 0x0006200001127983 */ /* 0x000f280000300a00 */
[----:B------:R-:W2:Y:S04]  /*1dd20*/  LDL.LU.64 R16, [R1+0x618] ;  /* 0x0006180001107983 */ /* 0x000ea80000300a00 */
[----:B------:R1:W-:Y:S04]  /*1dd30*/  STL.64 [R1+0xff8], R4 ;  /* 0x000ff80401007387 */ /* 0x0003e80000100a00 */
[----:B------:R-:W3:Y:S04]  /*1dd40*/  LDL.LU.64 R14, [R1+0x610] ;  /* 0x00061000010e7983 */ /* 0x000ee80000300a00 */
[----:B------:R-:W3:Y:S04]  /*1dd50*/  LDL.LU.64 R12, [R1+0x600] ;  /* 0x00060000010c7983 */ /* 0x000ee80000300a00 */
[----:B-1----:R-:W3:Y:S04]  /*1dd60*/  LDL.LU.64 R6, [R1+0x5f8] ;  /* 0x0005f80001067983 */ /* 0x002ee80000300a00 */
        /* <DEDUP_REMOVED lines=43> */
[----:B------:R-:W-:-:S04]  /*1e020*/  IMAD.WIDE R36, R249, 0x4, R126 ;  /* 0x00000004f9247825 */ /* 0x000fc800078e027e */
[----:B----4-:R-:W-:-:S04]  /*1e030*/  IMAD.WIDE R18, R249, 0x4, R18 ;  /* 0x00000004f9127825 */ /* 0x010fc800078e0212 */
[C---:B--2---:R-:W-:Y:S01]  /*1e040*/  IMAD.WIDE R16, R249.reuse, 0x4, R16 ;  /* 0x00000004f9107825 */ /* 0x044fe200078e0210 */
[----:B------:R-:W-:Y:S03]  /*1e050*/  STL.64 [R1+0xf88], R18 ;  /* 0x000f881201007387 */ /* 0x000fe60000100a00 */
[C---:B---3--:R-:W-:Y:S01]  /*1e060*/  IMAD.WIDE R14, R249.reuse, 0x4, R14 ;  /* 0x00000004f90e7825 */ /* 0x048fe200078e020e */
[----:B------:R-:W-:Y:S03]  /*1e070*/  STL.64 [R1+0xf80], R16 ;  /* 0x000f801001007387 */ /* 0x000fe60000100a00 */
[C---:B------:R-:W-:Y:S01]  /*1e080*/  IMAD.WIDE R12, R249.reuse, 0x4, R12 ;  /* 0x00000004f90c7825 */ /* 0x040fe200078e020c */
        /* <DEDUP_REMOVED lines=8> */
[----:B------:R-:W-:Y:S04]  /*1e110*/  STL.64 [R1+0xf58], R12 ;  /* 0x000f580c01007387 */ /* 0x000fe80000100a00 */
[----:B------:R-:W2:Y:S01]  /*1e120*/  LDL.LU.64 R240, [R1+0x520] ;  /* 0x0005200001f07983 */ /* 0x000ea20000300a00 */
[----:B---3--:R-:W-:-:S03]  /*1e130*/  IMAD.WIDE R4, R249, 0x4, R246 ;  /* 0x00000004f9047825 */ /* 0x008fc600078e02f6 */
[----:B------:R1:W-:Y:S04]  /*1e140*/  STL.64 [R1+0xf50], R6 ;  /* 0x000f500601007387 */ /* 0x0003e80000100a00 */
[----:B------:R3:W-:Y:S01]  /*1e150*/  STL.64 [R1+0xf48], R4 ;  /* 0x000f480401007387 */ /* 0x0007e20000100a00 */
[----:B-1----:R-:W-:-:S03]  /*1e160*/  IMAD.WIDE R6, R249, 0x4, R148 ;  /* 0x00000004f9067825 */ /* 0x002fc600078e0294 */
[----:B------:R-:W4:Y:S01]  /*1e170*/  LDL.LU.64 R148, [R1+0x4480] ;  /* 0x0044800001947983 */ /* 0x000f220000300a00 */
[----:B---3--:R-:W-:-:S03]  /*1e180*/  IMAD.WIDE R4, R249, 0x4, R146 ;  /* 0x00000004f9047825 */ /* 0x008fc600078e0292 */
[----:B------:R-:W3:Y:S04]  /*1e190*/  LDL.LU.64 R146, [R1+0x4478] ;  /* 0x0044780001927983 */ /* 0x000ee80000300a00 */
[----:B------:R1:W-:Y:S04]  /*1e1a0*/  STL.64 [R1+0xf40], R6 ;  /* 0x000f400601007387 */ /* 0x0003e80000100a00 */
[----:B------:R-:W3:Y:S04]  /*1e1b0*/  LDL.LU.64 R18, [R1+0x518] ;  /* 0x0005180001127983 */ /* 0x000ee80000300a00 */
[----:B------:R-:W4:Y:S04]  /*1e1c0*/  LDL.LU.64 R16, [R1+0x510] ;  /* 0x0005100001107983 */ /* 0x000f280000300a00 */
[----:B------:R1:W-:Y:S04]  /*1e1d0*/  STL.64 [R1+0xf38], R4 ;  /* 0x000f380401007387 */ /* 0x0003e80000100a00 */
[----:B------:R-:W4:Y:S04]  /*1e1e0*/  LDL.LU.64 R14, [R1+0x500] ;  /* 0x00050000010e7983 */ /* 0x000f280000300a00 */
[----:B------:R-:W4:Y:S04]  /*1e1f0*/  LDL.LU.64 R12, [R1+0x4f8] ;  /* 0x0004f800010c7983 */ /* 0x000f280000300a00 */
[----:B-1----:R-:W4:Y:S04]  /*1e200*/  LDL.LU.64 R6, [R1+0x4f0] ;  /* 0x0004f00001067983 */ /* 0x002f280000300a00 */
[----:B------:R-:W4:Y:S04]  /*1e210*/  LDL.LU.64 R4, [R1+0x4e0] ;  /* 0x0004e00001047983 */ /* 0x000f280000300a00 */
[----:B------:R-:W4:Y:S04]  /*1e220*/  LDL.LU.64 R242, [R1+0x4d8] ;  /* 0x0004d80001f27983 */ /* 0x000f280000300a00 */
[----:B------:R-:W4:Y:S04]  /*1e230*/  LDL.LU.64 R126, [R1+0x4470] ;  /* 0x00447000017e7983 */ /* 0x000f280000300a00 */
[----:B------:R-:W4:Y:S01]  /*1e240*/  LDL.LU.64 R246, [R1+0x4d0] ;  /* 0x0004d00001f67983 */ /* 0x000f220000300a00 */
        /* <DEDUP_REMOVED lines=16> */
[----:B------:R-:W-:Y:S03]  /*1e350*/  STL.64 [R1+0xef8], R22 ;  /* 0x000ef81601007387 */ /* 0x000fe60000100a00 */
[C---:B------:R-:W-:Y:S01]  /*1e360*/  IMAD.WIDE R8, R249.reuse, 0x4, R124 ;  /* 0x00000004f9087825 */ /* 0x040fe200078e027c */
[----:B------:R-:W-:Y:S04]  /*1e370*/  STL.64 [R1+0xef0], R20 ;  /* 0x000ef01401007387 */ /* 0x000fe80000100a00 */
[----:B------:R-:W4:Y:S04]  /*1e380*/  LDL.LU.64 R124, [R1+0x4468] ;  /* 0x00446800017c7983 */ /* 0x000f280000300a00 */
[----:B------:R-:W-:Y:S04]  /*1e390*/  STL.64 [R1+0xee8], R10 ;  /* 0x000ee80a01007387 */ /* 0x000fe80000100a00 */
[----:B-1----:R-:W4:Y:S04]  /*1e3a0*/  LDL.LU.64 R30, [R1+0x4a0] ;  /* 0x0004a000011e7983 */ /* 0x002f280000300a00 */
[----:B------:R-:W4:Y:S04]  /*1e3b0*/  LDL.LU.64 R28, [R1+0x498] ;  /* 0x00049800011c7983 */ /* 0x000f280000300a00 */
[----:B------:R1:W-:Y:S04]  /*1e3c0*/  STL.64 [R1+0xee0], R8 ;  /* 0x000ee00801007387 */ /* 0x0003e80000100a00 */
[----:B------:R-:W4:Y:S04]  /*1e3d0*/  LDL.LU.64 R26, [R1+0x490] ;  /* 0x00049000011a7983 */ /* 0x000f280000300a00 */
[----:B------:R-:W4:Y:S01]  /*1e3e0*/  LDL.LU.64 R24, [R1+0x480] ;  /* 0x0004800001187983 */ /* 0x000f220000300a00 */
[----:B-1----:R-:W-:-:S03]  /*1e3f0*/  IMAD.WIDE R8, R249, 0x4, R122 ;  /* 0x00000004f9087825 */ /* 0x002fc600078e027a */
[----:B------:R-:W4:Y:S04]  /*1e400*/  LDL.LU.64 R122, [R1+0x4460] ;  /* 0x00446000017a7983 */ /* 0x000f280000300a00 */
[----:B------:R-:W4:Y:S04]  /*1e410*/  LDL.LU.64 R22, [R1+0x478] ;  /* 0x0004780001167983 */ /* 0x000f280000300a00 */
[----:B------:R-:W4:Y:S01]  /*1e420*/  LDL.LU.64 R20, [R1+0x470] ;  /* 0x0004700001147983 */ /* 0x000f220000300a00 */
[----:B------:R-:W-:-:S03]  /*1e430*/  IMAD.WIDE R34, R249, 0x4, R160 ;  /* 0x00000004f9227825 */ /* 0x000fc600078e02a0 */
[----:B------:R1:W-:Y:S04]  /*1e440*/  STL.64 [R1+0xed8], R8 ;  /* 0x000ed80801007387 */ /* 0x0003e80000100a00 */
[----:B------:R-:W4:Y:S04]  /*1e450*/  LDL.LU.64 R10, [R1+0x460] ;  /* 0x00046000010a7983 */ /* 0x000f280000300a00 */
[----:B------:R-:W4:Y:S04]  /*1e460*/  LDL.LU.64 R160, [R1+0x4458] ;  /* 0x0044580001a07983 */ /* 0x000f280000300a00 */
[----:B-1----:R-:W4:Y:S04]  /*1e470*/  LDL.LU.64 R8, [R1+0x458] ;  /* 0x0004580001087983 */ /* 0x002f280000300a00 */
[----:B------:R-:W-:Y:S01]  /*1e480*/  STL.64 [R1+0xed0], R34 ;  /* 0x000ed02201007387 */ /* 0x000fe20000100a00 */
[----:B--2---:R-:W-:-:S03]  /*1e490*/  IMAD.WIDE R32, R249, 0x4, R240 ;  /* 0x00000004f9207825 */ /* 0x004fc600078e02f0 */
[----:B------:R-:W2:Y:S04]  /*1e4a0*/  LDL.LU.64 R240, [R1+0x450] ;  /* 0x0004500001f07983 */ /* 0x000ea80000300a00 */
[----:B------:R3:W-:Y:S02]  /*1e4b0*/  STL.64 [R1+0xec8], R32 ;  /* 0x000ec82001007387 */ /* 0x0007e40000100a00 */
[----:B---3--:R-:W-:-:S04]  /*1e4c0*/  IMAD.WIDE R32, R249, 0x4, R18 ;  /* 0x00000004f9207825 */ /* 0x008fc800078e0212 */
[C---:B----4-:R-:W-:Y:S01]  /*1e4d0*/  IMAD.WIDE R18, R249.reuse, 0x4, R16 ;  /* 0x00000004f9127825 */ /* 0x050fe200078e0210 */
        /* <DEDUP_REMOVED lines=9> */
[----:B------:R-:W-:-:S02]  /*1e570*/  IMAD.WIDE R6, R249, 0x4, R242 ;  /* 0x00000004f9067825 */ /* 0x000fc400078e02f2 */
[----:B------:R-:W3:Y:S04]  /*1e580*/  LDL.LU.64 R242, [R1+0x420] ;  /* 0x0004200001f27983 */ /* 0x000ee80000300a00 */
[----:B------:R1:W-:Y:S04]  /*1e590*/  STL.64 [R1+0xe98], R4 ;  /* 0x000e980401007387 */ /* 0x0003e80000100a00 */
[----:B------:R4:W-:Y:S01]  /*1e5a0*/  STL.64 [R1+0xe90], R6 ;  /* 0x000e900601007387 */ /* 0x0009e20000100a00 */
[----:B-1----:R-:W-:-:S03]  /*1e5b0*/  IMAD.WIDE R4, R249, 0x4, R246 ;  /* 0x00000004f9047825 */ /* 0x002fc600078e02f6 */
[----:B------:R-:W3:Y:S01]  /*1e5c0*/  LDL.LU.64 R246, [R1+0x418] ;  /* 0x0004180001f67983 */ /* 0x000ee20000300a00 */
[----:B------:R-:W-:-:S03]  /*1e5d0*/  IMAD.WIDE R12, R249, 0x4, R162 ;  /* 0x00000004f90c7825 */ /* 0x000fc600078e02a2 */
[----:B------:R1:W-:Y:S04]  /*1e5e0*/  STL.64 [R1+0xe88], R4 ;  /* 0x000e880401007387 */ /* 0x0003e80000100a00 */
[----:B------:R-:W3:Y:S04]  /*1e5f0*/  LDL.LU.64 R162, [R1+0x4450] ;  /* 0x0044500001a27983 */ /* 0x000ee80000300a00 */
[----:B----4-:R-:W4:Y:S01]  /*1e600*/  LDL.LU.64 R6, [R1+0x410] ;  /* 0x0004100001067983 */ /* 0x010f220000300a00 */
[----:B-1----:R-:W-:-:S03]  /*1e610*/  IMAD.WIDE R4, R249, 0x4, R182 ;  /* 0x00000004f9047825 */ /* 0x002fc600078e02b6 */
[----:B------:R1:W-:Y:S04]  /*1e620*/  STL.64 [R1+0xe80], R12 ;  /* 0x000e800c01007387 */ /* 0x0003e80000100a00 */
[----:B------:R-:W4:Y:S04]  /*1e630*/  LDL.LU.64 R182, [R1+0x4448] ;  /* 0x0044480001b67983 */ /* 0x000f280000300a00 */
[----:B------:R-:W4:Y:S01]  /*1e640*/  LDL.LU.64 R18, [R1+0x400] ;  /* 0x0004000001127983 */ /* 0x000f220000300a00 */
[----:B------:R-:W-:-:S03]  /*1e650*/  IMAD.WIDE R34, R249, 0x4, R232 ;  /* 0x00000004f9227825 */ /* 0x000fc600078e02e8 */
[----:B------:R-:W4:Y:S04]  /*1e660*/  LDL.LU.64 R16, [R1+0x3f8] ;  /* 0x0003f80001107983 */ /* 0x000f280000300a00 */
[----:B------:R1:W-:Y:S04]  /*1e670*/  STL.64 [R1+0xe78], R4 ;  /* 0x000e780401007387 */ /* 0x0003e80000100a00 */
[----:B------:R-:W4:Y:S04]  /*1e680*/  LDL.LU.64 R14, [R1+0x3f0] ;  /* 0x0003f000010e7983 */ /* 0x000f280000300a00 */
[----:B-1----:R-:W4:Y:S01]  /*1e690*/  LDL.LU.64 R12, [R1+0x3e0] ;  /* 0x0003e000010c7983 */ /* 0x002f220000300a00 */
[----:B------:R-:W-:-:S03]  /*1e6a0*/  IMAD.WIDE R32, R249, 0x4, R30 ;  /* 0x00000004f9207825 */ /* 0x000fc600078e021e */
[----:B------:R-:W4:Y:S01]  /*1e6b0*/  LDL.LU.64 R4, [R1+0x3d8] ;  /* 0x0003d80001047983 */ /* 0x000f220000300a00 */
[----:B------:R-:W-:-:S03]  /*1e6c0*/  IMAD.WIDE R30, R249, 0x4, R28 ;  /* 0x00000004f91e7825 */ /* 0x000fc600078e021c */
[----:B------:R-:W4:Y:S04]  /*1e6d0*/  LDL.LU.64 R232, [R1+0x4440] ;  /* 0x0044400001e87983 */ /* 0x000f280000300a00 */
[----:B------:R-:W-:Y:S01]  /*1e6e0*/  STL.64 [R1+0xe70], R34 ;  /* 0x000e702201007387 */ /* 0x000fe20000100a00 */
[----:B------:R-:W-:-:S03]  /*1e6f0*/  IMAD.WIDE R28, R249, 0x4, R26 ;  /* 0x00000004f91c7825 */ /* 0x000fc600078e021a */
[----:B------:R-:W-:Y:S04]  /*1e700*/  STL.64 [R1+0xe68], R32 ;  /* 0x000e682001007387 */ /* 0x000fe80000100a00 */
[----:B------:R-:W-:Y:S04]  /*1e710*/  STL.64 [R1+0xe60], R30 ;  /* 0x000e601e01007387 */ /* 0x000fe80000100a00 */
[----:B------:R-:W4:Y:S01]  /*1e720*/  LDL.LU.64 R26, [R1+0x3d0] ;  /* 0x0003d000011a7983 */ /* 0x000f220000300a00 */
[----:B------:R-:W-:-:S04]  /*1e730*/  IMAD.WIDE R24, R249, 0x4, R24 ;  /* 0x00000004f9187825 */ /* 0x000fc800078e0218 */
[C---:B------:R-:W-:Y:S01]  /*1e740*/  IMAD.WIDE R22, R249.reuse, 0x4, R22 ;  /* 0x00000004f9167825 */ /* 0x040fe200078e0216 */
[----:B------:R-:W-:Y:S03]  /*1e750*/  STL.64 [R1+0xe58], R28 ;  /* 0x000e581c01007387 */ /* 0x000fe60000100a00 */
[C---:B------:R-:W-:Y:S01]  /*1e760*/  IMAD.WIDE R20, R249.reuse, 0x4, R20 ;  /* 0x00000004f9147825 */ /* 0x040fe200078e0214 */
[----:B------:R1:W-:Y:S04]  /*1e770*/  STL.64 [R1+0xe50], R24 ;  /* 0x000e501801007387 */ /* 0x0003e80000100a00 */
[----:B------:R1:W-:Y:S04]  /*1e780*/  STL.64 [R1+0xde8], R22 ;  /* 0x000de81601007387 */ /* 0x0003e80000100a00 */
[----:B-1----:R-:W4:Y:S04]  /*1e790*/  LDL.LU.64 R24, [R1+0x3a0] ;  /* 0x0003a00001187983 */ /* 0x002f280000300a00 */
[----:B------:R1:W-:Y:S04]  /*1e7a0*/  STL.64 [R1+0xde0], R20 ;  /* 0x000de01401007387 */ /* 0x0003e80000100a00 */
[----:B------:R-:W4:Y:S01]  /*1e7b0*/  LDL.LU.64 R22, [R1+0x398] ;  /* 0x0003980001167983 */ /* 0x000f220000300a00 */
[----:B------:R-:W-:-:S04]  /*1e7c0*/  IMAD.WIDE R10, R249, 0x4, R10 ;  /* 0x00000004f90a7825 */ /* 0x000fc800078e020a */
[C---:B-1----:R-:W-:Y:S01]  /*1e7d0*/  IMAD.WIDE R20, R249.reuse, 0x4, R8 ;  /* 0x00000004f9147825 */ /* 0x042fe200078e0208 */
[----:B------:R1:W-:Y:S04]  /*1e7e0*/  STL.64 [R1+0xdd8], R10 ;  /* 0x000dd80a01007387 */ /* 0x0003e80000100a00 */
[----:B------:R-:W-:Y:S01]  /*1e7f0*/  STL.64 [R1+0xdd0], R20 ;  /* 0x000dd01401007387 */ /* 0x000fe20000100a00 */
[----:B-1----:R-:W-:-:S03]  /*1e800*/  IMAD.WIDE R10, R249, 0x4, R234 ;  /* 0x00000004f90a7825 */ /* 0x002fc600078e02ea */
[----:B------:R-:W4:Y:S01]  /*1e810*/  LDL.LU.64 R234, [R1+0x4438] ;  /* 0x0044380001ea7983 */ /* 0x000f220000300a00 */
[----:B------:R-:W-:-:S04]  /*1e820*/  IMAD.WIDE R30, R249, 0x4, R250 ;  /* 0x00000004f91e7825 */ /* 0x000fc800078e02fa */
[----:B--2---:R-:W-:-:S05]  /*1e830*/  IMAD.WIDE R8, R249, 0x4, R240 ;  /* 0x00000004f9087825 */ /* 0x004fca00078e02f0 */
[----:B------:R1:W-:Y:S02]  /*1e840*/  STL.64 [R1+0xdc8], R8 ;  /* 0x000dc80801007387 */ /* 0x0003e40000100a00 */
[C---:B-1----:R-:W-:Y:S02]  /*1e850*/  IMAD.WIDE R8, R249.reuse, 0x4, R206 ;  /* 0x00000004f9087825 */ /* 0x042fe400078e02ce */
[----:B------:R-:W2:Y:S04]  /*1e860*/  LDL.LU.64 R206, [R1+0x4430] ;  /* 0x0044300001ce7983 */ /* 0x000ea80000300a00 */
[----:B------:R1:W-:Y:S04]  /*1e870*/  STL.64 [R1+0xdc0], R10 ;  /* 0x000dc00a01007387 */ /* 0x0003e80000100a00 */
[----:B------:R-:W2:Y:S04]  /*1e880*/  LDL.LU.64 R20, [R1+0x390] ;  /* 0x0003900001147983 */ /* 0x000ea80000300a00 */
[----:B-1----:R-:W2:Y:S04]  /*1e890*/  LDL.LU.64 R10, [R1+0x380] ;  /* 0x00038000010a7983 */ /* 0x002ea80000300a00 */
[----:B------:R1:W-:Y:S04]  /*1e8a0*/  STL.64 [R1+0xdb8], R8 ;  /* 0x000db80801007387 */ /* 0x0003e80000100a00 */
[----:B-1----:R-:W2:Y:S04]  /*1e8b0*/  LDL.LU.64 R8, [R1+0x378] ;  /* 0x0003780001087983 */ /* 0x002ea80000300a00 */
[----:B------:R-:W2:Y:S04]  /*1e8c0*/  LDL.LU.64 R250, [R1+0x4428] ;  /* 0x0044280001fa7983 */ /* 0x000ea80000300a00 */
[----:B------:R-:W2:Y:S01]  /*1e8d0*/  LDL.LU.64 R240, [R1+0x370] ;  /* 0x0003700001f07983 */ /* 0x000ea20000300a00 */
[----:B---3--:R-:W-:-:S03]  /*1e8e0*/  IMAD.WIDE R28, R249, 0x4, R242 ;  /* 0x00000004f91c7825 */ /* 0x008fc600078e02f2 */
[----:B------:R1:W-:Y:S04]  /*1e8f0*/  STL.64 [R1+0xdb0], R30 ;  /* 0x000db01e01007387 */ /* 0x0003e80000100a00 */
[----:B------:R-:W3:Y:S04]  /*1e900*/  LDL.LU.64 R242, [R1+0x360] ;  /* 0x0003600001f27983 */ /* 0x000ee80000300a00 */
[----:B------:R4:W-:Y:S01]  /*1e910*/  STL.64 [R1+0xda8], R28 ;  /* 0x000da81c01007387 */ /* 0x0009e20000100a00 */
[----:B-1----:R-:W-:-:S03]  /*1e920*/  IMAD.WIDE R30, R249, 0x4, R246 ;  /* 0x00000004f91e7825 */ /* 0x002fc600078e02f6 */
[----:B------:R-:W3:Y:S04]  /*1e930*/  LDL.LU.64 R246, [R1+0x358] ;  /* 0x0003580001f67983 */ /* 0x000ee80000300a00 */
[----:B------:R-:W-:Y:S01]  /*1e940*/  STL.64 [R1+0xda0], R30 ;  /* 0x000da01e01007387 */ /* 0x000fe20000100a00 */
[----:B----4-:R-:W-:-:S03]  /*1e950*/  IMAD.WIDE R28, R249, 0x4, R6 ;  /* 0x00000004f91c7825 */ /* 0x010fc600078e0206 */
[----:B------:R-:W4:Y:S04]  /*1e960*/  LDL.LU.64 R6, [R1+0x350] ;  /* 0x0003500001067983 */ /* 0x000f280000300a00 */
[----:B------:R-:W-:Y:S01]  /*1e970*/  STL.64 [R1+0xd98], R28 ;  /* 0x000d981c01007387 */ /* 0x000fe20000100a00 */
        /* <DEDUP_REMOVED lines=12> */
[----:B------:R-:W4:Y:S01]  /*1ea40*/  LDL.LU.64 R14, [R1+0x310] ;  /* 0x00031000010e7983 */ /* 0x000f220000300a00 */
[----:B------:R-:W-:-:S03]  /*1ea50*/  IMAD.WIDE R28, R249, 0x4, R26 ;  /* 0x00000004f91c7825 */ /* 0x000fc600078e021a */
[----:B-1----:R-:W4:Y:S01]  /*1ea60*/  LDL.LU.64 R12, [R1+0x300] ;  /* 0x00030000010c7983 */ /* 0x002f220000300a00 */
[----:B------:R-:W-:-:S03]  /*1ea70*/  IMAD.WIDE R26, R249, 0x4, R120 ;  /* 0x00000004f91a7825 */ /* 0x000fc600078e0278 */
[----:B------:R-:W4:Y:S04]  /*1ea80*/  LDL.LU.64 R4, [R1+0x2f8] ;  /* 0x0002f80001047983 */ /* 0x000f280000300a00 */
[----:B------:R-:W4:Y:S04]  /*1ea90*/  LDL.LU.64 R120, [R1+0x4420] ;  /* 0x0044200001787983 */ /* 0x000f280000300a00 */
[----:B------:R1:W-:Y:S02]  /*1eaa0*/  STL.64 [R1+0xd68], R28 ;  /* 0x000d681c01007387 */ /* 0x0003e40000100a00 */
[----:B-1----:R-:W-:-:S02]  /*1eab0*/  IMAD.WIDE R28, R249, 0x4, R140 ;  /* 0x00000004f91c7825 */ /* 0x002fc400078e028c */
[----:B------:R-:W4:Y:S04]  /*1eac0*/  LDL.LU.64 R140, [R1+0x4418] ;  /* 0x00441800018c7983 */ /* 0x000f280000300a00 */
[----:B------:R1:W-:Y:S01]  /*1ead0*/  STL.64 [R1+0xd60], R26 ;  /* 0x000d601a01007387 */ /* 0x0003e20000100a00 */
[----:B------:R-:W-:-:S04]  /*1eae0*/  IMAD.WIDE R24, R249, 0x4, R24 ;  /* 0x00000004f9187825 */ /* 0x000fc800078e0218 */
[----:B------:R-:W-:-:S04]  /*1eaf0*/  IMAD.WIDE R22, R249, 0x4, R22 ;  /* 0x00000004f9167825 */ /* 0x000fc800078e0216 */
[C---:B-1----:R-:W-:Y:S02]  /*1eb00*/  IMAD.WIDE R26, R249.reuse, 0x4, R166 ;  /* 0x00000004f91a7825 */ /* 0x042fe400078e02a6 */
[----:B------:R-:W4:Y:S04]  /*1eb10*/  LDL.LU.64 R166, [R1+0x4410] ;  /* 0x0044100001a67983 */ /* 0x000f280000300a00 */
[----:B------:R1:W-:Y:S04]  /*1eb20*/  STL.64 [R1+0xd58], R28 ;  /* 0x000d581c01007387 */ /* 0x0003e80000100a00 */
[----:B------:R1:W-:Y:S04]  /*1eb30*/  STL.64 [R1+0xd50], R26 ;  /* 0x000d501a01007387 */ /* 0x0003e80000100a00 */
[----:B-1----:R-:W4:Y:S04]  /*1eb40*/  LDL.LU.64 R28, [R1+0x2f0] ;  /* 0x0002f000011c7983 */ /* 0x002f280000300a00 */
[----:B------:R1:W-:Y:S04]  /*1eb50*/  STL.64 [R1+0xcc8], R24 ;  /* 0x000cc81801007387 */ /* 0x0003e80000100a00 */
[----:B------:R-:W4:Y:S04]  /*1eb60*/  LDL.LU.64 R26, [R1+0x2e0] ;  /* 0x0002e000011a7983 */ /* 0x000f280000300a00 */
[----:B------:R1:W-:Y:S04]  /*1eb70*/  STL.64 [R1+0xcc0], R22 ;  /* 0x000cc01601007387 */ /* 0x0003e80000100a00 */
[----:B-1----:R-:W4:Y:S04]  /*1eb80*/  LDL.LU.64 R24, [R1+0x2d8] ;  /* 0x0002d80001187983 */ /* 0x002f280000300a00 */
[----:B------:R-:W4:Y:S01]  /*1eb90*/  LDL.LU.64 R22, [R1+0x2d0] ;  /* 0x0002d00001167983 */ /* 0x000f220000300a00 */
[----:B--2---:R-:W-:-:S05]  /*1eba0*/  IMAD.WIDE R32, R249, 0x4, R20 ;  /* 0x00000004f9207825 */ /* 0x004fca00078e0214 */
[----:B------:R-:W-:Y:S01]  /*1ebb0*/  STL.64 [R1+0xca8], R32 ;  /* 0x000ca82001007387 */ /* 0x000fe20000100a00 */
[----:B------:R-:W-:-:S03]  /*1ebc0*/  IMAD.WIDE R30, R249, 0x4, R10 ;  /* 0x00000004f91e7825 */ /* 0x000fc600078e020a */
[----:B------:R-:W2:Y:S04]  /*1ebd0*/  LDL.LU.64 R10, [R1+0x2a0] ;  /* 0x0002a000010a7983 */ /* 0x000ea80000300a00 */
[----:B------:R-:W-:Y:S01]  /*1ebe0*/  STL.64 [R1+0xca0], R30 ;  /* 0x000ca01e01007387 */ /* 0x000fe20000100a00 */
[----:B------:R-:W-:-:S05]  /*1ebf0*/  IMAD.WIDE R20, R249, 0x4, R8 ;  /* 0x00000004f9147825 */ /* 0x000fca00078e0208 */
[----:B------:R3:W-:Y:S01]  /*1ec00*/  STL.64 [R1+0xc98], R20 ;  /* 0x000c981401007387 */ /* 0x0007e20000100a00 */
[----:B------:R-:W-:-:S03]  /*1ec10*/  IMAD.WIDE R8, R249, 0x4, R240 ;  /* 0x00000004f9087825 */ /* 0x000fc600078e02f0 */
[----:B------:R-:W2:Y:S04]  /*1ec20*/  LDL.LU.64 R240, [R1+0x298] ;  /* 0x0002980001f07983 */ /* 0x000ea80000300a00 */
[----:B------:R1:W-:Y:S01]  /*1ec30*/  STL.64 [R1+0xc90], R8 ;  /* 0x000c900801007387 */ /* 0x0003e20000100a00 */
[----:B---3--:R-:W-:-:S03]  /*1ec40*/  IMAD.WIDE R20, R249, 0x4, R242 ;  /* 0x00000004f9147825 */ /* 0x008fc600078e02f2 */
[----:B------:R-:W3:Y:S04]  /*1ec50*/  LDL.LU.64 R242, [R1+0x290] ;  /* 0x0002900001f27983 */ /* 0x000ee80000300a00 */
[----:B------:R4:W-:Y:S01]  /*1ec60*/  STL.64 [R1+0xc78], R20 ;  /* 0x000c781401007387 */ /* 0x0009e20000100a00 */
[----:B-1----:R-:W-:-:S03]  /*1ec70*/  IMAD.WIDE R8, R249, 0x4, R246 ;  /* 0x00000004f9087825 */ /* 0x002fc600078e02f6 */
[----:B------:R-:W3:Y:S04]  /*1ec80*/  LDL.LU.64 R246, [R1+0x280] ;  /* 0x0002800001f67983 */ /* 0x000ee80000300a00 */
[----:B------:R1:W-:Y:S01]  /*1ec90*/  STL.64 [R1+0xc70], R8 ;  /* 0x000c700801007387 */ /* 0x0003e20000100a00 */
[----:B----4-:R-:W-:-:S03]  /*1eca0*/  IMAD.WIDE R20, R249, 0x4, R6 ;  /* 0x00000004f9147825 */ /* 0x010fc600078e0206 */
[----:B-1----:R-:W4:Y:S04]  /*1ecb0*/  LDL.LU.64 R8, [R1+0x278] ;  /* 0x0002780001087983 */ /* 0x002f280000300a00 */
[----:B------:R-:W4:Y:S04]  /*1ecc0*/  LDL.LU.64 R6, [R1+0x270] ;  /* 0x0002700001067983 */ /* 0x000f280000300a00 */
[----:B------:R1:W-:Y:S01]  /*1ecd0*/  STL.64 [R1+0x888], R20 ;  /* 0x0008881401007387 */ /* 0x0003e20000100a00 */
[----:B------:R-:W-:-:S04]  /*1ece0*/  IMAD.WIDE R30, R249, 0x4, R188 ;  /* 0x00000004f91e7825 */ /* 0x000fc800078e02bc */
[C---:B-1----:R-:W-:Y:S02]  /*1ecf0*/  IMAD.WIDE R20, R249.reuse, 0x4, R168 ;  /* 0x00000004f9147825 */ /* 0x042fe400078e02a8 */
[----:B------:R-:W4:Y:S04]  /*1ed00*/  LDL.LU.64 R168, [R1+0x4408] ;  /* 0x0044080001a87983 */ /* 0x000f280000300a00 */
[----:B------:R-:W4:Y:S01]  /*1ed10*/  LDL.LU.64 R188, [R1+0x4400] ;  /* 0x0044000001bc7983 */ /* 0x000f220000300a00 */
[----:B------:R-:W-:-:S03]  /*1ed20*/  IMAD.WIDE R18, R249, 0x4, R18 ;  /* 0x00000004f9127825 */ /* 0x000fc600078e0212 */
[----:B------:R1:W-:Y:S01]  /*1ed30*/  STL.64 [R1+0x880], R20 ;  /* 0x0008801401007387 */ /* 0x0003e20000100a00 */
[----:B------:R-:W-:-:S04]  /*1ed40*/  IMAD.WIDE R16, R249, 0x4, R16 ;  /* 0x00000004f9107825 */ /* 0x000fc800078e0210 */
[C---:B-1----:R-:W-:Y:S02]  /*1ed50*/  IMAD.WIDE R20, R249.reuse, 0x4, R214 ;  /* 0x00000004f9147825 */ /* 0x042fe400078e02d6 */
[----:B------:R-:W4:Y:S02]  /*1ed60*/  LDL.LU.64 R214, [R1+0x43f8] ;  /* 0x0043f80001d67983 */ /* 0x000f240000300a00 */
[C---:B------:R-:W-:Y:S02]  /*1ed70*/  IMAD.WIDE R14, R249.reuse, 0x4, R14 ;  /* 0x00000004f90e7825 */ /* 0x040fe400078e020e */
[----:B------:R-:W-:Y:S02]  /*1ed80*/  STL.64 [R1+0x878], R30 ;  /* 0x0008781e01007387 */ /* 0x000fe40000100a00 */
[C---:B------:R-:W-:Y:S02]  /*1ed90*/  IMAD.WIDE R12, R249.reuse, 0x4, R12 ;  /* 0x00000004f90c7825 */ /* 0x040fe400078e020c */
[----:B------:R1:W-:Y:S02]  /*1eda0*/  STL.64 [R1+0x870], R20 ;  /* 0x0008701401007387 */ /* 0x0003e40000100a00 */
[----:B------:R-:W-:-:S02]  /*1edb0*/  IMAD.WIDE R4, R249, 0x4, R4 ;  /* 0x00000004f9047825 */ /* 0x000fc400078e0204 */
[----:B------:R1:W-:Y:S04]  /*1edc0*/  STL.64 [R1+0x868], R18 ;  /* 0x0008681201007387 */ /* 0x0003e80000100a00 */
[----:B------:R1:W-:Y:S04]  /*1edd0*/  STL.64 [R1+0x860], R16 ;  /* 0x0008601001007387 */ /* 0x0003e80000100a00 */
[----:B------:R1:W-:Y:S04]  /*1ede0*/  STL.64 [R1+0x858], R14 ;  /* 0x0008580e01007387 */ /* 0x0003e80000100a00 */
[----:B-1----:R-:W4:Y:S04]  /*1edf0*/  LDL.LU.64 R20, [R1+0x220] ;  /* 0x0002200001147983 */ /* 0x002f280000300a00 */
[----:B------:R1:W-:Y:S04]  /*1ee00*/  STL.64 [R1+0x850], R12 ;  /* 0x0008500c01007387 */ /* 0x0003e80000100a00 */
[----:B------:R-:W4:Y:S04]  /*1ee10*/  LDL.LU.64 R18, [R1+0x218] ;  /* 0x0002180001127983 */ /* 0x000f280000300a00 */
[----:B------:R1:W-:Y:S04]  /*1ee20*/  STL.64 [R1+0x848], R4 ;  /* 0x0008480401007387 */ /* 0x0003e80000100a00 */
[----:B------:R-:W4:Y:S04]  /*1ee30*/  LDL.LU.64 R16, [R1+0x210] ;  /* 0x0002100001107983 */ /* 0x000f280000300a00 */
[----:B------:R-:W4:Y:S04]  /*1ee40*/  LDL.LU.64 R14, [R1+0x200] ;  /* 0x00020000010e7983 */ /* 0x000f280000300a00 */
[----:B-1----:R-:W4:Y:S04]  /*1ee50*/  LDL.LU.64 R12, [R1+0x1f8] ;  /* 0x0001f800010c7983 */ /* 0x002f280000300a00 */
        /* <DEDUP_REMOVED lines=9> */
[----:B------:R-:W4:Y:S04]  /*1eef0*/  LDL.LU.64 R216, [R1+0x43f0] ;  /* 0x0043f00001d87983 */ /* 0x000f280000300a00 */
[----:B------:R1:W-:Y:S02]  /*1ef00*/  STL.64 [R1+0x668], R22 ;  /* 0x0006681601007387 */ /* 0x0003e40000100a00 */
[----:B-1----:R-:W-:-:S02]  /*1ef10*/  IMAD.WIDE R22, R249, 0x4, R236 ;  /* 0x00000004f9167825 */ /* 0x002fc400078e02ec */
[----:B------:R-:W4:Y:S04]  /*1ef20*/  LDL.LU.64 R236, [R1+0x43e8] ;  /* 0x0043e80001ec7983 */ /* 0x000f280000300a00 */
[----:B------:R1:W-:Y:S02]  /*1ef30*/  STL.64 [R1+0x660], R24 ;  /* 0x0006601801007387 */ /* 0x0003e40000100a00 */
[C---:B-1----:R-:W-:Y:S02]  /*1ef40*/  IMAD.WIDE R24, R249.reuse, 0x4, R238 ;  /* 0x00000004f9187825 */ /* 0x042fe400078e02ee */
[----:B------:R-:W4:Y:S04]  /*1ef50*/  LDL.LU.64 R238, [R1+0x43e0] ;  /* 0x0043e00001ee7983 */ /* 0x000f280000300a00 */
[----:B------:R2:W-:Y:S02]  /*1ef60*/  STL.64 [R1+0x5b8], R22 ;  /* 0x0005b81601007387 */ /* 0x0005e40000100a00 */
[----:B--2---:R-:W-:-:S02]  /*1ef70*/  IMAD.WIDE R22, R249, 0x4, R10 ;  /* 0x00000004f9167825 */ /* 0x004fc400078e020a */
[----:B------:R-:W2:Y:S04]  /*1ef80*/  LDL.LU.64 R10, [R1+0x1a0] ;  /* 0x0001a000010a7983 */ /* 0x000ea80000300a00 */
[----:B------:R1:W-:Y:S04]  /*1ef90*/  STL.64 [R1+0x5b0], R24 ;  /* 0x0005b01801007387 */ /* 0x0003e80000100a00 */
[----:B------:R3:W-:Y:S01]  /*1efa0*/  STL.64 [R1+0x598], R22 ;  /* 0x0005981601007387 */ /* 0x0007e20000100a00 */
[----:B-1----:R-:W-:-:S03]  /*1efb0*/  IMAD.WIDE R24, R249, 0x4, R240 ;  /* 0x00000004f9187825 */ /* 0x002fc600078e02f0 */
[----:B------:R-:W2:Y:S04]  /*1efc0*/  LDL.LU.64 R240, [R1+0x198] ;  /* 0x0001980001f07983 */ /* 0x000ea80000300a00 */
[----:B------:R1:W-:Y:S01]  /*1efd0*/  STL.64 [R1+0x590], R24 ;  /* 0x0005901801007387 */ /* 0x0003e20000100a00 */
[----:B---3--:R-:W-:-:S03]  /*1efe0*/  IMAD.WIDE R22, R249, 0x4, R242 ;  /* 0x00000004f9167825 */ /* 0x008fc600078e02f2 */
[----:B------:R-:W3:Y:S04]  /*1eff0*/  LDL.LU.64 R242, [R1+0x190] ;  /* 0x0001900001f27983 */ /* 0x000ee80000300a00 */
[----:B------:R4:W-:Y:S01]  /*1f000*/  STL.64 [R1+0x588], R22 ;  /* 0x0005881601007387 */ /* 0x0009e20000100a00 */
[----:B-1----:R-:W-:-:S03]  /*1f010*/  IMAD.WIDE R24, R249, 0x4, R246 ;  /* 0x00000004f9187825 */ /* 0x002fc600078e02f6 */
[----:B------:R-:W2:Y:S04]  /*1f020*/  LDL.LU.64 R246, [R1+0x180] ;  /* 0x0001800001f67983 */ /* 0x000ea80000300a00 */
[----:B------:R1:W-:Y:S01]  /*1f030*/  STL.64 [R1+0x580], R24 ;  /* 0x0005801801007387 */ /* 0x0003e20000100a00 */
[----:B----4-:R-:W-:-:S03]  /*1f040*/  IMAD.WIDE R22, R249, 0x4, R8 ;  /* 0x00000004f9167825 */ /* 0x010fc600078e0208 */
[----:B------:R-:W4:Y:S01]  /*1f050*/  LDL.LU.64 R8, [R1+0x178] ;  /* 0x0001780001087983 */ /* 0x000f220000300a00 */
[----:B------:R-:W-:-:S03]  /*1f060*/  IMAD.WIDE R6, R249, 0x4, R6 ;  /* 0x00000004f9067825 */ /* 0x000fc600078e0206 */
[----:B------:R1:W-:Y:S04]  /*1f070*/  STL.64 [R1+0x578], R22 ;  /* 0x0005781601007387 */ /* 0x0003e80000100a00 */
[----:B------:R1:W-:Y:S02]  /*1f080*/  STL.64 [R1+0x570], R6 ;  /* 0x0005700601007387 */ /* 0x0003e40000100a00 */
[----:B-1----:R-:W-:-:S04]  /*1f090*/  IMAD.WIDE R24, R249, 0x4, R216 ;  /* 0x00000004f9187825 */ /* 0x002fc800078e02d8 */
[C---:B------:R-:W-:Y:S02]  /*1f0a0*/  IMAD.WIDE R22, R249.reuse, 0x4, R236 ;  /* 0x00000004f9167825 */ /* 0x040fe400078e02ec */
[----:B------:R-:W4:Y:S04]  /*1f0b0*/  LDL.LU.64 R236, [R1+0x43d8] ;  /* 0x0043d80001ec7983 */ /* 0x000f280000300a00 */
[----:B------:R-:W4:Y:S04]  /*1f0c0*/  LDL.LU.64 R6, [R1+0x170] ;  /* 0x0001700001067983 */ /* 0x000f280000300a00 */
[----:B------:R1:W-:Y:S04]  /*1f0d0*/  STL.64 [R1+0x568], R22 ;  /* 0x0005681601007387 */ /* 0x0003e80000100a00 */
[----:B------:R-:W4:Y:S01]  /*1f0e0*/  LDL.LU.64 R216, [R1+0x43d0] ;  /* 0x0043d00001d87983 */ /* 0x000f220000300a00 */
[----:B-1----:R-:W-:-:S03]  /*1f0f0*/  IMAD.WIDE R22, R249, 0x4, R214 ;  /* 0x00000004f9167825 */ /* 0x002fc600078e02d6 */
[----:B------:R-:W4:Y:S04]  /*1f100*/  LDL.LU.64 R214, [R1+0x43c8] ;  /* 0x0043c80001d67983 */ /* 0x000f280000300a00 */
[----:B------:R1:W-:Y:S02]  /*1f110*/  STL.64 [R1+0x560], R24 ;  /* 0x0005601801007387 */ /* 0x0003e40000100a00 */
[C---:B-1----:R-:W-:Y:S02]  /*1f120*/  IMAD.WIDE R24, R249.reuse, 0x4, R212 ;  /* 0x00000004f9187825 */ /* 0x042fe400078e02d4 */
[----:B------:R-:W4:Y:S04]  /*1f130*/  LDL.LU.64 R212, [R1+0x43c0] ;  /* 0x0043c00001d47983 */ /* 0x000f280000300a00 */
[----:B------:R1:W-:Y:S02]  /*1f140*/  STL.64 [R1+0x558], R22 ;  /* 0x0005581601007387 */ /* 0x0003e40000100a00 */
[----:B-1----:R-:W-:-:S02]  /*1f150*/  IMAD.WIDE R22, R249, 0x4, R192 ;  /* 0x00000004f9167825 */ /* 0x002fc400078e02c0 */
[----:B------:R-:W4:Y:S04]  /*1f160*/  LDL.LU.64 R192, [R1+0x43b8] ;  /* 0x0043b80001c07983 */ /* 0x000f280000300a00 */
[----:B------:R1:W-:Y:S02]  /*1f170*/  STL.64 [R1+0x550], R24 ;  /* 0x0005501801007387 */ /* 0x0003e40000100a00 */
[C---:B-1----:R-:W-:Y:S02]  /*1f180*/  IMAD.WIDE R24, R249.reuse, 0x4, R190 ;  /* 0x00000004f9187825 */ /* 0x042fe400078e02be */
[----:B------:R-:W4:Y:S04]  /*1f190*/  LDL.LU.64 R190, [R1+0x43b0] ;  /* 0x0043b00001be7983 */ /* 0x000f280000300a00 */
[----:B------:R1:W-:Y:S04]  /*1f1a0*/  STL.64 [R1+0x548], R22 ;  /* 0x0005481601007387 */ /* 0x0003e80000100a00 */
[----:B------:R-:W-:Y:S01]  /*1f1b0*/  STL.64 [R1+0x540], R24 ;  /* 0x0005401801007387 */ /* 0x000fe20000100a00 */
[----:B-1----:R-:W-:-:S04]  /*1f1c0*/  IMAD.WIDE R22, R249, 0x4, R20 ;  /* 0x00000004f9167825 */ /* 0x002fc800078e0214 */
        /* <DEDUP_REMOVED lines=10> */
[----:B------:R-:W-:-:S02]  /*1f270*/  IMAD.WIDE R4, R249, 0x4, R188 ;  /* 0x00000004f9047825 */ /* 0x000fc400078e02bc */
[----:B------:R-:W4:Y:S04]  /*1f280*/  LDL.LU.64 R188, [R1+0x43a8] ;  /* 0x0043a80001bc7983 */ /* 0x000f280000300a00 */
[----:B------:R2:W-:Y:S01]  /*1f290*/  STL.64 [R1+0x230], R12 ;  /* 0x0002300c01007387 */ /* 0x0005e20000100a00 */
[----:B-1----:R-:W-:-:S04]  /*1f2a0*/  IMAD.WIDE R14, R249, 0x4, R164 ;  /* 0x00000004f90e7825 */ /* 0x002fc800078e02a4 */
[C---:B--2---:R-:W-:Y:S02]  /*1f2b0*/  IMAD.WIDE R12, R249.reuse, 0x4, R168 ;  /* 0x00000004f90c7825 */ /* 0x044fe400078e02a8 */
[----:B------:R-:W2:Y:S04]  /*1f2c0*/  LDL.LU.64 R168, [R1+0x43a0] ;  /* 0x0043a00001a87983 */ /* 0x000ea80000300a00 */
[----:B------:R1:W-:Y:S01]  /*1f2d0*/  STL.64 [R1+0x228], R4 ;  /* 0x0002280401007387 */ /* 0x0003e20000100a00 */
[----:B------:R-:W-:-:S04]  /*1f2e0*/  IMAD.WIDE R16, R249, 0x4, R142 ;  /* 0x00000004f9107825 */ /* 0x000fc800078e028e */
[C---:B-1----:R-:W-:Y:S02]  /*1f2f0*/  IMAD.WIDE R4, R249.reuse, 0x4, R166 ;  /* 0x00000004f9047825 */ /* 0x042fe400078e02a6 */
[----:B------:R-:W2:Y:S04]  /*1f300*/  LDL.LU.64 R166, [R1+0x4398] ;  /* 0x0043980001a67983 */ /* 0x000ea80000300a00 */
[----:B------:R1:W-:Y:S04]  /*1f310*/  STL.64 [R1+0x220], R12 ;  /* 0x0002200c01007387 */ /* 0x0003e80000100a00 */
[----:B------:R-:W2:Y:S04]  /*1f320*/  LDL.LU.64 R164, [R1+0x4390] ;  /* 0x0043900001a47983 */ /* 0x000ea80000300a00 */
[----:B------:R3:W-:Y:S01]  /*1f330*/  STL.64 [R1+0x218], R4 ;  /* 0x0002180401007387 */ /* 0x0007e20000100a00 */
[----:B-1----:R-:W-:-:S03]  /*1f340*/  IMAD.WIDE R12, R249, 0x4, R144 ;  /* 0x00000004f90c7825 */ /* 0x002fc600078e0290 */
[----:B---3--:R-:W3:Y:S04]  /*1f350*/  LDL.LU.64 R4, [R1+0x120] ;  /* 0x0001200001047983 */ /* 0x008ee80000300a00 */
[----:B------:R1:W-:Y:S04]  /*1f360*/  STL.64 [R1+0x210], R14 ;  /* 0x0002100e01007387 */ /* 0x0003e80000100a00 */
[----:B------:R-:W2:Y:S04]  /*1f370*/  LDL.LU.64 R144, [R1+0x4388] ;  /* 0x0043880001907983 */ /* 0x000ea80000300a00 */
[----:B------:R-:W2:Y:S01]  /*1f380*/  LDL.LU.64 R142, [R1+0x4380] ;  /* 0x00438000018e7983 */ /* 0x000ea20000300a00 */
[----:B-1----:R-:W-:-:S03]  /*1f390*/  IMAD.WIDE R14, R249, 0x4, R10 ;  /* 0x00000004f90e7825 */ /* 0x002fc600078e020a */
[----:B------:R1:W-:Y:S01]  /*1f3a0*/  STL.64 [R1+0x208], R12 ;  /* 0x0002080c01007387 */ /* 0x0003e20000100a00 */
[----:B------:R-:W-:-:S03]  /*1f3b0*/  IMAD.WIDE R244, R249, 0x4, R246 ;  /* 0x00000004f9f47825 */ /* 0x000fc600078e02f6 */
[----:B-1----:R-:W2:Y:S04]  /*1f3c0*/  LDL.LU.64 R12, [R1+0x118] ;  /* 0x00011800010c7983 */ /* 0x002ea80000300a00 */
[----:B------:R1:W-:Y:S04]  /*1f3d0*/  STL.64 [R1+0x200], R16 ;  /* 0x0002001001007387 */ /* 0x0003e80000100a00 */
[----:B------:R-:W2:Y:S04]  /*1f3e0*/  LDL.LU.64 R10, [R1+0x110] ;  /* 0x00011000010a7983 */ /* 0x000ea80000300a00 */
[----:B------:R1:W-:Y:S02]  /*1f3f0*/  STL.64 [R1+0x1f8], R14 ;  /* 0x0001f80e01007387 */ /* 0x0003e40000100a00 */
[----:B-1----:R-:W-:-:S02]  /*1f400*/  IMAD.WIDE R16, R249, 0x4, R240 ;  /* 0x00000004f9107825 */ /* 0x002fc400078e02f0 */
[----:B------:R-:W2:Y:S02]  /*1f410*/  LDL.LU.64 R240, [R1+0x100] ;  /* 0x0001000001f07983 */ /* 0x000ea40000300a00 */
[C---:B------:R-:W-:Y:S02]  /*1f420*/  IMAD.WIDE R14, R249.reuse, 0x4, R242 ;  /* 0x00000004f90e7825 */ /* 0x040fe400078e02f2 */
[----:B------:R1:W-:Y:S04]  /*1f430*/  STL.64 [R1+0x1f0], R16 ;  /* 0x0001f01001007387 */ /* 0x0003e80000100a00 */
[----:B------:R-:W2:Y:S04]  /*1f440*/  LDL.LU.64 R242, [R1+0xf8] ;  /* 0x0000f80001f27983 */ /* 0x000ea80000300a00 */
[----:B------:R1:W-:Y:S04]  /*1f450*/  STL.64 [R1+0x8], R14 ;  /* 0x0000080e01007387 */ /* 0x0003e80000100a00 */
[----:B------:R-:W2:Y:S01]  /*1f460*/  LDL.LU.64 R246, [R1+0xf0] ;  /* 0x0000f00001f67983 */ /* 0x000ea20000300a00 */
[----:B----4-:R-:W-:-:S03]  /*1f470*/  IMAD.WIDE R118, R249, 0x4, R8 ;  /* 0x00000004f9767825 */ /* 0x010fc600078e0208 */
[----:B------:R-:W-:Y:S01]  /*1f480*/  STL.64 [R1+0x41f8], R244 ;  /* 0x0041f8f401007387 */ /* 0x000fe20000100a00 */
[----:B------:R-:W-:-:S03]  /*1f490*/  IMAD.WIDE R114, R249, 0x4, R140 ;  /* 0x00000004f9727825 */ /* 0x000fc600078e028c */
[----:B------:R-:W-:Y:S01]  /*1f4a0*/  STL.64 [R1+0x4200], R118 ;  /* 0x0042007601007387 */ /* 0x000fe20000100a00 */
[----:B------:R-:W-:-:S04]  /*1f4b0*/  IMAD.WIDE R112, R249, 0x4, R120 ;  /* 0x00000004f9707825 */ /* 0x000fc800078e0278 */
[----:B------:R-:W-:-:S04]  /*1f4c0*/  IMAD.WIDE R110, R249, 0x4, R250 ;  /* 0x00000004f96e7825 */ /* 0x000fc800078e02fa */
[----:B------:R-:W-:-:S04]  /*1f4d0*/  IMAD.WIDE R108, R249, 0x4, R134 ;  /* 0x00000004f96c7825 */ /* 0x000fc800078e0286 */
[----:B------:R-:W-:-:S04]  /*1f4e0*/  IMAD.WIDE R106, R249, 0x4, R184 ;  /* 0x00000004f96a7825 */ /* 0x000fc800078e02b8 */
[----:B------:R-:W-:-:S04]  /*1f4f0*/  IMAD.WIDE R104, R249, 0x4, R186 ;  /* 0x00000004f9687825 */ /* 0x000fc800078e02ba */
[----:B------:R-:W-:-:S04]  /*1f500*/  IMAD.WIDE R90, R249, 0x4, R206 ;  /* 0x00000004f95a7825 */ /* 0x000fc800078e02ce */
[----:B------:R-:W-:-:S05]  /*1f510*/  IMAD.WIDE R116, R249, 0x4, R6 ;  /* 0x00000004f9747825 */ /* 0x000fca00078e0206 */
[----:B------:R-:W-:Y:S04]  /*1f520*/  STL.64 [R1+0x4208], R116 ;  /* 0x0042087401007387 */ /* 0x000fe80000100a00 */
[----:B------:R-:W4:Y:S04]  /*1f530*/  LDL.LU.64 R140, [R1+0x4378] ;  /* 0x00437800018c7983 */ /* 0x000f280000300a00 */
        /* <DEDUP_REMOVED lines=10> */
[----:B------:R-:W4:Y:S04]  /*1f5e0*/  LDL.LU.64 R8, [R1+0xa0] ;  /* 0x0000a00001087983 */ /* 0x000f280000300a00 */
[----:B------:R-:W4:Y:S04]  /*1f5f0*/  LDL.LU.64 R6, [R1+0x98] ;  /* 0x0000980001067983 */ /* 0x000f280000300a00 */
[----:B------:R-:W-:Y:S01]  /*1f600*/  STL.64 [R1+0x4238], R104 ;  /* 0x0042386801007387 */ /* 0x000fe20000100a00 */
[----:B---3--:R-:W-:-:S03]  /*1f610*/  IMAD.WIDE R102, R249, 0x4, R4 ;  /* 0x00000004f9667825 */ /* 0x008fc600078e0204 */
[----:B------:R-:W3:Y:S04]  /*1f620*/  LDL.LU.64 R4, [R1+0x90] ;  /* 0x0000900001047983 */ /* 0x000ee80000300a00 */
[----:B------:R-:W-:Y:S01]  /*1f630*/  STL.64 [R1+0x4240], R102 ;  /* 0x0042406601007387 */ /* 0x000fe20000100a00 */
[----:B--2---:R-:W-:-:S04]  /*1f640*/  IMAD.WIDE R100, R249, 0x4, R12 ;  /* 0x00000004f9647825 */ /* 0x004fc800078e020c */
[C---:B------:R-:W-:Y:S01]  /*1f650*/  IMAD.WIDE R98, R249.reuse, 0x4, R10 ;  /* 0x00000004f9627825 */ /* 0x040fe200078e020a */
[----:B------:R-:W-:Y:S04]  /*1f660*/  STL.64 [R1+0x4248], R100 ;  /* 0x0042486401007387 */ /* 0x000fe80000100a00 */
[----:B------:R-:W-:Y:S01]  /*1f670*/  STL.64 [R1+0x4250], R98 ;  /* 0x0042506201007387 */ /* 0x000fe20000100a00 */
[----:B------:R-:W-:-:S05]  /*1f680*/  IMAD.WIDE R96, R249, 0x4, R240 ;  /* 0x00000004f9607825 */ /* 0x000fca00078e02f0 */
[----:B------:R-:W-:Y:S01]  /*1f690*/  STL.64 [R1+0x4258], R96 ;  /* 0x0042586001007387 */ /* 0x000fe20000100a00 */
[----:B------:R-:W-:-:S04]  /*1f6a0*/  IMAD.WIDE R94, R249, 0x4, R242 ;  /* 0x00000004f95e7825 */ /* 0x000fc800078e02f2 */
[C---:B------:R-:W-:Y:S01]  /*1f6b0*/  IMAD.WIDE R92, R249.reuse, 0x4, R246 ;  /* 0x00000004f95c7825 */ /* 0x040fe200078e02f6 */
[----:B------:R-:W-:Y:S04]  /*1f6c0*/  STL.64 [R1+0x4260], R94 ;  /* 0x0042605e01007387 */ /* 0x000fe80000100a00 */
[----:B------:R-:W-:Y:S04]  /*1f6d0*/  STL.64 [R1+0x4268], R92 ;  /* 0x0042685c01007387 */ /* 0x000fe80000100a00 */
[----:B------:R-:W2:Y:S04]  /*1f6e0*/  LDL.LU.64 R206, [R1+0x4348] ;  /* 0x0043480001ce7983 */ /* 0x000ea80000300a00 */
[----:B------:R-:W2:Y:S04]  /*1f6f0*/  LDL.LU.64 R240, [R1+0x20] ;  /* 0x0000200001f07983 */ /* 0x000ea80000300a00 */
[----:B------:R-:W2:Y:S04]  /*1f700*/  LDL.LU.64 R242, [R1+0x18] ;  /* 0x0000180001f27983 */ /* 0x000ea80000300a00 */
[----:B------:R-:W2:Y:S01]  /*1f710*/  LDL.LU.64 R246, [R1+0x10] ;  /* 0x0000100001f67983 */ /* 0x000ea20000300a00 */
[----:B------:R-:W-:-:S03]  /*1f720*/  IMAD.WIDE R88, R249, 0x4, R234 ;  /* 0x00000004f9587825 */ /* 0x000fc600078e02ea */
[----:B------:R-:W-:Y:S01]  /*1f730*/  STL.64 [R1+0x4270], R90 ;  /* 0x0042705a01007387 */ /* 0x000fe20000100a00 */
[----:B------:R-:W-:-:S03]  /*1f740*/  IMAD.WIDE R86, R249, 0x4, R232 ;  /* 0x00000004f9567825 */ /* 0x000fc600078e02e8 */
[----:B------:R-:W2:Y:S01]  /*1f750*/  LDL.LU.64 R234, [R1+0x4340] ;  /* 0x0043400001ea7983 */ /* 0x000ea20000300a00 */
[----:B------:R-:W-:-:S03]  /*1f760*/  IMAD.WIDE R84, R249, 0x4, R230 ;  /* 0x00000004f9547825 */ /* 0x000fc600078e02e6 */
[----:B------:R-:W-:Y:S01]  /*1f770*/  STL.64 [R1+0x4278], R88 ;  /* 0x0042785801007387 */ /* 0x000fe20000100a00 */
[----:B------:R-:W-:-:S03]  /*1f780*/  IMAD.WIDE R82, R249, 0x4, R210 ;  /* 0x00000004f9527825 */ /* 0x000fc600078e02d2 */
[----:B------:R-:W2:Y:S01]  /*1f790*/  LDL.LU.64 R232, [R1+0x4338] ;  /* 0x0043380001e87983 */ /* 0x000ea20000300a00 */
[----:B------:R-:W-:-:S03]  /*1f7a0*/  IMAD.WIDE R80, R249, 0x4, R208 ;  /* 0x00000004f9507825 */ /* 0x000fc600078e02d0 */
[----:B------:R-:W-:Y:S04]  /*1f7b0*/  STL.64 [R1+0x4280], R86 ;  /* 0x0042805601007387 */ /* 0x000fe80000100a00 */
[----:B------:R-:W2:Y:S04]  /*1f7c0*/  LDL.LU.64 R230, [R1+0x4330] ;  /* 0x0043300001e67983 */ /* 0x000ea80000300a00 */
[----:B------:R-:W-:Y:S04]  /*1f7d0*/  STL.64 [R1+0x4288], R84 ;  /* 0x0042885401007387 */ /* 0x000fe80000100a00 */
[----:B------:R-:W2:Y:S04]  /*1f7e0*/  LDL.LU.64 R210, [R1+0x4328] ;  /* 0x0043280001d27983 */ /* 0x000ea80000300a00 */
[----:B------:R-:W-:Y:S04]  /*1f7f0*/  STL.64 [R1+0x4290], R82 ;  /* 0x0042905201007387 */ /* 0x000fe80000100a00 */
[----:B------:R-:W2:Y:S04]  /*1f800*/  LDL.LU.64 R208, [R1+0x4320] ;  /* 0x0043200001d07983 */ /* 0x000ea80000300a00 */
[----:B------:R-:W-:Y:S01]  /*1f810*/  STL.64 [R1+0x4298], R80 ;  /* 0x0042985001007387 */ /* 0x000fe20000100a00 */
[----:B------:R-:W-:-:S04]  /*1f820*/  IMAD.WIDE R66, R249, 0x4, R182 ;  /* 0x00000004f9427825 */ /* 0x000fc800078e02b6 */
[----:B------:R-:W-:-:S04]  /*1f830*/  IMAD.WIDE R64, R249, 0x4, R162 ;  /* 0x00000004f9407825 */ /* 0x000fc800078e02a2 */
[----:B------:R-:W-:-:S04]  /*1f840*/  IMAD.WIDE R62, R249, 0x4, R160 ;  /* 0x00000004f93e7825 */ /* 0x000fc800078e02a0 */
[----:B------:R-:W-:-:S04]  /*1f850*/  IMAD.WIDE R60, R249, 0x4, R158 ;  /* 0x00000004f93c7825 */ /* 0x000fc800078e029e */
[----:B------:R-:W-:-:S04]  /*1f860*/  IMAD.WIDE R58, R249, 0x4, R138 ;  /* 0x00000004f93a7825 */ /* 0x000fc800078e028a */
[----:B------:R-:W-:-:S04]  /*1f870*/  IMAD.WIDE R56, R249, 0x4, R136 ;  /* 0x00000004f9387825 */ /* 0x000fc800078e0288 */
[----:B----4-:R-:W-:-:S04]  /*1f880*/  IMAD.WIDE R68, R249, 0x4, R184 ;  /* 0x00000004f9447825 */ /* 0x010fc800078e02b8 */
[----:B------:R-:W-:-:S04]  /*1f890*/  IMAD.WIDE R78, R249, 0x4, R8 ;  /* 0x00000004f94e7825 */ /* 0x000fc800078e0208 */
[C---:B------:R-:W-:Y:S01]  /*1f8a0*/  IMAD.WIDE R76, R249.reuse, 0x4, R6 ;  /* 0x00000004f94c7825 */ /* 0x040fe200078e0206 */
[----:B------:R-:W-:Y:S03]  /*1f8b0*/  STL.64 [R1+0x42a0], R78 ;  /* 0x0042a04e01007387 */ /* 0x000fe60000100a00 */
[C---:B------:R-:W-:Y:S01]  /*1f8c0*/  IMAD.WIDE R70, R249.reuse, 0x4, R186 ;  /* 0x00000004f9467825 */ /* 0x040fe200078e02ba */
[----:B------:R-:W-:Y:S03]  /*1f8d0*/  STL.64 [R1+0x42a8], R76 ;  /* 0x0042a84c01007387 */ /* 0x000fe60000100a00 */
[----:B------:R-:W-:-:S04]  /*1f8e0*/  IMAD.WIDE R48, R249, 0x4, R134 ;  /* 0x00000004f9307825 */ /* 0x000fc800078e0286 */
[----:B---3--:R-:W-:-:S05]  /*1f8f0*/  IMAD.WIDE R74, R249, 0x4, R4 ;  /* 0x00000004f94a7825 */ /* 0x008fca00078e0204 */
[----:B------:R3:W-:Y:S01]  /*1f900*/  STL.64 [R1+0x42b0], R74 ;  /* 0x0042b04a01007387 */ /* 0x0007e20000100a00 */
[----:B--2---:R-:W-:-:S03]  /*1f910*/  IMAD.WIDE R72, R249, 0x4, R206 ;  /* 0x00000004f9487825 */ /* 0x004fc600078e02ce */
[----:B------:R-:W2:Y:S04]  /*1f920*/  LDL.LU.64 R206, [R1+0x4318] ;  /* 0x0043180001ce7983 */ /* 0x000ea80000300a00 */
[----:B------:R4:W-:Y:S04]  /*1f930*/  STL.64 [R1+0x42b8], R72 ;  /* 0x0042b84801007387 */ /* 0x0009e80000100a00 */
[----:B------:R-:W2:Y:S04]  /*1f940*/  LDL.LU.64 R186, [R1+0x4310] ;  /* 0x0043100001ba7983 */ /* 0x000ea80000300a00 */
[----:B------:R-:W-:Y:S04]  /*1f950*/  STL.64 [R1+0x42c0], R70 ;  /* 0x0042c04601007387 */ /* 0x000fe80000100a00 */
[----:B------:R-:W2:Y:S04]  /*1f960*/  LDL.LU.64 R184, [R1+0x4308] ;  /* 0x0043080001b87983 */ /* 0x000ea80000300a00 */
[----:B------:R1:W-:Y:S04]  /*1f970*/  STL.64 [R1+0x42c8], R68 ;  /* 0x0042c84401007387 */ /* 0x0003e80000100a00 */
[----:B------:R-:W2:Y:S04]  /*1f980*/  LDL.LU.64 R182, [R1+0x4300] ;  /* 0x0043000001b67983 */ /* 0x000ea80000300a00 */
[----:B------:R-:W2:Y:S04]  /*1f990*/  LDL.LU.64 R162, [R1+0x42f8] ;  /* 0x0042f80001a27983 */ /* 0x000ea80000300a00 */
[----:B------:R-:W2:Y:S04]  /*1f9a0*/  LDL.LU.64 R160, [R1+0x42f0] ;  /* 0x0042f00001a07983 */ /* 0x000ea80000300a00 */
[----:B------:R-:W2:Y:S04]  /*1f9b0*/  LDL.LU.64 R158, [R1+0x42e8] ;  /* 0x0042e800019e7983 */ /* 0x000ea80000300a00 */
[----:B------:R-:W2:Y:S04]  /*1f9c0*/  LDL.LU.64 R138, [R1+0x42e0] ;  /* 0x0042e000018a7983 */ /* 0x000ea80000300a00 */
[----:B------:R-:W2:Y:S04]  /*1f9d0*/  LDL.LU.64 R136, [R1+0x42d8] ;  /* 0x0042d80001887983 */ /* 0x000ea80000300a00 */
[----:B------:R-:W2:Y:S04]  /*1f9e0*/  LDL.LU.64 R134, [R1+0x42d0] ;  /* 0x0042d00001867983 */ /* 0x000ea80000300a00 */
[----:B------:R-:W2:Y:S04]  /*1f9f0*/  LDL.LU.64 R32, [R1+0x890] ;  /* 0x0008900001207983 */ /* 0x000ea80000300a00 */
[----:B------:R-:W3:Y:S04]  /*1fa00*/  LDL.LU.64 R30, [R1+0x898] ;  /* 0x00089800011e7983 */ /* 0x000ee80000300a00 */
[----:B------:R-:W3:Y:S04]  /*1fa10*/  LDL.LU.64 R28, [R1+0x8a0] ;  /* 0x0008a000011c7983 */ /* 0x000ee80000300a00 */
[----:B------:R-:W3:Y:S04]  /*1fa20*/  LDL.LU.64 R26, [R1+0x8a8] ;  /* 0x0008a800011a7983 */ /* 0x000ee80000300a00 */
[----:B------:R-:W3:Y:S04]  /*1fa30*/  LDL.LU.64 R24, [R1+0x8b0] ;  /* 0x0008b00001187983 */ /* 0x000ee80000300a00 */
[----:B------:R-:W3:Y:S04]  /*1fa40*/  LDL.LU.64 R22, [R1+0x8b8] ;  /* 0x0008b80001167983 */ /* 0x000ee80000300a00 */
[----:B------:R-:W4:Y:S04]  /*1fa50*/  LDL.LU.64 R20, [R1+0x8c0] ;  /* 0x0008c00001147983 */ /* 0x000f280000300a00 */
[----:B------:R-:W4:Y:S04]  /*1fa60*/  LDL.LU.64 R18, [R1+0x8c8] ;  /* 0x0008c80001127983 */ /* 0x000f280000300a00 */
[----:B-1----:R-:W4:Y:S04]  /*1fa70*/  LDL.LU.64 R16, [R1+0x8d0] ;  /* 0x0008d00001107983 */ /* 0x002f280000300a00 */
[----:B------:R-:W4:Y:S04]  /*1fa80*/  LDL.LU.64 R14, [R1+0x8d8] ;  /* 0x0008d800010e7983 */ /* 0x000f280000300a00 */
[----:B------:R-:W4:Y:S04]  /*1fa90*/  LDL.LU.64 R12, [R1+0x8e0] ;  /* 0x0008e000010c7983 */ /* 0x000f280000300a00 */
[----:B------:R-:W4:Y:S04]  /*1faa0*/  LDL.LU.64 R10, [R1+0x8e8] ;  /* 0x0008e800010a7983 */ /* 0x000f280000300a00 */
[----:B------:R-:W4:Y:S04]  /*1fab0*/  LDL.LU.64 R8, [R1+0x8f0] ;  /* 0x0008f00001087983 */ /* 0x000f280000300a00 */
[----:B------:R-:W4:Y:S04]  /*1fac0*/  LDL.LU.64 R6, [R1+0x8f8] ;  /* 0x0008f80001067983 */ /* 0x000f280000300a00 */
[----:B------:R-:W4:Y:S01]  /*1fad0*/  LDL.LU.64 R4, [R1+0x900] ;  /* 0x0009000001047983 */ /* 0x000f220000300a00 */
[----:B------:R-:W-:-:S03]  /*1fae0*/  IMAD.WIDE R54, R249, 0x4, R240 ;  /* 0x00000004f9367825 */ /* 0x000fc600078e02f0 */
[----:B------:R-:W4:Y:S01]  /*1faf0*/  LDL.LU.64 R240, [R1+0x908] ;  /* 0x0009080001f07983 */ /* 0x000f220000300a00 */
[----:B------:R-:W-:-:S03]  /*1fb00*/  IMAD.WIDE R52, R249, 0x4, R242 ;  /* 0x00000004f9347825 */ /* 0x000fc600078e02f2 */
[----:B------:R-:W4:Y:S01]  /*1fb10*/  LDL.LU.64 R242, [R1+0x910] ;  /* 0x0009100001f27983 */ /* 0x000f220000300a00 */
[----:B------:R-:W-:-:S03]  /*1fb20*/  IMAD.WIDE R50, R249, 0x4, R246 ;  /* 0x00000004f9327825 */ /* 0x000fc600078e02f6 */
[----:B------:R-:W4:Y:S01]  /*1fb30*/  LDL.LU.64 R246, [R1+0x918] ;  /* 0x0009180001f67983 */ /* 0x000f220000300a00 */
[----:B--2---:R-:W-:-:S04]  /*1fb40*/  IMAD.WIDE R46, R249, 0x4, R32 ;  /* 0x00000004f92e7825 */ /* 0x004fc800078e0220 */
[----:B---3--:R-:W-:-:S04]  /*1fb50*/  IMAD.WIDE R36, R249, 0x4, R22 ;  /* 0x00000004f9247825 */ /* 0x008fc800078e0216 */
[----:B----4-:R-:W-:-:S04]  /*1fb60*/  IMAD.WIDE R34, R249, 0x4, R20 ;  /* 0x00000004f9227825 */ /* 0x010fc800078e0214 */
[----:B------:R-:W-:-:S04]  /*1fb70*/  IMAD.WIDE R32, R249, 0x4, R18 ;  /* 0x00000004f9207825 */ /* 0x000fc800078e0212 */
[C---:B------:R-:W-:Y:S02]  /*1fb80*/  IMAD.WIDE R22, R249.reuse, 0x4, R8 ;  /* 0x00000004f9167825 */ /* 0x040fe400078e0208 */
[----:B------:R-:W2:Y:S02]  /*1fb90*/  LDL.LU.64 R8, [R1+0x938] ;  /* 0x0009380001087983 */ /* 0x000ea40000300a00 */
[C---:B------:R-:W-:Y:S02]  /*1fba0*/  IMAD.WIDE R20, R249.reuse, 0x4, R6 ;  /* 0x00000004f9147825 */ /* 0x040fe400078e0206 */
[----:B------:R-:W3:Y:S02]  /*1fbb0*/  LDL.LU.64 R6, [R1+0x958] ;  /* 0x0009580001067983 */ /* 0x000ee40000300a00 */
[C---:B------:R-:W-:Y:S02]  /*1fbc0*/  IMAD.WIDE R18, R249.reuse, 0x4, R4 ;  /* 0x00000004f9127825 */ /* 0x040fe400078e0204 */
[----:B------:R-:W4:Y:S04]  /*1fbd0*/  LDL.LU.64 R4, [R1+0x970] ;  /* 0x0009700001047983 */ /* 0x000f280000300a00 */
[----:B------:R-:W2:Y:S04]  /*1fbe0*/  LDL.LU.64 R74, [R1+0xc10] ;  /* 0x000c1000014a7983 */ /* 0x000ea80000300a00 */
[----:B------:R-:W3:Y:S04]  /*1fbf0*/  LDL.LU.64 R76, [R1+0xc08] ;  /* 0x000c0800014c7983 */ /* 0x000ee80000300a00 */
        /* <DEDUP_REMOVED lines=25> */
[----:B------:R-:W-:-:S04]  /*1fd90*/  IMAD.WIDE R28, R249, 0x4, R14 ;  /* 0x00000004f91c7825 */ /* 0x000fc800078e020e */
[C---:B------:R-:W-:Y:S02]  /*1fda0*/  IMAD.WIDE R16, R249.reuse, 0x4, R240 ;  /* 0x00000004f9107825 */ /* 0x040fe400078e02f0 */
[----:B------:R-:W4:Y:S02]  /*1fdb0*/  LDL.LU.64 R240, [R1+0xb50] ;  /* 0x000b500001f07983 */ /* 0x000f240000300a00 */
[C---:B------:R-:W-:Y:S02]  /*1fdc0*/  IMAD.WIDE R14, R249.reuse, 0x4, R242 ;  /* 0x00000004f90e7825 */ /* 0x040fe400078e02f2 */
[----:B------:R-:W4:Y:S02]  /*1fdd0*/  LDL.LU.64 R242, [R1+0xb48] ;  /* 0x000b480001f27983 */ /* 0x000f240000300a00 */
[----:B------:R-:W-:-:S04]  /*1fde0*/  IMAD.WIDE R40, R249, 0x4, R26 ;  /* 0x00000004f9287825 */ /* 0x000fc800078e021a */
[----:B------:R-:W-:-:S04]  /*1fdf0*/  IMAD.WIDE R26, R249, 0x4, R12 ;  /* 0x00000004f91a7825 */ /* 0x000fc800078e020c */
[----:B------:R-:W-:-:S04]  /*1fe00*/  IMAD.WIDE R38, R249, 0x4, R24 ;  /* 0x00000004f9267825 */ /* 0x000fc800078e0218 */
[C---:B------:R-:W-:Y:S02]  /*1fe10*/  IMAD.WIDE R12, R249.reuse, 0x4, R246 ;  /* 0x00000004f90c7825 */ /* 0x040fe400078e02f6 */
[----:B------:R-:W4:Y:S02]  /*1fe20*/  LDL.LU.64 R246, [R1+0xb40] ;  /* 0x000b400001f67983 */ /* 0x000f240000300a00 */
[----:B------:R-:W-:-:S04]  /*1fe30*/  IMAD.WIDE R24, R249, 0x4, R10 ;  /* 0x00000004f9187825 */ /* 0x000fc800078e020a */
[C---:B------:R-:W-:Y:S02]  /*1fe40*/  IMAD.WIDE R10, R249.reuse, 0x4, R2 ;  /* 0x00000004f90a7825 */ /* 0x040fe400078e0202 */
[----:B------:R-:W4:Y:S02]  /*1fe50*/  LDL.LU.64 R2, [R1+0xb38] ;  /* 0x000b380001027983 */ /* 0x000f240000300a00 */
[----:B--2---:R-:W-:-:S04]  /*1fe60*/  IMAD.WIDE R72, R249, 0x4, R74 ;  /* 0x00000004f9487825 */ /* 0x004fc800078e024a */
[C---:B---3--:R-:W-:Y:S01]  /*1fe70*/  IMAD.WIDE R68, R249.reuse, 0x4, R76 ;  /* 0x00000004f9447825 */ /* 0x048fe200078e024c */
[----:B------:R1:W-:Y:S03]  /*1fe80*/  STL.64 [R1], R72 ;  /* 0x0000004801007387 */ /* 0x0003e60000100a00 */
[C---:B----4-:R-:W-:Y:S01]  /*1fe90*/  IMAD.WIDE R70, R249.reuse, 0x4, R78 ;  /* 0x00000004f9467825 */ /* 0x050fe200078e024e */
        /* <DEDUP_REMOVED lines=46> */
[----:B------:R-:W-:Y:S03]  /*20180*/  STL.64 [R1+0x1960], R72 ;  /* 0x0019604801007387 */ /* 0x000fe60000100a00 */
[C---:B---3--:R-:W-:Y:S01]  /*20190*/  IMAD.WIDE R70, R249.reuse, 0x4, R246 ;  /* 0x00000004f9467825 */ /* 0x048fe200078e02f6 */
[----:B------:R1:W-:Y:S03]  /*201a0*/  STL.64 [R1+0x1968], R68 ;  /* 0x0019684401007387 */ /* 0x0003e60000100a00 */
[C---:B------:R-:W-:Y:S01]  /*201b0*/  IMAD.WIDE R2, R249.reuse, 0x4, R2 ;  /* 0x00000004f9027825 */ /* 0x040fe200078e0202 */
[----:B-1----:R-:W2:Y:S04]  /*201c0*/  LDL.LU.64 R68, [R1+0xb30] ;  /* 0x000b300001447983 */ /* 0x002ea80000300a00 */
[----:B------:R1:W-:Y:S04]  /*201d0*/  STL.64 [R1+0x1970], R70 ;  /* 0x0019704601007387 */ /* 0x0003e80000100a00 */
[----:B-1----:R-:W3:Y:S04]  /*201e0*/  LDL.LU.64 R70, [R1+0xb28] ;  /* 0x000b280001467983 */ /* 0x002ee80000300a00 */
        /* <DEDUP_REMOVED lines=30> */
[----:B--2---:R-:W-:-:S05]  /*203d0*/  IMAD.WIDE R68, R249, 0x4, R68 ;  /* 0x00000004f9447825 */ /* 0x004fca00078e0244 */
[----:B------:R3:W-:Y:S02]  /*203e0*/  STL.64 [R1+0x1988], R68 ;  /* 0x0019884401007387 */ /* 0x0007e40000100a00 */
[----:B---3--:R-:W-:-:S04]  /*203f0*/  IMAD.WIDE R68, R249, 0x4, R70 ;  /* 0x00000004f9447825 */ /* 0x008fc800078e0246 */
[C---:B----4-:R-:W-:Y:S01]  /*20400*/  IMAD.WIDE R70, R249.reuse, 0x4, R72 ;  /* 0x00000004f9467825 */ /* 0x050fe200078e0248 */
[----:B------:R1:W-:Y:S03]  /*20410*/  STL.64 [R1+0x1990], R68 ;  /* 0x0019904401007387 */ /* 0x0003e60000100a00 */
[C---:B------:R-:W-:Y:S01]  /*20420*/  IMAD.WIDE R72, R249.reuse, 0x4, R74 ;  /* 0x00000004f9487825 */ /* 0x040fe200078e024a */
        /* <DEDUP_REMOVED lines=48> */
[----:B------:R2:W-:Y:S03]  /*20730*/  STL.64 [R1+0xa60], R70 ;  /* 0x000a604601007387 */ /* 0x0005e60000100a00 */
[C---:B------:R-:W-:Y:S01]  /*20740*/  IMAD.WIDE R2, R249.reuse, 0x4, R2 ;  /* 0x00000004f9027825 */ /* 0x040fe200078e0202 */
[----:B------:R-:W-:Y:S03]  /*20750*/  STL.64 [R1+0xa58], R72 ;  /* 0x000a584801007387 */ /* 0x000fe60000100a00 */
[----:B-1----:R-:W-:-:S04]  /*20760*/  IMAD.WIDE R68, R249, 0x4, R242 ;  /* 0x00000004f9447825 */ /* 0x002fc800078e02f2 */
[C---:B--2---:R-:W-:Y:S01]  /*20770*/  IMAD.WIDE R70, R249.reuse, 0x4, R246 ;  /* 0x00000004f9467825 */ /* 0x044fe200078e02f6 */
[----:B------:R1:W-:Y:S04]  /*20780*/  STL.64 [R1+0xa50], R68 ;  /* 0x000a504401007387 */ /* 0x0003e80000100a00 */
        /* <DEDUP_REMOVED lines=34> */
[----:B------:R1:W-:Y:S01]  /*209b0*/  STL.64 [R1+0xa38], R68 ;  /* 0x000a384401007387 */ /* 0x0003e20000100a00 */
[----:B---3--:R-:W-:-:S03]  /*209c0*/  IMAD.WIDE R70, R249, 0x4, R70 ;  /* 0x00000004f9467825 */ /* 0x008fc600078e0246 */
[----:B-1----:R-:W2:Y:S04]  /*209d0*/  LDL.LU.64 R68, [R1+0x42c8] ;  /* 0x0042c80001447983 */ /* 0x002ea80000300a00 */
[----:B------:R1:W-:Y:S01]  /*209e0*/  STL.64 [R1+0xa30], R70 ;  /* 0x000a304601007387 */ /* 0x0003e20000100a00 */
[----:B----4-:R-:W-:-:S04]  /*209f0*/  IMAD.WIDE R72, R249, 0x4, R72 ;  /* 0x00000004f9487825 */ /* 0x010fc800078e0248 */
[----:B------:R-:W-:-:S04]  /*20a00*/  IMAD.WIDE R74, R249, 0x4, R74 ;  /* 0x00000004f94a7825 */ /* 0x000fc800078e024a */
[C---:B------:R-:W-:Y:S01]  /*20a10*/  IMAD.WIDE R76, R249.reuse, 0x4, R76 ;  /* 0x00000004f94c7825 */ /* 0x040fe200078e024c */
[----:B-1----:R-:W3:Y:S03]  /*20a20*/  LDL.LU.64 R70, [R1+0x42c0] ;  /* 0x0042c00001467983 */ /* 0x002ee60000300a00 */
[C---:B------:R-:W-:Y:S01]  /*20a30*/  IMAD.WIDE R78, R249.reuse, 0x4, R78 ;  /* 0x00000004f94e7825 */ /* 0x040fe200078e024e */
[----:B------:R1:W-:Y:S03]  /*20a40*/  STL.64 [R1+0xa28], R72 ;  /* 0x000a284801007387 */ /* 0x0003e60000100a00 */
[----:B------:R-:W-:-:S04]  /*20a50*/  IMAD.WIDE R80, R249, 0x4, R80 ;  /* 0x00000004f9507825 */ /* 0x000fc800078e0250 */
[C---:B------:R-:W-:Y:S01]  /*20a60*/  IMAD.WIDE R82, R249.reuse, 0x4, R82 ;  /* 0x00000004f9527825 */ /* 0x040fe200078e0252 */
[----:B-1----:R-:W4:Y:S04]  /*20a70*/  LDL.LU.64 R72, [R1+0x42b8] ;  /* 0x0042b80001487983 */ /* 0x002f280000300a00 */
[----:B------:R1:W-:Y:S01]  /*20a80*/  STL.64 [R1+0xa20], R74 ;  /* 0x000a204a01007387 */ /* 0x0003e20000100a00 */
[----:B------:R-:W-:-:S04]  /*20a90*/  IMAD.WIDE R84, R249, 0x4, R84 ;  /* 0x00000004f9547825 */ /* 0x000fc800078e0254 */
[C---:B------:R-:W-:Y:S01]  /*20aa0*/  IMAD.WIDE R86, R249.reuse, 0x4, R86 ;  /* 0x00000004f9567825 */ /* 0x040fe200078e0256 */
[----:B-1----:R-:W2:Y:S04]  /*20ab0*/  LDL.LU.64 R74, [R1+0x42b0] ;  /* 0x0042b000014a7983 */ /* 0x002ea80000300a00 */
[----:B------:R1:W-:Y:S01]  /*20ac0*/  STL.64 [R1+0xa18], R76 ;  /* 0x000a184c01007387 */ /* 0x0003e20000100a00 */
[----:B------:R-:W-:-:S03]  /*20ad0*/  IMAD.WIDE R88, R249, 0x4, R88 ;  /* 0x00000004f9587825 */ /* 0x000fc600078e0258 */
        /* <DEDUP_REMOVED lines=69> */
[----:B-1----:R-:W2:Y:S01]  /*20f30*/  LDL.LU.64 R246, [R1+0x41e0] ;  /* 0x0041e00001f67983 */ /* 0x002ea20000300a00 */
[----:B------:R-:W-:-:S05]  /*20f40*/  IMAD.WIDE R2, R249, 0x4, R2 ;  /* 0x00000004f9027825 */ /* 0x000fca00078e0202 */
[----:B------:R1:W-:Y:S04]  /*20f50*/  STL.64 [R1+0x978], R2 ;  /* 0x0009780201007387 */ /* 0x0003e80000100a00 */
[----:B-1----:R-:W3:Y:S01]  /*20f60*/  LDL.LU.64 R2, [R1+0x41d8] ;  /* 0x0041d80001027983 */ /* 0x002ee20000300a00 */
[----:B------:R-:W-:-:S04]  /*20f70*/  IMAD.WIDE R250, R249, 0x4, R250 ;  /* 0x00000004f9fa7825 */ /* 0x000fc800078e02fa */
        /* <DEDUP_REMOVED lines=62> */
[C---:B------:R-:W-:Y:S01]  /*21360*/  IMAD.WIDE R4, R249.reuse, 0x4, R4 ;  /* 0x00000004f9047825 */ /* 0x040fe200078e0204 */
[----:B--2---:R1:W-:Y:S04]  /*21370*/  LDGSTS.E [R0+0x1fd00], desc[UR74][R246.64], !P6 ;  /* 0x1fd00000f6007fae */ /* 0x0043e8000f1a104a */
[----:B------:R2:W-:Y:S04]  /*21380*/  LDGSTS.E [R0+0x1fe00], desc[UR74][R242.64], !P6 ;  /* 0x1fe00000f2007fae */ /* 0x0005e8000f1a104a */
[----:B------:R3:W-:Y:S01]  /*21390*/  LDGSTS.E [R0+0x1ff00], desc[UR74][R240.64], !P6 ;  /* 0x1ff00000f0007fae */ /* 0x0007e2000f1a104a */
[----:B-1----:R-:W-:-:S04]  /*213a0*/  IMAD.WIDE R246, R249, 0x4, R246 ;  /* 0x00000004f9f67825 */ /* 0x002fc800078e02f6 */
[C---:B--2---:R-:W-:Y:S01]  /*213b0*/  IMAD.WIDE R242, R249.reuse, 0x4, R242 ;  /* 0x00000004f9f27825 */ /* 0x044fe200078e02f2 */
[----:B------:R1:W-:Y:S04]  /*213c0*/  STL.64 [R1+0x940], R246 ;  /* 0x000940f601007387 */ /* 0x0003e80000100a00 */
[----:B-1----:R-:W2:Y:S04]  /*213d0*/  LDL.LU.64 R246, [R1+0x41d0] ;  /* 0x0041d00001f67983 */ /* 0x002ea80000300a00 */
[----:B------:R-:W-:Y:S01]  /*213e0*/  STL.64 [R1+0x1a90], R242 ;  /* 0x001a90f201007387 */ /* 0x000fe20000100a00 */
[----:B------:R-:W-:Y:S01]  /*213f0*/  IMAD.WIDE R248, R249, 0x4, R240 ;  /* 0x00000004f9f87825 */ /* 0x000fe200078e02f0 */
[----:B------:R-:W-:-:S02]  /*21400*/  USHF.L.U32 UR9, UR9, 0x7, URZ ;  /* 0x0000000709097899 */ /* 0x000fc400080006ff */
[----:B------:R1:W-:Y:S04]  /*21410*/  STL.64 [R1+0x45e8], R102 ;  /* 0x0045e86601007387 */ /* 0x0003e80000100a00 */
[----:B---3--:R-:W-:Y:S01]  /*21420*/  IMAD.U32 R240, RZ, RZ, UR9 ;  /* 0x00000009fff07e24 */ /* 0x008fe2000f8e00ff */
[----:B------:R-:W-:Y:S01]  /*21430*/  LOP3.LUT R241, R3, 0x10, RZ, 0x3c, !PT ;  /* 0x0000001003f17812 */ /* 0x000fe200078e3cff */
[----:B------:R-:W3:Y:S01]  /*21440*/  LDCU UR6, c[0x0][0x3a0] ;  /* 0x00007400ff0677ac */ /* 0x000ee20008000800 */
[----:B------:R-:W0:Y:S04]  /*21450*/  LDGDEPBAR ;  /* 0x00000000000079af */ /* 0x000e280000000000 */
[----:B-1----:R-:W2:Y:S04]  /*21460*/  LDL.64 R102, [R1+0x17b8] ;  /* 0x0017b80001667983 */ /* 0x002ea80000100a00 */
[----:B------:R1:W-:Y:S04]  /*21470*/  STL.64 [R1+0x45e0], R100 ;  /* 0x0045e06401007387 */ /* 0x0003e80000100a00 */
[----:B-1----:R-:W2:Y:S04]  /*21480*/  LDL.LU.64 R100, [R1+0x1770] ;  /* 0x0017700001647983 */ /* 0x002ea80000300a00 */
[----:B------:R1:W-:Y:S04]  /*21490*/  STL.64 [R1+0x45d8], R98 ;  /* 0x0045d86201007387 */ /* 0x0003e80000100a00 */
[----:B-1----:R-:W3:Y:S04]  /*214a0*/  LDL.64 R98, [R1+0x1bb0] ;  /* 0x001bb00001627983 */ /* 0x002ee80000100a00 */
[----:B------:R1:W-:Y:S04]  /*214b0*/  STL.64 [R1+0x45d0], R78 ;  /* 0x0045d04e01007387 */ /* 0x0003e80000100a00 */
[----:B-1----:R-:W3:Y:S04]  /*214c0*/  LDL.64 R78, [R1+0x25e0] ;  /* 0x0025e000014e7983 */ /* 0x002ee80000100a00 */
[----:B------:R1:W-:Y:S04]  /*214d0*/  STL.64 [R1+0x45c8], R76 ;  /* 0x0045c84c01007387 */ /* 0x0003e80000100a00 */
[----:B-1----:R-:W3:Y:S01]  /*214e0*/  LDL.LU.64 R76, [R1+0x1778] ;  /* 0x00177800014c7983 */ /* 0x002ee20000300a00 */
[----:B------:R-:W-:-:S02]  /*214f0*/  IADD3 R241, PT, PT, R241, UR38, RZ ;  /* 0x00000026f1f17c10 */ /* 0x000fc4000fffe0ff */
[C---:B------:R-:W-:Y:S01]  /*21500*/  LOP3.LUT R242, R3.reuse, 0x30, RZ, 0x3c, !PT ;  /* 0x0000003003f27812 */ /* 0x040fe200078e3cff */
[----:B------:R-:W-:Y:S01]  /*21510*/  STL.64 [R1+0x45c0], R74 ;  /* 0x0045c04a01007387 */ /* 0x000fe20000100a00 */
[C---:B------:R-:W-:Y:S02]  /*21520*/  LOP3.LUT R243, R3.reuse, 0x50, RZ, 0x3c, !PT ;  /* 0x0000005003f37812 */ /* 0x040fe400078e3cff */
[----:B------:R-:W-:Y:S01]  /*21530*/  LOP3.LUT R3, R3, 0x70, RZ, 0x3c, !PT ;  /* 0x0000007003037812 */ /* 0x000fe200078e3cff */
[----:B------:R-:W-:Y:S01]  /*21540*/  STL.64 [R1+0x45b8], R54 ;  /* 0x0045b83601007387 */ /* 0x000fe20000100a00 */
[----:B------:R-:W-:Y:S02]  /*21550*/  VIADD R242, R242, UR38 ;  /* 0x00000026f2f27c36 */ /* 0x000fe40008000000 */
[----:B------:R-:W-:Y:S01]  /*21560*/  VIADD R243, R243, UR38 ;  /* 0x00000026f3f37c36 */ /* 0x000fe20008000000 */
[----:B------:R-:W-:Y:S01]  /*21570*/  STL.64 [R1+0x45b0], R52 ;  /* 0x0045b03401007387 */ /* 0x000fe20000100a00 */
[----:B------:R-:W-:-:S03]  /*21580*/  VIADD R3, R3, UR38 ;  /* 0x0000002603037c36 */ /* 0x000fc60008000000 */
[----:B------:R-:W-:Y:S04]  /*21590*/  STL.64 [R1+0x45a8], R50 ;  /* 0x0045a83201007387 */ /* 0x000fe80000100a00 */
        /* <DEDUP_REMOVED lines=20> */
[----:B------:R2:W-:Y:S04]  /*216e0*/  STL.64 [R1+0x4500], R4 ;  /* 0x0045000401007387 */ /* 0x0005e80000100a00 */
[----:B------:R-:W-:Y:S04]  /*216f0*/  STL.64 [R1+0x44f8], R244 ;  /* 0x0044f8f401007387 */ /* 0x000fe80000100a00 */
[----:B------:R-:W-:Y:S04]  /*21700*/  STL.64 [R1+0x44f0], R118 ;  /* 0x0044f07601007387 */ /* 0x000fe80000100a00 */
[----:B------:R-:W-:Y:S04]  /*21710*/  STL.64 [R1+0x44e8], R116 ;  /* 0x0044e87401007387 */ /* 0x000fe80000100a00 */
[----:B------:R-:W-:Y:S04]  /*21720*/  STL.64 [R1+0x44e0], R96 ;  /* 0x0044e06001007387 */ /* 0x000fe80000100a00 */
[----:B------:R-:W-:Y:S04]  /*21730*/  STL.64 [R1+0x44d8], R94 ;  /* 0x0044d85e01007387 */ /* 0x000fe80000100a00 */
[----:B------:R-:W-:Y:S04]  /*21740*/  STL.64 [R1+0x44d0], R92 ;  /* 0x0044d05c01007387 */ /* 0x000fe80000100a00 */
[----:B----4-:R-:W-:Y:S04]  /*21750*/  STL.64 [R1+0x44c8], R72 ;  /* 0x0044c84801007387 */ /* 0x010fe80000100a00 */
        /* <DEDUP_REMOVED lines=30> */
[----:B------:R-:W-:Y:S01]  /*21940*/  STL.64 [R1+0x43d0], R64 ;  /* 0x0043d04001007387 */ /* 0x000fe20000100a00 */
[----:B--2---:R-:W-:-:S03]  /*21950*/  IMAD.WIDE R4, R240, 0x4, R100 ;  /* 0x00000004f0047825 */ /* 0x004fc600078e0264 */
        /* <DEDUP_REMOVED lines=12> */
[----:B---3--:R-:W-:-:S03]  /*21a20*/  IMAD.WIDE R6, R240, 0x4, R76 ;  /* 0x00000004f0067825 */ /* 0x008fc600078e024c */
        /* <DEDUP_REMOVED lines=42> */
[----:B------:R-:W-:Y:S04]  /*21cd0*/  LDGSTS.E [R246+0x40000], desc[UR74][R76.64], P0 ;  /* 0x400000004cf67fae */ /* 0x000fe800081a104a */
[----:B------:R-:W-:Y:S04]  /*21ce0*/  LDGSTS.E [R246+0x40100], desc[UR74][R100.64], P1 ;  /* 0x4010000064f67fae */ /* 0x000fe800089a104a */
[----:B-1----:R-:W2:Y:S04]  /*21cf0*/  LDL.64 R6, [R1+0x2628] ;  /* 0x0026280001067983 */ /* 0x002ea80000100a00 */
[----:B------:R1:W-:Y:S04]  /*21d00*/  STL.64 [R1+0x1bc8], R4 ;  /* 0x001bc80401007387 */ /* 0x0003e80000100a00 */
[----:B------:R-:W3:Y:S04]  /*21d10*/  LDL.64 R8, [R1+0x1c58] ;  /* 0x001c580001087983 */ /* 0x000ee80000100a00 */
[----:B------:R-:W4:Y:S04]  /*21d20*/  LDL.64 R28, [R1+0x2670] ;  /* 0x00267000011c7983 */ /* 0x000f280000100a00 */
        /* <DEDUP_REMOVED lines=19> */
[----:B------:R-:W-:Y:S04]  /*21e60*/  LDGSTS.E [R246+0x41000], desc[UR74][R102.64], P0 ;  /* 0x4100000066f67fae */ /* 0x000fe800081a104a */
[----:B------:R-:W4:Y:S04]  /*21e70*/  LDL.64 R100, [R1+0x2738] ;  /* 0x0027380001647983 */ /* 0x000f280000100a00 */
[----:B------:R-:W-:Y:S04]  /*21e80*/  LDGSTS.E [R246+0x41100], desc[UR74][R78.64], P1 ;  /* 0x411000004ef67fae */ /* 0x000fe800089a104a */
[----:B------:R-:W4:Y:S04]  /*21e90*/  LDL.64 R102, [R1+0x2450] ;  /* 0x0024500001667983 */ /* 0x000f280000100a00 */
[----:B------:R-:W-:Y:S04]  /*21ea0*/  LDGSTS.E [R246+0x42000], desc[UR74][R98.64], P0 ;  /* 0x4200000062f67fae */ /* 0x000fe800081a104a */
[----:B------:R-:W4:Y:S04]  /*21eb0*/  LDL.64 R54, [R1+0x2730] ;  /* 0x0027300001367983 */ /* 0x000f280000100a00 */
[----:B------:R-:W4:Y:S04]  /*21ec0*/  LDL.64 R74, [R1+0x2410] ;  /* 0x00241000014a7983 */ /* 0x000f280000100a00 */
[----:B------:R-:W4:Y:S04]  /*21ed0*/  LDL.64 R76, [R1+0x2728] ;  /* 0x00272800014c7983 */ /* 0x000f280000100a00 */
[----:B------:R-:W4:Y:S04]  /*21ee0*/  LDL.64 R78, [R1+0x23d0] ;  /* 0x0023d000014e7983 */ /* 0x000f280000100a00 */
[----:B------:R-:W4:Y:S04]  /*21ef0*/  LDL.64 R98, [R1+0x2718] ;  /* 0x0027180001627983 */ /* 0x000f280000100a00 */
[----:B--2---:R-:W-:Y:S04]  /*21f00*/  LDGSTS.E [R246+0x42100], desc[UR74][R6.64], P1 ;  /* 0x4210000006f67fae */ /* 0x004fe800089a104a */
[----:B---3--:R-:W-:Y:S04]  /*21f10*/  LDGSTS.E [R246+0x43000], desc[UR74][R8.64], P0 ;  /* 0x4300000008f67fae */ /* 0x008fe800081a104a */
[----:B----4-:R-:W-:Y:S04]  /*21f20*/  LDGSTS.E [R246+0x43100], desc[UR74][R28.64], P1 ;  /* 0x431000001cf67fae */ /* 0x010fe800089a104a */
[----:B------:R-:W-:Y:S04]  /*21f30*/  LDGSTS.E [R246+0x44000], desc[UR74][R30.64], P0 ;  /* 0x440000001ef67fae */ /* 0x000fe800081a104a */
        /* <DEDUP_REMOVED lines=18> */
[----:B------:R-:W2:Y:S04]  /*22060*/  LDL.64 R6, [R1+0xc58] ;  /* 0x000c580001067983 */ /* 0x000ea80000100a00 */
[----:B------:R-:W-:Y:S04]  /*22070*/  LDGSTS.E [R246+0x4d100], desc[UR74][R100.64], P1 ;  /* 0x4d10000064f67fae */ /* 0x000fe800089a104a */
[----:B------:R-:W3:Y:S04]  /*22080*/  LDL.64 R8, [R1+0xc48] ;  /* 0x000c480001087983 */ /* 0x000ee80000100a00 */
[----:B------:R-:W-:Y:S04]  /*22090*/  LDGSTS.E [R246+0x4e000], desc[UR74][R102.64], P0 ;  /* 0x4e00000066f67fae */ /* 0x000fe800081a104a */
[----:B------:R-:W4:Y:S04]  /*220a0*/  LDL.64 R100, [R1+0x2390] ;  /* 0x0023900001647983 */ /* 0x000f280000100a00 */
[----:B------:R-:W2:Y:S04]  /*220b0*/  LDL.64 R28, [R1+0x2328] ;  /* 0x00232800011c7983 */ /* 0x000ea80000100a00 */
[----:B------:R-:W2:Y:S04]  /*220c0*/  LDL.64 R102, [R1+0x2710] ;  /* 0x0027100001667983 */ /* 0x000ea80000100a00 */
[----:B------:R-:W3:Y:S04]  /*220d0*/  LDL.64 R30, [R1+0x2708] ;  /* 0x00270800011e7983 */ /* 0x000ee80000100a00 */
        /* <DEDUP_REMOVED lines=10> */
[----:B------:R-:W-:Y:S04]  /*22180*/  LDGSTS.E [R246+0x4e100], desc[UR74][R54.64], P1 ;  /* 0x4e10000036f67fae */ /* 0x000fe800089a104a */
        /* <DEDUP_REMOVED lines=17> */
[----:B----4-:R-:W-:Y:S04]  /*222a0*/  LDGSTS.E [R246+0x51000], desc[UR74][R100.64], P0 ;  /* 0x5100000064f67fae */ /* 0x010fe800081a104a */
[----:B--2---:R-:W-:Y:S04]  /*222b0*/  LDGSTS.E [R246+0x51100], desc[UR74][R102.64], P1 ;  /* 0x5110000066f67fae */ /* 0x004fe800089a104a */
[----:B------:R-:W2:Y:S04]  /*222c0*/  LDL.64 R100, [R1+0x26a0] ;  /* 0x0026a00001647983 */ /* 0x000ea80000100a00 */
[----:B------:R-:W-:Y:S04]  /*222d0*/  LDGSTS.E [R246+0x52000], desc[UR74][R6.64], P0 ;  /* 0x5200000006f67fae */ /* 0x000fe800081a104a */
[----:B------:R-:W1:Y:S04]  /*222e0*/  LDL.LU.64 R102, [R1+0x1780] ;  /* 0x0017800001667983 */ /* 0x000e680000300a00 */
[----:B---3--:R-:W-:Y:S04]  /*222f0*/  LDGSTS.E [R246+0x52100], desc[UR74][R8.64], P1 ;  /* 0x5210000008f67fae */ /* 0x008fe800089a104a */
        /* <DEDUP_REMOVED lines=11> */
[----:B------:R-:W3:Y:S04]  /*223b0*/  LDL.64 R206, [R1+0x1760] ;  /* 0x0017600001ce7983 */ /* 0x000ee80000100a00 */
[----:B------:R-:W4:Y:S04]  /*223c0*/  LDL.64 R186, [R1+0x17c0] ;  /* 0x0017c00001ba7983 */ /* 0x000f280000100a00 */
[----:B------:R-:W3:Y:S04]  /*223d0*/  LDL.64 R184, [R1+0x1768] ;  /* 0x0017680001b87983 */ /* 0x000ee80000100a00 */
[----:B------:R-:W-:Y:S04]  /*223e0*/  LDGSTS.E [R246+0x58100], desc[UR74][R182.64], P1 ;  /* 0x58100000b6f67fae */ /* 0x000fe800089a104a */
[----:B------:R-:W-:Y:S04]  /*223f0*/  LDGSTS.E [R246+0x59000], desc[UR74][R162.64], P0 ;  /* 0x59000000a2f67fae */ /* 0x000fe800081a104a */
[----:B------:R-:W-:Y:S04]  /*22400*/  LDGSTS.E [R246+0x59100], desc[UR74][R160.64], P1 ;  /* 0x59100000a0f67fae */ /* 0x000fe800089a104a */
[----:B------:R-:W3:Y:S04]  /*22410*/  LDL.64 R182, [R1+0x1bd0] ;  /* 0x001bd00001b67983 */ /* 0x000ee80000100a00 */
        /* <DEDUP_REMOVED lines=11> */
[----:B--2---:R-:W-:Y:S01]  /*224d0*/  LDGSTS.E [R246+0x5f100], desc[UR74][R100.64], P1 ;  /* 0x5f10000064f67fae */ /* 0x004fe200089a104a */
[----:B-1----:R-:W-:-:S03]  /*224e0*/  IMAD.WIDE R4, R240, 0x4, R102 ;  /* 0x00000004f0047825 */ /* 0x002fc600078e0266 */
[----:B------:R-:W-:Y:S04]  /*224f0*/  LDGSTS.E [R241+0x40200], desc[UR74][R102.64], P0 ;  /* 0x4020000066f17fae */ /* 0x000fe800081a104a */
[----:B------:R1:W-:Y:S04]  /*22500*/  STL.64 [R1+0x1bd8], R4 ;  /* 0x001bd80401007387 */ /* 0x0003e80000100a00 */
[----:B------:R-:W2:Y:S04]  /*22510*/  LDL.64 R234, [R1+0x17f0] ;  /* 0x0017f00001ea7983 */ /* 0x000ea80000100a00 */
[----:B------:R-:W2:Y:S04]  /*22520*/  LDL.64 R250, [R1+0x1c70] ;  /* 0x001c700001fa7983 */ /* 0x000ea80000100a00 */
[----:B------:R-:W2:Y:S04]  /*22530*/  LDL.64 R232, [R1+0x1d88] ;  /* 0x001d880001e87983 */ /* 0x000ea80000100a00 */
[----:B------:R-:W2:Y:S04]  /*22540*/  LDL.64 R230, [R1+0x1d00] ;  /* 0x001d000001e67983 */ /* 0x000ea80000100a00 */
[----:B------:R-:W2:Y:S04]  /*22550*/  LDL.64 R210, [R1+0x1e18] ;  /* 0x001e180001d27983 */ /* 0x000ea80000100a00 */
        /* <DEDUP_REMOVED lines=16> */
[----:B------:R-:W2:Y:S04]  /*22660*/  LDL.64 R48, [R1+0x1da8] ;  /* 0x001da80001307983 */ /* 0x000ea80000100a00 */
[----:B------:R-:W2:Y:S04]  /*22670*/  LDL.64 R68, [R1+0x25c0] ;  /* 0x0025c00001447983 */ /* 0x000ea80000100a00 */
[----:B------:R-:W2:Y:S04]  /*22680*/  LDL.64 R70, [R1+0x1e48] ;  /* 0x001e480001467983 */ /* 0x000ea80000100a00 */
[----:B------:R-:W2:Y:S04]  /*22690*/  LDL.64 R72, [R1+0x2608] ;  /* 0x0026080001487983 */ /* 0x000ea80000100a00 */
[----:B------:R-:W2:Y:S04]  /*226a0*/  LDL.64 R92, [R1+0x1ec8] ;  /* 0x001ec800015c7983 */ /* 0x000ea80000100a00 */
[----:B---3--:R-:W-:Y:S04]  /*226b0*/  LDGSTS.E [R241+0x40300], desc[UR74][R206.64], P1 ;  /* 0x40300000cef17fae */ /* 0x008fe800089a104a */
[----:B------:R-:W3:Y:S04]  /*226c0*/  LDL.64 R94, [R1+0x2650] ;  /* 0x00265000015e7983 */ /* 0x000ee80000100a00 */
[----:B------:R-:W3:Y:S04]  /*226d0*/  LDL.64 R96, [R1+0x2690] ;  /* 0x0026900001607983 */ /* 0x000ee80000100a00 */
[----:B------:R-:W3:Y:S04]  /*226e0*/  LDL.64 R206, [R1+0x2080] ;  /* 0x0020800001ce7983 */ /* 0x000ee80000100a00 */
[----:B----4-:R-:W-:Y:S04]  /*226f0*/  LDGSTS.E [R241+0x41200], desc[UR74][R186.64], P0 ;  /* 0x41200000baf17fae */ /* 0x010fe800081a104a */
[----:B------:R-:W4:Y:S04]  /*22700*/  LDL.64 R116, [R1+0x2588] ;  /* 0x0025880001747983 */ /* 0x000f280000100a00 */
[----:B------:R-:W4:Y:S04]  /*22710*/  LDL.64 R118, [R1+0x2548] ;  /* 0x0025480001767983 */ /* 0x000f280000100a00 */
[----:B------:R-:W4:Y:S04]  /*22720*/  LDL.64 R186, [R1+0x2688] ;  /* 0x0026880001ba7983 */ /* 0x000f280000100a00 */
[----:B------:R-:W-:Y:S04]  /*22730*/  LDGSTS.E [R241+0x41300], desc[UR74][R184.64], P1 ;  /* 0x41300000b8f17fae */ /* 0x000fe800089a104a */
[----:B------:R-:W4:Y:S04]  /*22740*/  LDL.64 R244, [R1+0x2680] ;  /* 0x0026800001f47983 */ /* 0x000f280000100a00 */
[----:B-1----:R-:W4:Y:S04]  /*22750*/  LDL.64 R4, [R1+0x2508] ;  /* 0x0025080001047983 */ /* 0x002f280000100a00 */
[----:B------:R-:W4:Y:S04]  /*22760*/  LDL.64 R184, [R1+0x2678] ;  /* 0x0026780001b87983 */ /* 0x000f280000100a00 */
[----:B------:R-:W4:Y:S04]  /*22770*/  LDL.LU.64 R30, [R1+0x2388] ;  /* 0x00238800011e7983 */ /* 0x000f280000300a00 */
[----:B------:R-:W4:Y:S04]  /*22780*/  LDL.64 R6, [R1+0x24c8] ;  /* 0x0024c80001067983 */ /* 0x000f280000100a00 */
[----:B------:R-:W-:Y:S04]  /*22790*/  LDGSTS.E [R241+0x42200], desc[UR74][R182.64], P0 ;  /* 0x42200000b6f17fae */ /* 0x000fe800081a104a */
[----:B------:R-:W4:Y:S04]  /*227a0*/  LDL.64 R8, [R1+0x2668] ;  /* 0x0026680001087983 */ /* 0x000f280000100a00 */
[----:B------:R-:W4:Y:S04]  /*227b0*/  LDL.64 R28, [R1+0x2660] ;  /* 0x00266000011c7983 */ /* 0x000f280000100a00 */
[----:B------:R-:W4:Y:S04]  /*227c0*/  LDL.64 R182, [R1+0x2488] ;  /* 0x0024880001b67983 */ /* 0x000f280000100a00 */
[----:B------:R-:W4:Y:S04]  /*227d0*/  LDL.64 R32, [R1+0x2448] ;  /* 0x0024480001207983 */ /* 0x000f280000100a00 */
[----:B--2---:R-:W-:Y:S04]  /*227e0*/  LDGSTS.E [R241+0x42300], desc[UR74][R234.64], P1 ;  /* 0x42300000eaf17fae */ /* 0x004fe800089a104a */
[----:B------:R-:W-:Y:S04]  /*227f0*/  LDGSTS.E [R241+0x43200], desc[UR74][R250.64], P0 ;  /* 0x43200000faf17fae */ /* 0x000fe800081a104a */
[----:B------:R-:W-:Y:S04]  /*22800*/  LDGSTS.E [R241+0x43300], desc[UR74][R232.64], P1 ;  /* 0x43300000e8f17fae */ /* 0x000fe800089a104a */
[----:B------:R-:W-:Y:S04]  /*22810*/  LDGSTS.E [R241+0x44200], desc[UR74][R230.64], P0 ;  /* 0x44200000e6f17fae */ /* 0x000fe800081a104a */
[----:B------:R-:W-:Y:S04]  /*22820*/  LDGSTS.E [R241+0x44300], desc[UR74][R210.64], P1 ;  /* 0x44300000d2f17fae */ /* 0x000fe800089a104a */
[----:B------:R-:W2:Y:S04]  /*22830*/  LDL.64 R234, [R1+0x2658] ;  /* 0x0026580001ea7983 */ /* 0x000ea80000100a00 */
[----:B------:R-:W2:Y:S04]  /*22840*/  LDL.64 R232, [R1+0x2648] ;  /* 0x0026480001e87983 */ /* 0x000ea80000100a00 */
[----:B------:R-:W2:Y:S04]  /*22850*/  LDL.64 R230, [R1+0x23c8] ;  /* 0x0023c80001e67983 */ /* 0x000ea80000100a00 */
[----:B------:R-:W2:Y:S04]  /*22860*/  LDL.64 R210, [R1+0x2640] ;  /* 0x0026400001d27983 */ /* 0x000ea80000100a00 */
[----:B------:R-:W-:Y:S04]  /*22870*/  LDGSTS.E [R241+0x45200], desc[UR74][R48.64], P0 ;  /* 0x4520000030f17fae */ /* 0x000fe800081a104a */
[----:B------:R-:W-:Y:S04]  /*22880*/  LDGSTS.E [R241+0x45300], desc[UR74][R68.64], P1 ;  /* 0x4530000044f17fae */ /* 0x000fe800089a104a */
[----:B------:R-:W-:Y:S04]  /*22890*/  LDGSTS.E [R241+0x46200], desc[UR74][R70.64], P0 ;  /* 0x4620000046f17fae */ /* 0x000fe800081a104a */
[----:B------:R-:W-:Y:S04]  /*228a0*/  LDGSTS.E [R241+0x46300], desc[UR74][R72.64], P1 ;  /* 0x4630000048f17fae */ /* 0x000fe800089a104a */
[----:B------:R-:W-:Y:S04]  /*228b0*/  LDGSTS.E [R241+0x47200], desc[UR74][R92.64], P0 ;  /* 0x472000005cf17fae */ /* 0x000fe800081a104a */
[----:B---3--:R-:W-:Y:S04]  /*228c0*/  LDGSTS.E [R241+0x47300], desc[UR74][R94.64], P1 ;  /* 0x473000005ef17fae */ /* 0x008fe800089a104a */
[----:B------:R-:W-:Y:S04]  /*228d0*/  LDGSTS.E [R241+0x48200], desc[UR74][R206.64], P0 ;  /* 0x48200000cef17fae */ /* 0x000fe800081a104a */
[----:B------:R-:W-:Y:S04]  /*228e0*/  LDGSTS.E [R241+0x48300], desc[UR74][R96.64], P1 ;  /* 0x4830000060f17fae */ /* 0x000fe800089a104a */
[----:B----4-:R-:W-:Y:S04]  /*228f0*/  LDGSTS.E [R241+0x49200], desc[UR74][R116.64], P0 ;  /* 0x4920000074f17fae */ /* 0x010fe800081a104a */
[----:B------:R-:W3:Y:S04]  /*22900*/  LDL.64 R206, [R1+0x2360] ;  /* 0x0023600001ce7983 */ /* 0x000ee80000100a00 */
[----:B------:R-:W-:Y:S04]  /*22910*/  LDGSTS.E [R241+0x49300], desc[UR74][R186.64], P1 ;  /* 0x49300000baf17fae */ /* 0x000fe800089a104a */
[----:B------:R-:W-:Y:S04]  /*22920*/  LDGSTS.E [R241+0x4a200], desc[UR74][R118.64], P0 ;  /* 0x4a20000076f17fae */ /* 0x000fe800081a104a */
[----:B------:R-:W-:Y:S04]  /*22930*/  LDGSTS.E [R241+0x4a300], desc[UR74][R244.64], P1 ;  /* 0x4a300000f4f17fae */ /* 0x000fe800089a104a */
[----:B------:R1:W-:Y:S04]  /*22940*/  LDGSTS.E [R241+0x4b200], desc[UR74][R4.64], P0 ;  /* 0x4b20000004f17fae */ /* 0x0003e800081a104a */
[----:B------:R-:W4:Y:S04]  /*22950*/  LDL.64 R186, [R1+0x2320] ;  /* 0x0023200001ba7983 */ /* 0x000f280000100a00 */
[----:B------:R-:W-:Y:S04]  /*22960*/  LDGSTS.E [R241+0x4b300], desc[UR74][R184.64], P1 ;  /* 0x4b300000b8f17fae */ /* 0x000fe800089a104a */
[----:B------:R-:W-:Y:S04]  /*22970*/  LDGSTS.E [R241+0x4c200], desc[UR74][R6.64], P0 ;  /* 0x4c20000006f17fae */ /* 0x000fe800081a104a */
[----:B------:R-:W4:Y:S04]  /*22980*/  LDL.64 R184, [R1+0x22e0] ;  /* 0x0022e00001b87983 */ /* 0x000f280000100a00 */
[----:B------:R-:W-:Y:S04]  /*22990*/  LDGSTS.E [R241+0x4c300], desc[UR74][R8.64], P1 ;  /* 0x4c30000008f17fae */ /* 0x000fe800089a104a */
[----:B------:R-:W-:Y:S04]  /*229a0*/  LDGSTS.E [R241+0x4d200], desc[UR74][R182.64], P0 ;  /* 0x4d200000b6f17fae */ /* 0x000fe800081a104a */
[----:B------:R-:W-:Y:S04]  /*229b0*/  LDGSTS.E [R241+0x4d300], desc[UR74][R28.64], P1 ;  /* 0x4d3000001cf17fae */ /* 0x000fe800089a104a */
[----:B------:R-:W-:Y:S04]  /*229c0*/  LDGSTS.E [R241+0x4e200], desc[UR74][R32.64], P0 ;  /* 0x4e20000020f17fae */ /* 0x000fe800081a104a */
[----:B------:R-:W4:Y:S04]  /*229d0*/  LDL.64 R182, [R1+0x22a0] ;  /* 0x0022a00001b67983 */ /* 0x000f280000100a00 */
[----:B------:R-:W4:Y:S04]  /*229e0*/  LDL.64 R8, [R1+0x2268] ;  /* 0x0022680001087983 */ /* 0x000f280000100a00 */
[----:B------:R-:W-:Y:S04]  /*229f0*/  STL.64 [R1+0x4958], R208 ;  /* 0x004958d001007387 */ /* 0x000fe80000100a00 */
        /* <DEDUP_REMOVED lines=9> */
[----:B------:R-:W-:Y:S04]  /*22a90*/  LDGSTS.E [R241+0x51200], desc[UR74][R30.64], P0 ;  /* 0x512000001ef17fae */ /* 0x000fe800081a104a */
[----:B------:R-:W-:Y:S04]  /*22aa0*/  STL.64 [R1+0x4960], R30 ;  /* 0x0049601e01007387 */ /* 0x000fe80000100a00 */
[----:B------:R-:W-:Y:S04]  /*22ab0*/  LDGSTS.E [R241+0x51300], desc[UR74][R102.64], P1 ;  /* 0x5130000066f17fae */ /* 0x000fe800089a104a */
[----:B------:R-:W-:Y:S04]  /*22ac0*/  STL.64 [R1+0x45f0], R102 ;  /* 0x0045f06601007387 */ /* 0x000fe80000100a00 */
[----:B------:R-:W2:Y:S04]  /*22ad0*/  LDL.64 R230, [R1+0x2128] ;  /* 0x0021280001e67983 */ /* 0x000ea80000100a00 */
[----:B------:R-:W-:Y:S04]  /*22ae0*/  STL.64 [R1+0x45f8], R100 ;  /* 0x0045f86401007387 */ /* 0x000fe80000100a00 */
[----:B------:R-:W2:Y:S04]  /*22af0*/  LDL.64 R210, [R1+0x20e8] ;  /* 0x0020e80001d27983 */ /* 0x000ea80000100a00 */
[----:B---3--:R-:W-:Y:S04]  /*22b00*/  LDGSTS.E [R241+0x52200], desc[UR74][R206.64], P0 ;  /* 0x52200000cef17fae */ /* 0x008fe800081a104a */
[----:B------:R-:W-:Y:S04]  /*22b10*/  LDGSTS.E [R241+0x52300], desc[UR74][R100.64], P1 ;  /* 0x5230000064f17fae */ /* 0x000fe800089a104a */
[----:B------:R-:W3:Y:S04]  /*22b20*/  LDL.64 R206, [R1+0x20a8] ;  /* 0x0020a80001ce7983 */ /* 0x000ee80000100a00 */
[----:B------:R-:W-:Y:S04]  /*22b30*/  STL.64 [R1+0x4600], R98 ;  /* 0x0046006201007387 */ /* 0x000fe80000100a00 */
[----:B----4-:R-:W-:Y:S04]  /*22b40*/  LDGSTS.E [R241+0x53200], desc[UR74][R186.64], P0 ;  /* 0x53200000baf17fae */ /* 0x010fe800081a104a */
[----:B------:R-:W-:Y:S04]  /*22b50*/  LDGSTS.E [R241+0x53300], desc[UR74][R98.64], P1 ;  /* 0x5330000062f17fae */ /* 0x000fe800089a104a */
[----:B------:R-:W4:Y:S04]  /*22b60*/  LDL.64 R186, [R1+0x2058] ;  /* 0x0020580001ba7983 */ /* 0x000f280000100a00 */
[----:B------:R-:W-:Y:S04]  /*22b70*/  LDGSTS.E [R241+0x54200], desc[UR74][R184.64], P0 ;  /* 0x54200000b8f17fae */ /* 0x000fe800081a104a */
[----:B------:R-:W-:Y:S04]  /*22b80*/  LDGSTS.E [R241+0x54300], desc[UR74][R78.64], P1 ;  /* 0x543000004ef17fae */ /* 0x000fe800089a104a */
[----:B------:R-:W-:Y:S04]  /*22b90*/  STL.64 [R1+0x4608], R78 ;  /* 0x0046084e01007387 */ /* 0x000fe80000100a00 */
[----:B------:R-:W4:Y:S04]  /*22ba0*/  LDL.64 R184, [R1+0x1f48] ;  /* 0x001f480001b87983 */ /* 0x000f280000100a00 */
[----:B------:R-:W-:Y:S04]  /*22bb0*/  LDGSTS.E [R241+0x55200], desc[UR74][R182.64], P0 ;  /* 0x55200000b6f17fae */ /* 0x000fe800081a104a */
[----:B------:R-:W-:Y:S04]  /*22bc0*/  LDGSTS.E [R241+0x55300], desc[UR74][R76.64], P1 ;  /* 0x553000004cf17fae */ /* 0x000fe800089a104a */
[----:B------:R-:W-:Y:S04]  /*22bd0*/  LDGSTS.E [R241+0x56200], desc[UR74][R8.64], P0 ;  /* 0x5620000008f17fae */ /* 0x000fe800081a104a */
[----:B------:R-:W1:Y:S04]  /*22be0*/  LDL.LU.64 R182, [R1+0x1788] ;  /* 0x0017880001b67983 */ /* 0x000e680000300a00 */
[----:B------:R-:W-:Y:S04]  /*22bf0*/  LDGSTS.E [R241+0x56300], desc[UR74][R74.64], P1 ;  /* 0x563000004af17fae */ /* 0x000fe800089a104a */
[----:B------:R-:W-:Y:S04]  /*22c00*/  LDGSTS.E [R241+0x57200], desc[UR74][R28.64], P0 ;  /* 0x572000001cf17fae */ /* 0x000fe800081a104a */
[----:B------:R-:W-:Y:S04]  /*22c10*/  LDGSTS.E [R241+0x57300], desc[UR74][R54.64], P1 ;  /* 0x5730000036f17fae */ /* 0x000fe800089a104a */
[----:B------:R-:W-:Y:S04]  /*22c20*/  LDGSTS.E [R241+0x58200], desc[UR74][R32.64], P0 ;  /* 0x5820000020f17fae */ /* 0x000fe800081a104a */
[----:B------:R-:W-:Y:S04]  /*22c30*/  LDGSTS.E [R241+0x58300], desc[UR74][R52.64], P1 ;  /* 0x5830000034f17fae */ /* 0x000fe800089a104a */
        /* <DEDUP_REMOVED lines=11> */
[----:B------:R-:W4:Y:S04]  /*22cf0*/  LDL.64 R8, [R1+0x1710] ;  /* 0x0017100001087983 */ /* 0x000f280000100a00 */
[----:B--2---:R-:W-:Y:S04]  /*22d00*/  LDGSTS.E [R241+0x59200], desc[UR74][R234.64], P0 ;  /* 0x59200000eaf17fae */ /* 0x004fe800081a104a */
[----:B------:R-:W-:Y:S04]  /*22d10*/  LDGSTS.E [R241+0x59300], desc[UR74][R50.64], P1 ;  /* 0x5930000032f17fae */ /* 0x000fe800089a104a */
[----:B------:R-:W-:Y:S04]  /*22d20*/  LDGSTS.E [R241+0x5a200], desc[UR74][R232.64], P0 ;  /* 0x5a200000e8f17fae */ /* 0x000fe800081a104a */
[----:B------:R-:W-:Y:S04]  /*22d30*/  LDGSTS.E [R241+0x5a300], desc[UR74][R134.64], P1 ;  /* 0x5a30000086f17fae */ /* 0x000fe800089a104a */
[----:B------:R-:W-:Y:S04]  /*22d40*/  LDGSTS.E [R241+0x5b200], desc[UR74][R230.64], P0 ;  /* 0x5b200000e6f17fae */ /* 0x000fe800081a104a */
[----:B------:R-:W-:Y:S04]  /*22d50*/  LDGSTS.E [R241+0x5b300], desc[UR74][R136.64], P1 ;  /* 0x5b30000088f17fae */ /* 0x000fe800089a104a */
[----:B------:R-:W-:Y:S04]  /*22d60*/  LDGSTS.E [R241+0x5c200], desc[UR74][R210.64], P0 ;  /* 0x5c200000d2f17fae */ /* 0x000fe800081a104a */
[----:B------:R-:W-:Y:S04]  /*22d70*/  LDGSTS.E [R241+0x5c300], desc[UR74][R138.64], P1 ;  /* 0x5c3000008af17fae */ /* 0x000fe800089a104a */
[----:B---3--:R-:W-:Y:S04]  /*22d80*/  LDGSTS.E [R241+0x5d200], desc[UR74][R206.64], P0 ;  /* 0x5d200000cef17fae */ /* 0x008fe800081a104a */
[----:B------:R-:W-:Y:S04]  /*22d90*/  LDGSTS.E [R241+0x5d300], desc[UR74][R158.64], P1 ;  /* 0x5d3000009ef17fae */ /* 0x000fe800089a104a */
[----:B----4-:R-:W-:Y:S04]  /*22da0*/  LDGSTS.E [R241+0x5e200], desc[UR74][R186.64], P0 ;  /* 0x5e200000baf17fae */ /* 0x010fe800081a104a */
[----:B------:R-:W-:Y:S04]  /*22db0*/  LDGSTS.E [R241+0x5e300], desc[UR74][R160.64], P1 ;  /* 0x5e300000a0f17fae */ /* 0x000fe800089a104a */
[----:B------:R-:W2:Y:S04]  /*22dc0*/  LDL.64 R186, [R1+0x17c8] ;  /* 0x0017c80001ba7983 */ /* 0x000ea80000100a00 */
[----:B------:R-:W-:Y:S04]  /*22dd0*/  LDGSTS.E [R241+0x5f200], desc[UR74][R184.64], P0 ;  /* 0x5f200000b8f17fae */ /* 0x000fe800081a104a */
[----:B------:R-:W-:Y:S01]  /*22de0*/  LDGSTS.E [R241+0x5f300], desc[UR74][R162.64], P1 ;  /* 0x5f300000a2f17fae */ /* 0x000fe200089a104a */
[----:B-1----:R-:W-:-:S03]  /*22df0*/  IMAD.WIDE R4, R240, 0x4, R182 ;  /* 0x00000004f0047825 */ /* 0x002fc600078e02b6 */
[----:B------:R-:W-:Y:S04]  /*22e00*/  LDGSTS.E [R247+0x40400], desc[UR74][R182.64], P0 ;  /* 0x40400000b6f77fae */ /* 0x000fe800081a104a */
        /* <DEDUP_REMOVED lines=21> */
[----:B------:R-:W4:Y:S04]  /*22f60*/  LDL.LU.64 R162, [R1+0x1700] ;  /* 0x0017000001a27983 */ /* 0x000f280000300a00 */
[----:B------:R-:W4:Y:S04]  /*22f70*/  LDL.LU.64 R134, [R1+0x16f0] ;  /* 0x0016f00001867983 */ /* 0x000f280000300a00 */
[----:B------:R-:W4:Y:S04]  /*22f80*/  LDL.LU.64 R98, [R1+0x16e8] ;  /* 0x0016e80001627983 */ /* 0x000f280000300a00 */
[----:B------:R-:W4:Y:S04]  /*22f90*/  LDL.LU.64 R210, [R1+0x16e0] ;  /* 0x0016e00001d27983 */ /* 0x000f280000300a00 */
        /* <DEDUP_REMOVED lines=16> */
[----:B------:R-:W-:Y:S04]  /*230a0*/  LDGSTS.E [R247+0x40500], desc[UR74][R8.64], P1 ;  /* 0x4050000008f77fae */ /* 0x000fe800089a104a */
[----:B------:R-:W4:Y:S04]  /*230b0*/  LDL.64 R8, [R1+0x24c0] ;  /* 0x0024c00001087983 */ /* 0x000f280000100a00 */
[----:B--2---:R-:W-:Y:S04]  /*230c0*/  LDGSTS.E [R247+0x41400], desc[UR74][R186.64], P0 ;  /* 0x41400000baf77fae */ /* 0x004fe800081a104a */
[----:B------:R-:W2:Y:S04]  /*230d0*/  LDL.64 R186, [R1+0x16f8] ;  /* 0x0016f80001ba7983 */ /* 0x000ea80000100a00 */
[----:B---3--:R-:W-:Y:S04]  /*230e0*/  LDGSTS.E [R247+0x41500], desc[UR74][R184.64], P1 ;  /* 0x41500000b8f77fae */ /* 0x008fe800089a104a */
[----:B----4-:R-:W-:Y:S04]  /*230f0*/  LDGSTS.E [R247+0x42400], desc[UR74][R238.64], P0 ;  /* 0x42400000eef77fae */ /* 0x010fe800081a104a */
[----:B------:R-:W-:Y:S04]  /*23100*/  LDGSTS.E [R247+0x42500], desc[UR74][R236.64], P1 ;  /* 0x42500000ecf77fae */ /* 0x000fe800089a104a */
[----:B------:R-:W3:Y:S04]  /*23110*/  LDL.64 R184, [R1+0x2480] ;  /* 0x0024800001b87983 */ /* 0x000ee80000100a00 */
[----:B------:R-:W-:Y:S04]  /*23120*/  LDGSTS.E [R247+0x43400], desc[UR74][R182.64], P0 ;  /* 0x43400000b6f77fae */ /* 0x000fe800081a104a */
[----:B------:R-:W-:Y:S04]  /*23130*/  LDGSTS.E [R247+0x43500], desc[UR74][R216.64], P1 ;  /* 0x43500000d8f77fae */ /* 0x000fe800089a104a */
[----:B------:R-:W-:Y:S04]  /*23140*/  LDGSTS.E [R247+0x44400], desc[UR74][R214.64], P0 ;  /* 0x44400000d6f77fae */ /* 0x000fe800081a104a */
[----:B------:R-:W4:Y:S04]  /*23150*/  LDL.64 R182, [R1+0x2440] ;  /* 0x0024400001b67983 */ /* 0x000f280000100a00 */
[----:B------:R-:W-:Y:S04]  /*23160*/  LDGSTS.E [R247+0x44500], desc[UR74][R32.64], P1 ;  /* 0x4450000020f77fae */ /* 0x000fe800089a104a */
[----:B------:R-:W-:Y:S04]  /*23170*/  LDGSTS.E [R247+0x45400], desc[UR74][R212.64], P0 ;  /* 0x45400000d4f77fae */ /* 0x000fe800081a104a */
[----:B------:R-:W-:Y:S04]  /*23180*/  LDGSTS.E [R247+0x45500], desc[UR74][R192.64], P1 ;  /* 0x45500000c0f77fae */ /* 0x000fe800089a104a */
[----:B------:R-:W-:Y:S04]  /*23190*/  LDGSTS.E [R247+0x46400], desc[UR74][R234.64], P0 ;  /* 0x46400000eaf77fae */ /* 0x000fe800081a104a */
[----:B------:R-:W-:Y:S04]  /*231a0*/  LDGSTS.E [R247+0x46500], desc[UR74][R190.64], P1 ;  /* 0x46500000bef77fae */ /* 0x000fe800089a104a */
[----:B------:R-:W-:Y:S04]  /*231b0*/  LDGSTS.E [R247+0x47400], desc[UR74][R188.64], P0 ;  /* 0x47400000bcf77fae */ /* 0x000fe800081a104a */
[----:B------:R-:W-:Y:S04]  /*231c0*/  LDGSTS.E [R247+0x47500], desc[UR74][R232.64], P1 ;  /* 0x47500000e8f77fae */ /* 0x000fe800089a104a */
[----:B------:R-:W4:Y:S04]  /*231d0*/  LDL.64 R32, [R1+0x2400] ;  /* 0x0024000001207983 */ /* 0x000f280000100a00 */
        /* <DEDUP_REMOVED lines=12> */
[----:B------:R-:W-:Y:S04]  /*232a0*/  STL.64 [R1+0x4708], R162 ;  /* 0x004708a201007387 */ /* 0x000fe80000100a00 */
[----:B------:R-:W-:Y:S04]  /*232b0*/  LDGSTS.E [R247+0x4c400], desc[UR74][R8.64], P0 ;  /* 0x4c40000008f77fae */ /* 0x000fe800081a104a */
[----:B--2---:R-:W-:Y:S04]  /*232c0*/  LDGSTS.E [R247+0x4c500], desc[UR74][R186.64], P1 ;  /* 0x4c500000baf77fae */ /* 0x004fe800089a104a */
        /* <DEDUP_REMOVED lines=8> */
[----:B------:R-:W-:Y:S04]  /*23350*/  STL.64 [R1+0x4670], R98 ;  /* 0x0046706201007387 */ /* 0x000fe80000100a00 */
[----:B------:R-:W4:Y:S04]  /*23360*/  LDL.64 R142, [R1+0x2220] ;  /* 0x00222000018e7983 */ /* 0x000f280000100a00 */
[----:B------:R-:W-:Y:S04]  /*23370*/  STL.64 [R1+0x4678], R210 ;  /* 0x004678d201007387 */ /* 0x000fe80000100a00 */
[----:B------:R-:W-:Y:S04]  /*23380*/  LDGSTS.E [R247+0x4f400], desc[UR74][R32.64], P0 ;  /* 0x4f40000020f77fae */ /* 0x000fe800081a104a */
[----:B------:R-:W-:Y:S04]  /*23390*/  LDGSTS.E [R247+0x4f500], desc[UR74][R210.64], P1 ;  /* 0x4f500000d2f77fae */ /* 0x000fe800089a104a */
[----:B------:R-:W4:Y:S04]  /*233a0*/  LDL.64 R8, [R1+0x21e0] ;  /* 0x0021e00001087983 */ /* 0x000f280000100a00 */
[----:B------:R-:W-:Y:S04]  /*233b0*/  LDGSTS.E [R247+0x50400], desc[UR74][R234.64], P0 ;  /* 0x50400000eaf77fae */ /* 0x000fe800081a104a */
[----:B------:R-:W-:Y:S04]  /*233c0*/  LDGSTS.E [R247+0x50500], desc[UR74][R28.64], P1 ;  /* 0x505000001cf77fae */ /* 0x000fe800089a104a */
[----:B------:R-:W-:Y:S04]  /*233d0*/  STL.64 [R1+0x4680], R28 ;  /* 0x0046801c01007387 */ /* 0x000fe80000100a00 */
[----:B------:R-:W-:Y:S04]  /*233e0*/  LDGSTS.E [R247+0x51400], desc[UR74][R232.64], P0 ;  /* 0x51400000e8f77fae */ /* 0x000fe800081a104a */
[----:B------:R-:W4:Y:S04]  /*233f0*/  LDL.64 R32, [R1+0x21a0] ;  /* 0x0021a00001207983 */ /* 0x000f280000100a00 */
[----:B------:R-:W4:Y:S04]  /*23400*/  LDL.64 R234, [R1+0x2160] ;  /* 0x0021600001ea7983 */ /* 0x000f280000100a00 */
[----:B------:R-:W-:Y:S04]  /*23410*/  LDGSTS.E [R247+0x51500], desc[UR74][R6.64], P1 ;  /* 0x5150000006f77fae */ /* 0x000fe800089a104a */
[----:B------:R-:W-:Y:S04]  /*23420*/  STL.64 [R1+0x4688], R6 ;  /* 0x0046880601007387 */ /* 0x000fe80000100a00 */
[----:B------:R-:W-:Y:S04]  /*23430*/  LDGSTS.E [R247+0x52400], desc[UR74][R230.64], P0 ;  /* 0x52400000e6f77fae */ /* 0x000fe800081a104a */
[----:B------:R-:W4:Y:S04]  /*23440*/  LDL.64 R232, [R1+0x2120] ;  /* 0x0021200001e87983 */ /* 0x000f280000100a00 */
[----:B------:R1:W-:Y:S04]  /*23450*/  LDGSTS.E [R247+0x52500], desc[UR74][R4.64], P1 ;  /* 0x5250000004f77fae */ /* 0x0003e800089a104a */
[----:B------:R1:W-:Y:S04]  /*23460*/  STL.64 [R1+0x4690], R4 ;  /* 0x0046900401007387 */ /* 0x0003e80000100a00 */
[----:B------:R-:W-:Y:S04]  /*23470*/  LDGSTS.E [R247+0x53400], desc[UR74][R206.64], P0 ;  /* 0x53400000cef77fae */ /* 0x000fe800081a104a */
[----:B------:R-:W4:Y:S04]  /*23480*/  LDL.64 R230, [R1+0x20e0] ;  /* 0x0020e00001e67983 */ /* 0x000f280000100a00 */
[----:B------:R-:W-:Y:S04]  /*23490*/  LDGSTS.E [R247+0x53500], desc[UR74][R244.64], P1 ;  /* 0x53500000f4f77fae */ /* 0x000fe800089a104a */
[----:B------:R-:W4:Y:S04]  /*234a0*/  LDL.64 R206, [R1+0x20a0] ;  /* 0x0020a00001ce7983 */ /* 0x000f280000100a00 */
[----:B------:R-:W-:Y:S04]  /*234b0*/  STL.64 [R1+0x4698], R244 ;  /* 0x004698f401007387 */ /* 0x000fe80000100a00 */
[----:B--2---:R-:W-:Y:S04]  /*234c0*/  LDGSTS.E [R247+0x54400], desc[UR74][R186.64], P0 ;  /* 0x54400000baf77fae */ /* 0x004fe800081a104a */
[----:B------:R-:W-:Y:S04]  /*234d0*/  LDGSTS.E [R247+0x54500], desc[UR74][R118.64], P1 ;  /* 0x5450000076f77fae */ /* 0x000fe800089a104a */
[----:B------:R-:W2:Y:S04]  /*234e0*/  LDL.64 R186, [R1+0x1fd8] ;  /* 0x001fd80001ba7983 */ /* 0x000ea80000100a00 */
[----:B------:R-:W-:Y:S04]  /*234f0*/  STL.64 [R1+0x46a0], R118 ;  /* 0x0046a07601007387 */ /* 0x000fe80000100a00 */
[----:B---3--:R-:W-:Y:S04]  /*23500*/  LDGSTS.E [R247+0x55400], desc[UR74][R184.64], P0 ;  /* 0x55400000b8f77fae */ /* 0x008fe800081a104a */
[----:B------:R-:W-:Y:S04]  /*23510*/  LDGSTS.E [R247+0x55500], desc[UR74][R116.64], P1 ;  /* 0x5550000074f77fae */ /* 0x000fe800089a104a */
[----:B------:R-:W3:Y:S04]  /*23520*/  LDL.64 R184, [R1+0x1f38] ;  /* 0x001f380001b87983 */ /* 0x000ee80000100a00 */
[----:B------:R-:W-:Y:S04]  /*23530*/  STL.64 [R1+0x46a8], R116 ;  /* 0x0046a87401007387 */ /* 0x000fe80000100a00 */
[----:B----4-:R-:W-:Y:S04]  /*23540*/  LDGSTS.E [R247+0x56400], desc[UR74][R182.64], P0 ;  /* 0x56400000b6f77fae */ /* 0x010fe800081a104a */
[----:B------:R-:W-:Y:S04]  /*23550*/  LDGSTS.E [R247+0x56500], desc[UR74][R96.64], P1 ;  /* 0x5650000060f77fae */ /* 0x000fe800089a104a */
[----:B------:R-:W-:Y:S04]  /*23560*/  LDGSTS.E [R247+0x57400], desc[UR74][R142.64], P0 ;  /* 0x574000008ef77fae */ /* 0x000fe800081a104a */
[----:B------:R-:W1:Y:S04]  /*23570*/  LDL.LU.64 R182, [R1+0x1790] ;  /* 0x0017900001b67983 */ /* 0x000e680000300a00 */
[----:B------:R-:W-:Y:S04]  /*23580*/  STL.64 [R1+0x46b0], R96 ;  /* 0x0046b06001007387 */ /* 0x000fe80000100a00 */
[----:B------:R-:W-:Y:S04]  /*23590*/  LDGSTS.E [R247+0x57500], desc[UR74][R94.64], P1 ;  /* 0x575000005ef77fae */ /* 0x000fe800089a104a */
[----:B------:R-:W-:Y:S04]  /*235a0*/  STL.64 [R1+0x46b8], R94 ;  /* 0x0046b85e01007387 */ /* 0x000fe80000100a00 */
[----:B------:R-:W-:Y:S04]  /*235b0*/  LDGSTS.E [R247+0x58400], desc[UR74][R8.64], P0 ;  /* 0x5840000008f77fae */ /* 0x000fe800081a104a */
[----:B------:R-:W-:Y:S04]  /*235c0*/  LDGSTS.E [R247+0x58500], desc[UR74][R92.64], P1 ;  /* 0x585000005cf77fae */ /* 0x000fe800089a104a */
[----:B------:R-:W-:Y:S04]  /*235d0*/  STL.64 [R1+0x46c0], R92 ;  /* 0x0046c05c01007387 */ /* 0x000fe80000100a00 */
[----:B------:R-:W-:Y:S04]  /*235e0*/  STL.64 [R1+0x46c8], R72 ;  /* 0x0046c84801007387 */ /* 0x000fe80000100a00 */
[----:B------:R-:W-:Y:S04]  /*235f0*/  LDGSTS.E [R247+0x59400], desc[UR74][R32.64], P0 ;  /* 0x5940000020f77fae */ /* 0x000fe800081a104a */
[----:B------:R-:W-:Y:S04]  /*23600*/  LDGSTS.E [R247+0x59500], desc[UR74][R72.64], P1 ;  /* 0x5950000048f77fae */ /* 0x000fe800089a104a */
[----:B------:R-:W-:Y:S04]  /*23610*/  STL.64 [R1+0x46d0], R70 ;  /* 0x0046d04601007387 */ /* 0x000fe80000100a00 */
[----:B------:R-:W-:Y:S04]  /*23620*/  LDGSTS.E [R247+0x5a400], desc[UR74][R234.64], P0 ;  /* 0x5a400000eaf77fae */ /* 0x000fe800081a104a */
[----:B------:R-:W-:Y:S04]  /*23630*/  STL.64 [R1+0x46d8], R68 ;  /* 0x0046d84401007387 */ /* 0x000fe80000100a00 */
[----:B------:R-:W-:Y:S04]  /*23640*/  LDGSTS.E [R247+0x5a500], desc[UR74][R70.64], P1 ;  /* 0x5a50000046f77fae */ /* 0x000fe800089a104a */
[----:B------:R-:W-:Y:S04]  /*23650*/  STL.64 [R1+0x46e0], R48 ;  /* 0x0046e03001007387 */ /* 0x000fe80000100a00 */
[----:B------:R-:W-:Y:S04]  /*23660*/  LDGSTS.E [R247+0x5b400], desc[UR74][R232.64], P0 ;  /* 0x5b400000e8f77fae */ /* 0x000fe800081a104a */
[----:B------:R4:W-:Y:S04]  /*23670*/  STL.64 [R1+0x46e8], R250 ;  /* 0x0046e8fa01007387 */ /* 0x0009e80000100a00 */
[----:B------:R-:W-:Y:S04]  /*23680*/  LDGSTS.E [R247+0x5b500], desc[UR74][R68.64], P1 ;  /* 0x5b50000044f77fae */ /* 0x000fe800089a104a */
[----:B------:R-:W-:Y:S04]  /*23690*/  STL.64 [R1+0x46f0], R120 ;  /* 0x0046f07801007387 */ /* 0x000fe80000100a00 */
[----:B------:R-:W-:Y:S04]  /*236a0*/  LDGSTS.E [R247+0x5c400], desc[UR74][R230.64], P0 ;  /* 0x5c400000e6f77fae */ /* 0x000fe800081a104a */
[----:B------:R-:W-:Y:S04]  /*236b0*/  STL.64 [R1+0x4700], R246 ;  /* 0x004700f601007387 */ /* 0x000fe80000100a00 */
[----:B------:R-:W-:Y:S04]  /*236c0*/  LDGSTS.E [R247+0x5c500], desc[UR74][R48.64], P1 ;  /* 0x5c50000030f77fae */ /* 0x000fe800089a104a */
[----:B------:R-:W-:Y:S04]  /*236d0*/  STL.64 [R1+0x46f8], R140 ;  /* 0x0046f88c01007387 */ /* 0x000fe80000100a00 */
[----:B------:R-:W-:Y:S04]  /*236e0*/  LDGSTS.E [R247+0x5d400], desc[UR74][R206.64], P0 ;  /* 0x5d400000cef77fae */ /* 0x000fe800081a104a */
[----:B------:R-:W4:Y:S04]  /*236f0*/  LDL.64 R232, [R1+0x1658] ;  /* 0x0016580001e87983 */ /* 0x000f280000100a00 */
[----:B------:R-:W4:Y:S04]  /*23700*/  LDL.64 R236, [R1+0x17d0] ;  /* 0x0017d00001ec7983 */ /* 0x000f280000100a00 */
[----:B------:R-:W-:Y:S04]  /*23710*/  LDGSTS.E [R247+0x5d500], desc[UR74][R250.64], P1 ;  /* 0x5d500000faf77fae */ /* 0x000fe800089a104a */
[----:B--2---:R-:W-:Y:S04]  /*23720*/  LDGSTS.E [R247+0x5e400], desc[UR74][R186.64], P0 ;  /* 0x5e400000baf77fae */ /* 0x004fe800081a104a */
[----:B------:R-:W-:Y:S04]  /*23730*/  LDGSTS.E [R247+0x5e500], desc[UR74][R120.64], P1 ;  /* 0x5e50000078f77fae */ /* 0x000fe800089a104a */
[----:B---3--:R-:W-:Y:S04]  /*23740*/  LDGSTS.E [R247+0x5f400], desc[UR74][R184.64], P0 ;  /* 0x5f400000b8f77fae */ /* 0x008fe800081a104a */
[----:B------:R-:W-:Y:S01]  /*23750*/  LDGSTS.E [R247+0x5f500], desc[UR74][R140.64], P1 ;  /* 0x5f5000008cf77fae */ /* 0x000fe200089a104a */
[----:B-1----:R-:W-:-:S03]  /*23760*/  IMAD.WIDE R4, R240, 0x4, R182 ;  /* 0x00000004f0047825 */ /* 0x002fc600078e02b6 */
[----:B------:R-:W-:Y:S04]  /*23770*/  LDGSTS.E [R242+0x40600], desc[UR74][R182.64], P0 ;  /* 0x40600000b6f27fae */ /* 0x000fe800081a104a */
[----:B------:R-:W-:Y:S04]  /*23780*/  STL.64 [R1+0x1c08], R4 ;  /* 0x001c080401007387 */ /* 0x000fe80000100a00 */
        /* <DEDUP_REMOVED lines=14> */
[----:B----4-:R-:W4:Y:S04]  /*23870*/  LDL.LU.64 R250, [R1+0x1640] ;  /* 0x0016400001fa7983 */ /* 0x010f280000300a00 */
        /* <DEDUP_REMOVED lines=23> */
[----:B------:R-:W4:Y:S04]  /*239f0*/  LDL.LU.64 R64, [R1+0x1570] ;  /* 0x0015700001407983 */ /* 0x000f280000300a00 */
[----:B------:R-:W-:Y:S04]  /*23a00*/  LDGSTS.E [R242+0x41600], desc[UR74][R236.64], P0 ;  /* 0x41600000ecf27fae */ /* 0x000fe800081a104a */
[----:B------:R-:W4:Y:S04]  /*23a10*/  LDL.LU.64 R62, [R1+0x1558] ;  /* 0x00155800013e7983 */ /* 0x000f280000300a00 */
[----:B------:R-:W4:Y:S04]  /*23a20*/  LDL.64 R232, [R1+0x2538] ;  /* 0x0025380001e87983 */ /* 0x000f280000100a00 */
[----:B--2---:R-:W-:Y:S04]  /*23a30*/  LDGSTS.E [R242+0x41700], desc[UR74][R206.64], P1 ;  /* 0x41700000cef27fae */ /* 0x004fe800089a104a */
[----:B---3--:R-:W-:Y:S04]  /*23a40*/  LDGSTS.E [R242+0x42600], desc[UR74][R216.64], P0 ;  /* 0x42600000d8f27fae */ /* 0x008fe800081a104a */
[----:B------:R-:W-:Y:S04]  /*23a50*/  LDGSTS.E [R242+0x42700], desc[UR74][R186.64], P1 ;  /* 0x42700000baf27fae */ /* 0x000fe800089a104a */
[----:B------:R-:W-:Y:S04]  /*23a60*/  LDGSTS.E [R242+0x43600], desc[UR74][R212.64], P0 ;  /* 0x43600000d4f27fae */ /* 0x000fe800081a104a */
[----:B------:R-:W2:Y:S04]  /*23a70*/  LDL.64 R206, [R1+0x24f8] ;  /* 0x0024f80001ce7983 */ /* 0x000ea80000100a00 */
[----:B------:R-:W3:Y:S04]  /*23a80*/  LDL.LU.64 R76, [R1+0x2478] ;  /* 0x00247800014c7983 */ /* 0x000ee80000300a00 */
[----:B------:R-:W3:Y:S04]  /*23a90*/  LDL.64 R186, [R1+0x24b8] ;  /* 0x0024b80001ba7983 */ /* 0x000ee80000100a00 */
[----:B----4-:R-:W-:Y:S04]  /*23aa0*/  LDGSTS.E [R242+0x43700], desc[UR74][R250.64], P1 ;  /* 0x43700000faf27fae */ /* 0x010fe800089a104a */
[----:B------:R-:W-:Y:S04]  /*23ab0*/  LDGSTS.E [R242+0x44600], desc[UR74][R192.64], P0 ;  /* 0x44600000c0f27fae */ /* 0x000fe800081a104a */
[----:B------:R-:W-:Y:S04]  /*23ac0*/  LDGSTS.E [R242+0x44700], desc[UR74][R190.64], P1 ;  /* 0x44700000bef27fae */ /* 0x000fe800089a104a */
[----:B------:R-:W-:Y:S04]  /*23ad0*/  LDGSTS.E [R242+0x45600], desc[UR74][R188.64], P0 ;  /* 0x45600000bcf27fae */ /* 0x000fe800081a104a */
[----:B------:R-:W-:Y:S04]  /*23ae0*/  LDGSTS.E [R242+0x45700], desc[UR74][R166.64], P1 ;  /* 0x45700000a6f27fae */ /* 0x000fe800089a104a */
[----:B------:R1:W-:Y:S04]  /*23af0*/  STL.64 [R1+0x47d8], R250 ;  /* 0x0047d8fa01007387 */ /* 0x0003e80000100a00 */
[----:B------:R-:W-:Y:S04]  /*23b00*/  LDGSTS.E [R242+0x46600], desc[UR74][R184.64], P0 ;  /* 0x46600000b8f27fae */ /* 0x000fe800081a104a */
        /* <DEDUP_REMOVED lines=8> */
[----:B------:R-:W-:Y:S04]  /*23b90*/  LDGSTS.E [R242+0x49600], desc[UR74][R234.64], P0 ;  /* 0x49600000eaf27fae */ /* 0x000fe800081a104a */
[----:B------:R-:W4:Y:S04]  /*23ba0*/  LDL.64 R32, [R1+0x23b8] ;  /* 0x0023b80001207983 */ /* 0x000f280000100a00 */
[----:B------:R-:W4:Y:S04]  /*23bb0*/  LDL.LU.64 R174, [R1+0x1f20] ;  /* 0x001f200001ae7983 */ /* 0x000f280000300a00 */
[----:B-1----:R-:W4:Y:S04]  /*23bc0*/  LDL.LU.64 R250, [R1+0x1568] ;  /* 0x0015680001fa7983 */ /* 0x002f280000300a00 */
[----:B------:R-:W4:Y:S04]  /*23bd0*/  LDL.64 R234, [R1+0x2378] ;  /* 0x0023780001ea7983 */ /* 0x000f280000100a00 */
[----:B------:R-:W-:Y:S04]  /*23be0*/  LDGSTS.E [R242+0x49700], desc[UR74][R68.64], P1 ;  /* 0x4970000044f27fae */ /* 0x000fe800089a104a */
[----:B------:R-:W-:Y:S04]  /*23bf0*/  STL.64 [R1+0x4710], R68 ;  /* 0x0047104401007387 */ /* 0x000fe80000100a00 */
[----:B------:R-:W-:Y:S04]  /*23c00*/  LDGSTS.E [R242+0x4a600], desc[UR74][R232.64], P0 ;  /* 0x4a600000e8f27fae */ /* 0x000fe800081a104a */
[----:B------:R-:W-:Y:S04]  /*23c10*/  LDGSTS.E [R242+0x4a700], desc[UR74][R244.64], P1 ;  /* 0x4a700000f4f27fae */ /* 0x000fe800089a104a */
[----:B------:R-:W4:Y:S04]  /*23c20*/  LDL.64 R232, [R1+0x2350] ;  /* 0x0023500001e87983 */ /* 0x000f280000100a00 */
[----:B------:R-:W-:Y:S04]  /*23c30*/  STL.64 [R1+0x4718], R244 ;  /* 0x004718f401007387 */ /* 0x000fe80000100a00 */
[----:B------:R-:W-:Y:S04]  /*23c40*/  STL.64 [R1+0x4720], R160 ;  /* 0x004720a001007387 */ /* 0x000fe80000100a00 */
[----:B------:R-:W4:Y:S04]  /*23c50*/  LDL.64 R166, [R1+0x2290] ;  /* 0x0022900001a67983 */ /* 0x000f280000100a00 */
[----:B--2---:R-:W-:Y:S04]  /*23c60*/  LDGSTS.E [R242+0x4b600], desc[UR74][R206.64], P0 ;  /* 0x4b600000cef27fae */ /* 0x004fe800081a104a */
[----:B------:R-:W-:Y:S04]  /*23c70*/  LDGSTS.E [R242+0x4b700], desc[UR74][R160.64], P1 ;  /* 0x4b700000a0f27fae */ /* 0x000fe800089a104a */
[----:B---3--:R-:W-:Y:S04]  /*23c80*/  LDGSTS.E [R242+0x4c600], desc[UR74][R186.64], P0 ;  /* 0x4c600000baf27fae */ /* 0x008fe800081a104a */
[----:B------:R-:W2:Y:S04]  /*23c90*/  LDL.64 R206, [R1+0x2310] ;  /* 0x0023100001ce7983 */ /* 0x000ea80000100a00 */
[----:B------:R-:W-:Y:S04]  /*23ca0*/  LDGSTS.E [R242+0x4c700], desc[UR74][R78.64], P1 ;  /* 0x4c7000004ef27fae */ /* 0x000fe800089a104a */
[----:B------:R-:W3:Y:S04]  /*23cb0*/  LDL.64 R186, [R1+0x22d0] ;  /* 0x0022d00001ba7983 */ /* 0x000ee80000100a00 */
[----:B------:R-:W-:Y:S04]  /*23cc0*/  STL.64 [R1+0x4728], R78 ;  /* 0x0047284e01007387 */ /* 0x000fe80000100a00 */
[----:B------:R-:W-:Y:S04]  /*23cd0*/  LDGSTS.E [R242+0x4d600], desc[UR74][R76.64], P0 ;  /* 0x4d6000004cf27fae */ /* 0x000fe800081a104a */
[----:B------:R-:W-:Y:S04]  /*23ce0*/  STL.64 [R1+0x4970], R76 ;  /* 0x0049704c01007387 */ /* 0x000fe80000100a00 */
[----:B------:R-:W-:Y:S04]  /*23cf0*/  LDGSTS.E [R242+0x4d700], desc[UR74][R50.64], P1 ;  /* 0x4d70000032f27fae */ /* 0x000fe800089a104a */
[----:B------:R-:W-:Y:S04]  /*23d00*/  STL.64 [R1+0x4730], R50 ;  /* 0x0047303201007387 */ /* 0x000fe80000100a00 */
[----:B----4-:R-:W-:Y:S04]  /*23d10*/  LDGSTS.E [R242+0x4e600], desc[UR74][R184.64], P0 ;  /* 0x4e600000b8f27fae */ /* 0x010fe800081a104a */
[----:B------:R-:W-:Y:S04]  /*23d20*/  LDGSTS.E [R242+0x4e700], desc[UR74][R182.64], P1 ;  /* 0x4e700000b6f27fae */ /* 0x000fe800089a104a */
[----:B------:R-:W4:Y:S04]  /*23d30*/  LDL.64 R184, [R1+0x2258] ;  /* 0x0022580001b87983 */ /* 0x000f280000100a00 */
[----:B------:R-:W-:Y:S04]  /*23d40*/  STL.64 [R1+0x4738], R182 ;  /* 0x004738b601007387 */ /* 0x000fe80000100a00 */
[----:B------:R-:W-:Y:S04]  /*23d50*/  LDGSTS.E [R242+0x4f600], desc[UR74][R142.64], P0 ;  /* 0x4f6000008ef27fae */ /* 0x000fe800081a104a */
[----:B------:R-:W-:Y:S04]  /*23d60*/  LDGSTS.E [R242+0x4f700], desc[UR74][R230.64], P1 ;  /* 0x4f700000e6f27fae */ /* 0x000fe800089a104a */
[----:B------:R-:W4:Y:S04]  /*23d70*/  LDL.64 R164, [R1+0x2218] ;  /* 0x0022180001a47983 */ /* 0x000f280000100a00 */
        /* <DEDUP_REMOVED lines=9> */
[----:B------:R-:W-:Y:S04]  /*23e10*/  STL.64 [R1+0x4750], R168 ;  /* 0x004750a801007387 */ /* 0x000fe80000100a00 */
[----:B------:R-:W4:Y:S04]  /*23e20*/  LDL.64 R234, [R1+0x2118] ;  /* 0x0021180001ea7983 */ /* 0x000f280000100a00 */
[----:B------:R-:W-:Y:S04]  /*23e30*/  LDGSTS.E [R242+0x52600], desc[UR74][R232.64], P0 ;  /* 0x52600000e8f27fae */ /* 0x000fe800081a104a */
[----:B------:R-:W-:Y:S04]  /*23e40*/  LDGSTS.E [R242+0x52700], desc[UR74][R214.64], P1 ;  /* 0x52700000d6f27fae */ /* 0x000fe800089a104a */
[----:B------:R-:W4:Y:S04]  /*23e50*/  LDL.64 R232, [R1+0x20d8] ;  /* 0x0020d80001e87983 */ /* 0x000f280000100a00 */
[----:B------:R-:W-:Y:S04]  /*23e60*/  STL.64 [R1+0x4758], R214 ;  /* 0x004758d601007387 */ /* 0x000fe80000100a00 */
[----:B--2---:R-:W-:Y:S04]  /*23e70*/  LDGSTS.E [R242+0x53600], desc[UR74][R206.64], P0 ;  /* 0x53600000cef27fae */ /* 0x004fe800081a104a */
[----:B------:R-:W-:Y:S04]  /*23e80*/  LDGSTS.E [R242+0x53700], desc[UR74][R46.64], P1 ;  /* 0x537000002ef27fae */ /* 0x000fe800089a104a */
[----:B---3--:R-:W-:Y:S04]  /*23e90*/  LDGSTS.E [R242+0x54600], desc[UR74][R186.64], P0 ;  /* 0x54600000baf27fae */ /* 0x008fe800081a104a */
[----:B------:R-:W2:Y:S04]  /*23ea0*/  LDL.64 R206, [R1+0x2098] ;  /* 0x0020980001ce7983 */ /* 0x000ea80000100a00 */
[----:B------:R-:W-:Y:S04]  /*23eb0*/  STL.64 [R1+0x4760], R46 ;  /* 0x0047602e01007387 */ /* 0x000fe80000100a00 */
[----:B------:R-:W-:Y:S04]  /*23ec0*/  LDGSTS.E [R242+0x54700], desc[UR74][R26.64], P1 ;  /* 0x547000001af27fae */ /* 0x000fe800089a104a */
[----:B------:R-:W3:Y:S04]  /*23ed0*/  LDL.64 R186, [R1+0x1fc8] ;  /* 0x001fc80001ba7983 */ /* 0x000ee80000100a00 */
[----:B------:R-:W-:Y:S04]  /*23ee0*/  LDGSTS.E [R242+0x55600], desc[UR74][R166.64], P0 ;  /* 0x55600000a6f27fae */ /* 0x000fe800081a104a */
[----:B------:R1:W-:Y:S04]  /*23ef0*/  STL.64 [R1+0x4768], R26 ;  /* 0x0047681a01007387 */ /* 0x0003e80000100a00 */
[----:B------:R-:W-:Y:S04]  /*23f00*/  LDGSTS.E [R242+0x55700], desc[UR74][R24.64], P1 ;  /* 0x5570000018f27fae */ /* 0x000fe800089a104a */
[----:B------:R-:W-:Y:S04]  /*23f10*/  STL.64 [R1+0x4770], R24 ;  /* 0x0047701801007387 */ /* 0x000fe80000100a00 */
[----:B----4-:R-:W-:Y:S04]  /*23f20*/  LDGSTS.E [R242+0x56600], desc[UR74][R184.64], P0 ;  /* 0x56600000b8f27fae */ /* 0x010fe800081a104a */
[----:B------:R-:W-:Y:S04]  /*23f30*/  LDGSTS.E [R242+0x56700], desc[UR74][R22.64], P1 ;  /* 0x5670000016f27fae */ /* 0x000fe800089a104a */
[----:B------:R-:W4:Y:S04]  /*23f40*/  LDL.LU.64 R184, [R1+0x1798] ;  /* 0x0017980001b87983 */ /* 0x000f280000300a00 */
[----:B------:R-:W-:Y:S04]  /*23f50*/  STL.64 [R1+0x4778], R22 ;  /* 0x0047781601007387 */ /* 0x000fe80000100a00 */
[----:B------:R-:W-:Y:S04]  /*23f60*/  LDGSTS.E [R242+0x57600], desc[UR74][R164.64], P0 ;  /* 0x57600000a4f27fae */ /* 0x000fe800081a104a */
        /* <DEDUP_REMOVED lines=26> */
[----:B------:R-:W-:Y:S04]  /*24110*/  LDGSTS.E [R242+0x5e700], desc[UR74][R64.64], P1 ;  /* 0x5e70000040f27fae */ /* 0x000fe800089a104a */
[----:B------:R-:W-:Y:S04]  /*24120*/  LDGSTS.E [R242+0x5f600], desc[UR74][R174.64], P0 ;  /* 0x5f600000aef27fae */ /* 0x000fe800081a104a */
[----:B------:R-:W-:Y:S01]  /*24130*/  LDGSTS.E [R242+0x5f700], desc[UR74][R62.64], P1 ;  /* 0x5f7000003ef27fae */ /* 0x000fe200089a104a */
[----:B----4-:R-:W-:-:S03]  /*24140*/  IMAD.WIDE R4, R240, 0x4, R184 ;  /* 0x00000004f0047825 */ /* 0x010fc600078e02b8 */
        /* <DEDUP_REMOVED lines=20> */
[----:B--2---:R-:W2:Y:S04]  /*24290*/  LDL.LU.64 R4, [R1+0x1518] ;  /* 0x0015180001047983 */ /* 0x004ea80000300a00 */
        /* <DEDUP_REMOVED lines=18> */
[----:B------:R-:W-:Y:S04]  /*243c0*/  LDGSTS.E [R2+0x40900], desc[UR74][R250.64], P1 ;  /* 0x40900000fa027fae */ /* 0x000fe800089a104a */
[----:B------:R-:W2:Y:S04]  /*243d0*/  LDL.LU.64 R40, [R1+0x1480] ;  /* 0x0014800001287983 */ /* 0x000ea80000300a00 */
[----:B------:R-:W-:Y:S04]  /*243e0*/  LDGSTS.E [R2+0x41800], desc[UR74][R238.64], P0 ;  /* 0x41800000ee027fae */ /* 0x000fe800081a104a */
[----:B------:R-:W2:Y:S04]  /*243f0*/  LDL.LU.64 R20, [R1+0x1478] ;  /* 0x0014780001147983 */ /* 0x000ea80000300a00 */
[----:B------:R-:W-:Y:S04]  /*24400*/  LDGSTS.E [R2+0x41900], desc[UR74][R236.64], P1 ;  /* 0x41900000ec027fae */ /* 0x000fe800089a104a */
[----:B------:R-:W2:Y:S04]  /*24410*/  LDL.LU.64 R18, [R1+0x1448] ;  /* 0x0014480001127983 */ /* 0x000ea80000300a00 */
[----:B------:R-:W-:Y:S04]  /*24420*/  STL.64 [R1+0x4840], R250 ;  /* 0x004840fa01007387 */ /* 0x000fe80000100a00 */
[----:B---3--:R-:W-:Y:S04]  /*24430*/  LDGSTS.E [R2+0x42800], desc[UR74][R212.64], P0 ;  /* 0x42800000d4027fae */ /* 0x008fe800081a104a */
[----:B----4-:R-:W-:Y:S04]  /*24440*/  LDGSTS.E [R2+0x42900], desc[UR74][R206.64], P1 ;  /* 0x42900000ce027fae */ /* 0x010fe800089a104a */
[----:B------:R-:W-:Y:S04]  /*24450*/  LDGSTS.E [R2+0x43800], desc[UR74][R192.64], P0 ;  /* 0x43800000c0027fae */ /* 0x000fe800081a104a */
[----:B------:R-:W-:Y:S04]  /*24460*/  LDGSTS.E [R2+0x43900], desc[UR74][R190.64], P1 ;  /* 0x43900000be027fae */ /* 0x000fe800089a104a */
[----:B------:R-:W3:Y:S04]  /*24470*/  LDL.64 R206, [R1+0x24f0] ;  /* 0x0024f00001ce7983 */ /* 0x000ee80000100a00 */
[----:B------:R-:W-:Y:S04]  /*24480*/  LDGSTS.E [R2+0x44800], desc[UR74][R166.64], P0 ;  /* 0x44800000a6027fae */ /* 0x000fe800081a104a */
[----:B------:R-:W4:Y:S04]  /*24490*/  LDL.LU.64 R148, [R1+0x2348] ;  /* 0x0023480001947983 */ /* 0x000f280000300a00 */
[----:B------:R-:W-:Y:S04]  /*244a0*/  LDGSTS.E [R2+0x44900], desc[UR74][R26.64], P1 ;  /* 0x449000001a027fae */ /* 0x000fe800089a104a */
[----:B------:R-:W-:Y:S04]  /*244b0*/  STL.64 [R1+0x47d0], R26 ;  /* 0x0047d01a01007387 */ /* 0x000fe80000100a00 */
[----:B------:R-:W-:Y:S04]  /*244c0*/  LDGSTS.E [R2+0x45800], desc[UR74][R164.64], P0 ;  /* 0x45800000a4027fae */ /* 0x000fe800081a104a */
[----:B------:R-:W-:Y:S04]  /*244d0*/  LDGSTS.E [R2+0x45900], desc[UR74][R78.64], P1 ;  /* 0x459000004e027fae */ /* 0x000fe800089a104a */
[----:B------:R-:W-:Y:S04]  /*244e0*/  LDGSTS.E [R2+0x46800], desc[UR74][R144.64], P0 ;  /* 0x4680000090027fae */ /* 0x000fe800081a104a */
[----:B------:R-:W4:Y:S04]  /*244f0*/  LDL.64 R164, [R1+0x2470] ;  /* 0x0024700001a47983 */ /* 0x000f280000100a00 */
[----:B------:R-:W-:Y:S04]  /*24500*/  STL.64 [R1+0x47e0], R78 ;  /* 0x0047e04e01007387 */ /* 0x000fe80000100a00 */
[----:B------:R-:W4:Y:S04]  /*24510*/  LDL.64 R144, [R1+0x2430] ;  /* 0x0024300001907983 */ /* 0x000f280000100a00 */
        /* <DEDUP_REMOVED lines=15> */
[----:B------:R-:W-:Y:S04]  /*24610*/  STL.64 [R1+0x4990], R208 ;  /* 0x004990d001007387 */ /* 0x000fe80000100a00 */
[----:B--2---:R1:W-:Y:S04]  /*24620*/  LDGSTS.E [R2+0x4a900], desc[UR74][R4.64], P1 ;  /* 0x4a90000004027fae */ /* 0x0043e800089a104a */
[----:B------:R-:W-:Y:S04]  /*24630*/  STL.64 [R1+0x4808], R4 ;  /* 0x0048080401007387 */ /* 0x000fe80000100a00 */
[----:B------:R-:W2:Y:S04]  /*24640*/  LDL.64 R166, [R1+0x22c8] ;  /* 0x0022c80001a67983 */ /* 0x000ea80000100a00 */
[----:B---3--:R-:W-:Y:S04]  /*24650*/  LDGSTS.E [R2+0x4b800], desc[UR74][R206.64], P0 ;  /* 0x4b800000ce027fae */ /* 0x008fe800081a104a */
[----:B------:R-:W-:Y:S04]  /*24660*/  LDGSTS.E [R2+0x4b900], desc[UR74][R158.64], P1 ;  /* 0x4b9000009e027fae */ /* 0x000fe800089a104a */
[----:B------:R-:W-:Y:S04]  /*24670*/  LDGSTS.E [R2+0x4c800], desc[UR74][R178.64], P0 ;  /* 0x4c800000b2027fae */ /* 0x000fe800081a104a */
[----:B------:R-:W3:Y:S04]  /*24680*/  LDL.64 R206, [R1+0x2308] ;  /* 0x0023080001ce7983 */ /* 0x000ee80000100a00 */
[----:B------:R-:W-:Y:S04]  /*24690*/  STL.64 [R1+0x4810], R158 ;  /* 0x0048109e01007387 */ /* 0x000fe80000100a00 */
[----:B------:R-:W-:Y:S04]  /*246a0*/  LDGSTS.E [R2+0x4c900], desc[UR74][R100.64], P1 ;  /* 0x4c90000064027fae */ /* 0x000fe800089a104a */
[----:B------:R-:W-:Y:S04]  /*246b0*/  STL.64 [R1+0x4998], R178 ;  /* 0x004998b201007387 */ /* 0x000fe80000100a00 */
[----:B------:R-:W-:Y:S04]  /*246c0*/  STL.64 [R1+0x4818], R100 ;  /* 0x0048186401007387 */ /* 0x000fe80000100a00 */
[----:B------:R-:W-:Y:S04]  /*246d0*/  STL.64 [R1+0x4820], R52 ;  /* 0x0048203401007387 */ /* 0x000fe80000100a00 */
[----:B----4-:R-:W-:Y:S04]  /*246e0*/  LDGSTS.E [R2+0x4d800], desc[UR74][R164.64], P0 ;  /* 0x4d800000a4027fae */ /* 0x010fe800081a104a */
[----:B------:R-:W-:Y:S04]  /*246f0*/  LDGSTS.E [R2+0x4d900], desc[UR74][R52.64], P1 ;  /* 0x4d90000034027fae */ /* 0x000fe800089a104a */
[----:B------:R-:W-:Y:S04]  /*24700*/  LDGSTS.E [R2+0x4e800], desc[UR74][R144.64], P0 ;  /* 0x4e80000090027fae */ /* 0x000fe800081a104a */
        /* <DEDUP_REMOVED lines=12> */
[----:B------:R-:W4:Y:S04]  /*247d0*/  LDL.64 R32, [R1+0x2190] ;  /* 0x0021900001207983 */ /* 0x000f280000100a00 */
[----:B------:R-:W-:Y:S04]  /*247e0*/  LDGSTS.E [R2+0x51900], desc[UR74][R188.64], P1 ;  /* 0x51900000bc027fae */ /* 0x000fe800089a104a */
[----:B------:R-:W4:Y:S04]  /*247f0*/  LDL.64 R234, [R1+0x2150] ;  /* 0x0021500001ea7983 */ /* 0x000f280000100a00 */
[----:B------:R-:W-:Y:S04]  /*24800*/  STL.64 [R1+0x4848], R188 ;  /* 0x004848bc01007387 */ /* 0x000fe80000100a00 */
[----:B------:R-:W-:Y:S04]  /*24810*/  LDGSTS.E [R2+0x52800], desc[UR74][R148.64], P0 ;  /* 0x5280000094027fae */ /* 0x000fe800081a104a */
[----:B------:R-:W-:Y:S04]  /*24820*/  STL.64 [R1+0x4908], R148 ;  /* 0x0049089401007387 */ /* 0x000fe80000100a00 */
[----:B------:R-:W-:Y:S04]  /*24830*/  LDGSTS.E [R2+0x52900], desc[UR74][R216.64], P1 ;  /* 0x52900000d8027fae */ /* 0x000fe800089a104a */
[----:B------:R-:W-:Y:S04]  /*24840*/  STL.64 [R1+0x4850], R216 ;  /* 0x004850d801007387 */ /* 0x000fe80000100a00 */
[----:B---3--:R-:W-:Y:S04]  /*24850*/  LDGSTS.E [R2+0x53800], desc[UR74][R206.64], P0 ;  /* 0x53800000ce027fae */ /* 0x008fe800081a104a */
[----:B------:R-:W-:Y:S04]  /*24860*/  LDGSTS.E [R2+0x53900], desc[UR74][R124.64], P1 ;  /* 0x539000007c027fae */ /* 0x000fe800089a104a */
[----:B--2---:R-:W-:Y:S04]  /*24870*/  LDGSTS.E [R2+0x54800], desc[UR74][R166.64], P0 ;  /* 0x54800000a6027fae */ /* 0x004fe800081a104a */
[----:B------:R-:W2:Y:S04]  /*24880*/  LDL.64 R206, [R1+0x2110] ;  /* 0x0021100001ce7983 */ /* 0x000ea80000100a00 */
[----:B------:R3:W-:Y:S04]  /*24890*/  STL.64 [R1+0x4858], R124 ;  /* 0x0048587c01007387 */ /* 0x0007e80000100a00 */
[----:B------:R-:W-:Y:S04]  /*248a0*/  LDGSTS.E [R2+0x54900], desc[UR74][R150.64], P1 ;  /* 0x5490000096027fae */ /* 0x000fe800089a104a */
[----:B---3--:R-:W3:Y:S04]  /*248b0*/  LDL.LU.64 R124, [R1+0x2288] ;  /* 0x00228800017c7983 */ /* 0x008ee80000300a00 */
[----:B------:R-:W-:Y:S04]  /*248c0*/  STL.64 [R1+0x4860], R150 ;  /* 0x0048609601007387 */ /* 0x000fe80000100a00 */
[----:B---3--:R-:W-:Y:S04]  /*248d0*/  LDGSTS.E [R2+0x55800], desc[UR74][R124.64], P0 ;  /* 0x558000007c027fae */ /* 0x008fe800081a104a */
[----:B------:R-:W-:Y:S04]  /*248e0*/  STL.64 [R1+0x48b8], R124 ;  /* 0x0048b87c01007387 */ /* 0x000fe80000100a00 */
[----:B------:R-:W-:Y:S04]  /*248f0*/  LDGSTS.E [R2+0x55900], desc[UR74][R194.64], P1 ;  /* 0x55900000c2027fae */ /* 0x000fe800089a104a */
[----:B------:R-:W-:Y:S04]  /*24900*/  STL.64 [R1+0x4868], R194 ;  /* 0x004868c201007387 */ /* 0x000fe80000100a00 */
[----:B----4-:R-:W-:Y:S04]  /*24910*/  LDGSTS.E [R2+0x56800], desc[UR74][R164.64], P0 ;  /* 0x56800000a4027fae */ /* 0x010fe800081a104a */
[----:B------:R-:W-:Y:S04]  /*24920*/  LDGSTS.E [R2+0x56900], desc[UR74][R196.64], P1 ;  /* 0x56900000c4027fae */ /* 0x000fe800089a104a */
[----:B------:R3:W-:Y:S04]  /*24930*/  STL.64 [R1+0x4870], R196 ;  /* 0x004870c401007387 */ /* 0x0007e80000100a00 */
[----:B------:R-:W-:Y:S04]  /*24940*/  LDGSTS.E [R2+0x57800], desc[UR74][R186.64], P0 ;  /* 0x57800000ba027fae */ /* 0x000fe800081a104a */
[----:B------:R-:W-:Y:S04]  /*24950*/  LDGSTS.E [R2+0x57900], desc[UR74][R198.64], P1 ;  /* 0x57900000c6027fae */ /* 0x000fe800089a104a */
[----:B---3--:R-:W3:Y:S04]  /*24960*/  LDL.LU.64 R196, [R1+0x1f10] ;  /* 0x001f100001c47983 */ /* 0x008ee80000300a00 */
[----:B------:R-:W1:Y:S04]  /*24970*/  LDL.LU.64 R186, [R1+0x17a0] ;  /* 0x0017a00001ba7983 */ /* 0x000e680000300a00 */
[----:B------:R4:W-:Y:S04]  /*24980*/  STL.64 [R1+0x4878], R198 ;  /* 0x004878c601007387 */ /* 0x0009e80000100a00 */
[----:B------:R-:W-:Y:S04]  /*24990*/  LDGSTS.E [R2+0x58800], desc[UR74][R144.64], P0 ;  /* 0x5880000090027fae */ /* 0x000fe800081a104a */
[----:B------:R-:W-:Y:S04]  /*249a0*/  LDGSTS.E [R2+0x58900], desc[UR74][R218.64], P1 ;  /* 0x58900000da027fae */ /* 0x000fe800089a104a */
[----:B----4-:R-:W4:Y:S04]  /*249b0*/  LDL.LU.64 R198, [R1+0x1fb0] ;  /* 0x001fb00001c67983 */ /* 0x010f280000300a00 */
[----:B------:R2:W-:Y:S04]  /*249c0*/  STL.64 [R1+0x4880], R218 ;  /* 0x004880da01007387 */ /* 0x0005e80000100a00 */
[----:B------:R-:W-:Y:S04]  /*249d0*/  LDGSTS.E [R2+0x59800], desc[UR74][R32.64], P0 ;  /* 0x5980000020027fae */ /* 0x000fe800081a104a */
[----:B------:R-:W-:Y:S04]  /*249e0*/  LDGSTS.E [R2+0x59900], desc[UR74][R220.64], P1 ;  /* 0x59900000dc027fae */ /* 0x000fe800089a104a */
[----:B--2---:R-:W2:Y:S04]  /*249f0*/  LDL.LU.64 R218, [R1+0x2090] ;  /* 0x0020900001da7983 */ /* 0x004ea80000300a00 */
[----:B------:R3:W-:Y:S04]  /*24a00*/  STL.64 [R1+0x4888], R220 ;  /* 0x004888dc01007387 */ /* 0x0007e80000100a00 */
[----:B------:R-:W-:Y:S04]  /*24a10*/  LDGSTS.E [R2+0x5a800], desc[UR74][R234.64], P0 ;  /* 0x5a800000ea027fae */ /* 0x000fe800081a104a */
[----:B------:R-:W-:Y:S04]  /*24a20*/  LDGSTS.E [R2+0x5a900], desc[UR74][R222.64], P1 ;  /* 0x5a900000de027fae */ /* 0x000fe800089a104a */
[----:B---3--:R-:W3:Y:S04]  /*24a30*/  LDL.LU.64 R220, [R1+0x20d0] ;  /* 0x0020d00001dc7983 */ /* 0x008ee80000300a00 */
[----:B------:R-:W-:Y:S04]  /*24a40*/  STL.64 [R1+0x4890], R222 ;  /* 0x004890de01007387 */ /* 0x000fe80000100a00 */
[----:B------:R-:W-:Y:S04]  /*24a50*/  STL.64 [R1+0x4898], R44 ;  /* 0x0048982c01007387 */ /* 0x000fe80000100a00 */
[----:B------:R-:W-:Y:S04]  /*24a60*/  LDGSTS.E [R2+0x5b800], desc[UR74][R206.64], P0 ;  /* 0x5b800000ce027fae */ /* 0x000fe800081a104a */
[----:B------:R-:W-:Y:S01]  /*24a70*/  LDGSTS.E [R2+0x5b900], desc[UR74][R44.64], P1 ;  /* 0x5b9000002c027fae */ /* 0x000fe200089a104a */
[----:B-1----:R-:W-:-:S03]  /*24a80*/  IMAD.WIDE R4, R240, 0x4, R186 ;  /* 0x00000004f0047825 */ /* 0x002fc600078e02ba */
[----:B---3--:R-:W-:Y:S04]  /*24a90*/  STL.64 [R1+0x48a0], R220 ;  /* 0x0048a0dc01007387 */ /* 0x008fe80000100a00 */
[----:B------:R-:W-:Y:S04]  /*24aa0*/  STL.64 [R1+0x48a8], R42 ;  /* 0x0048a82a01007387 */ /* 0x000fe80000100a00 */
[----:B--2---:R-:W-:Y:S04]  /*24ab0*/  STL.64 [R1+0x48b0], R218 ;  /* 0x0048b0da01007387 */ /* 0x004fe80000100a00 */
[----:B------:R-:W-:Y:S04]  /*24ac0*/  STL.64 [R1+0x48c0], R40 ;  /* 0x0048c02801007387 */ /* 0x000fe80000100a00 */
[----:B----4-:R-:W-:Y:S04]  /*24ad0*/  STL.64 [R1+0x48c8], R198 ;  /* 0x0048c8c601007387 */ /* 0x010fe80000100a00 */
[----:B------:R1:W-:Y:S04]  /*24ae0*/  STL.64 [R1+0x48d0], R20 ;  /* 0x0048d01401007387 */ /* 0x0003e80000100a00 */
[----:B------:R-:W-:Y:S04]  /*24af0*/  STL.64 [R1+0x48d8], R196 ;  /* 0x0048d8c401007387 */ /* 0x000fe80000100a00 */
[----:B------:R-:W-:Y:S04]  /*24b00*/  LDGSTS.E [R2+0x5c800], desc[UR74][R220.64], P0 ;  /* 0x5c800000dc027fae */ /* 0x000fe800081a104a */
[----:B------:R-:W-:Y:S04]  /*24b10*/  STL.64 [R1+0x48e8], R18 ;  /* 0x0048e81201007387 */ /* 0x000fe80000100a00 */
[----:B------:R-:W-:Y:S04]  /*24b20*/  LDGSTS.E [R2+0x5c900], desc[UR74][R42.64], P1 ;  /* 0x5c9000002a027fae */ /* 0x000fe800089a104a */
[----:B------:R-:W2:Y:S04]  /*24b30*/  LDL.64 R164, [R1+0x17e0] ;  /* 0x0017e00001a47983 */ /* 0x000ea80000100a00 */
[----:B------:R-:W3:Y:S04]  /*24b40*/  LDL.64 R206, [R1+0x1c18] ;  /* 0x001c180001ce7983 */ /* 0x000ee80000100a00 */
[----:B------:R-:W-:Y:S04]  /*24b50*/  LDGSTS.E [R2+0x5d800], desc[UR74][R218.64], P0 ;  /* 0x5d800000da027fae */ /* 0x000fe800081a104a */
[----:B------:R4:W-:Y:S04]  /*24b60*/  STL.64 [R1+0x1c38], R4 ;  /* 0x001c380401007387 */ /* 0x0009e80000100a00 */
[----:B------:R-:W-:Y:S04]  /*24b70*/  LDGSTS.E [R2+0x5d900], desc[UR74][R40.64], P1 ;  /* 0x5d90000028027fae */ /* 0x000fe800089a104a */
[----:B------:R-:W2:Y:S04]  /*24b80*/  LDL.64 R32, [R1+0x1cb8] ;  /* 0x001cb80001207983 */ /* 0x000ea80000100a00 */
[----:B------:R-:W-:Y:S04]  /*24b90*/  LDGSTS.E [R2+0x5e800], desc[UR74][R198.64], P0 ;  /* 0x5e800000c6027fae */ /* 0x000fe800081a104a */
[----:B------:R-:W2:Y:S04]  /*24ba0*/  LDL.LU.64 R178, [R1+0x1d48] ;  /* 0x001d480001b27983 */ /* 0x000ea80000300a00 */
[----:B------:R-:W-:Y:S04]  /*24bb0*/  LDGSTS.E [R2+0x5e900], desc[UR74][R20.64], P1 ;  /* 0x5e90000014027fae */ /* 0x000fe800089a104a */
[----:B------:R-:W2:Y:S04]  /*24bc0*/  LDL.LU.64 R208, [R1+0x1df0] ;  /* 0x001df00001d07983 */ /* 0x000ea80000300a00 */
[----:B------:R-:W-:Y:S04]  /*24bd0*/  LDGSTS.E [R2+0x5f800], desc[UR74][R196.64], P0 ;  /* 0x5f800000c4027fae */ /* 0x000fe800081a104a */
[----:B-1----:R-:W2:Y:S04]  /*24be0*/  LDL.LU.64 R20, [R1+0x1e80] ;  /* 0x001e800001147983 */ /* 0x002ea80000300a00 */
        /* <DEDUP_REMOVED lines=10> */
[----:B----4-:R-:W4:Y:S04]  /*24c90*/  LDL.LU.64 R4, [R1+0x2248] ;  /* 0x0022480001047983 */ /* 0x010f280000300a00 */
        /* <DEDUP_REMOVED lines=43> */
[----:B--2---:R-:W-:Y:S04]  /*24f50*/  LDGSTS.E [R243+0x40b00], desc[UR74][R142.64], P1 ;  /* 0x40b000008ef37fae */ /* 0x004fe800089a104a */
[----:B------:R-:W-:Y:S04]  /*24f60*/  LDGSTS.E [R243+0x41a00], desc[UR74][R164.64], P0 ;  /* 0x41a00000a4f37fae */ /* 0x000fe800081a104a */
[----:B------:R-:W-:Y:S04]  /*24f70*/  STL.64 [R1+0x48f0], R142 ;  /* 0x0048f08e01007387 */ /* 0x000fe80000100a00 */
[----:B---3--:R-:W-:Y:S04]  /*24f80*/  LDGSTS.E [R243+0x41b00], desc[UR74][R52.64], P1 ;  /* 0x41b0000034f37fae */ /* 0x008fe800089a104a */
[----:B------:R-:W-:Y:S04]  /*24f90*/  STL.64 [R1+0x48f8], R52 ;  /* 0x0048f83401007387 */ /* 0x000fe80000100a00 */
[----:B------:R-:W-:Y:S04]  /*24fa0*/  LDGSTS.E [R243+0x42a00], desc[UR74][R206.64], P0 ;  /* 0x42a00000cef37fae */ /* 0x000fe800081a104a */
[----:B------:R-:W-:Y:S04]  /*24fb0*/  LDGSTS.E [R243+0x42b00], desc[UR74][R70.64], P1 ;  /* 0x42b0000046f37fae */ /* 0x000fe800089a104a */
[----:B------:R-:W-:Y:S04]  /*24fc0*/  LDGSTS.E [R243+0x43a00], desc[UR74][R32.64], P0 ;  /* 0x43a0000020f37fae */ /* 0x000fe800081a104a */
[----:B------:R-:W2:Y:S04]  /*24fd0*/  LDL.64 R206, [R1+0x24a8] ;  /* 0x0024a80001ce7983 */ /* 0x000ea80000100a00 */
[----:B------:R1:W-:Y:S04]  /*24fe0*/  STL.64 [R1+0x4900], R70 ;  /* 0x0049004601007387 */ /* 0x0003e80000100a00 */
[----:B------:R-:W-:Y:S04]  /*24ff0*/  LDGSTS.E [R243+0x43b00], desc[UR74][R112.64], P1 ;  /* 0x43b0000070f37fae */ /* 0x000fe800089a104a */
[----:B------:R-:W-:Y:S04]  /*25000*/  LDGSTS.E [R243+0x44a00], desc[UR74][R178.64], P0 ;  /* 0x44a00000b2f37fae */ /* 0x000fe800081a104a */
[----:B-1----:R-:W3:Y:S04]  /*25010*/  LDL.LU.64 R70, [R1+0x2340] ;  /* 0x0023400001467983 */ /* 0x002ee80000300a00 */
[----:B------:R1:W-:Y:S04]  /*25020*/  STL.64 [R1+0x4910], R112 ;  /* 0x0049107001007387 */ /* 0x0003e80000100a00 */
[----:B----4-:R-:W-:Y:S04]  /*25030*/  LDGSTS.E [R243+0x44b00], desc[UR74][R46.64], P1 ;  /* 0x44b000002ef37fae */ /* 0x010fe800089a104a */
[----:B------:R-:W-:Y:S04]  /*25040*/  LDGSTS.E [R243+0x45a00], desc[UR74][R208.64], P0 ;  /* 0x45a00000d0f37fae */ /* 0x000fe800081a104a */
[----:B-1----:R-:W4:Y:S04]  /*25050*/  LDL.LU.64 R112, [R1+0x2528] ;  /* 0x0025280001707983 */ /* 0x002f280000300a00 */
[----:B------:R-:W-:Y:S04]  /*25060*/  LDGSTS.E [R243+0x45b00], desc[UR74][R110.64], P1 ;  /* 0x45b000006ef37fae */ /* 0x000fe800089a104a */
[----:B------:R-:W-:Y:S04]  /*25070*/  LDGSTS.E [R243+0x46a00], desc[UR74][R20.64], P0 ;  /* 0x46a0000014f37fae */ /* 0x000fe800081a104a */
[----:B------:R-:W-:Y:S04]  /*25080*/  LDGSTS.E [R243+0x46b00], desc[UR74][R118.64], P1 ;  /* 0x46b0000076f37fae */ /* 0x000fe800089a104a */
        /* <DEDUP_REMOVED lines=11> */
[----:B------:R1:W-:Y:S04]  /*25140*/  STL.64 [R1+0x4940], R72 ;  /* 0x0049404801007387 */ /* 0x0003e80000100a00 */
[----:B-1----:R-:W3:Y:S04]  /*25150*/  LDL.LU.64 R72, [R1+0x23e8] ;  /* 0x0023e80001487983 */ /* 0x002ee80000300a00 */
[----:B------:R-:W-:Y:S04]  /*25160*/  STL.64 [R1+0x4948], R6 ;  /* 0x0049480601007387 */ /* 0x000fe80000100a00 */
[----:B------:R-:W-:Y:S04]  /*25170*/  STL.64 [R1+0x4950], R138 ;  /* 0x0049508a01007387 */ /* 0x000fe80000100a00 */
[----:B----4-:R-:W-:Y:S04]  /*25180*/  LDGSTS.E [R243+0x4aa00], desc[UR74][R112.64], P0 ;  /* 0x4aa0000070f37fae */ /* 0x010fe800081a104a */
[----:B------:R1:W-:Y:S04]  /*25190*/  LDGSTS.E [R243+0x4ab00], desc[UR74][R6.64], P1 ;  /* 0x4ab0000006f37fae */ /* 0x0003e800089a104a */
[----:B------:R-:W-:Y:S04]  /*251a0*/  LDGSTS.E [R243+0x4ba00], desc[UR74][R40.64], P0 ;  /* 0x4ba0000028f37fae */ /* 0x000fe800081a104a */
[----:B------:R-:W-:Y:S04]  /*251b0*/  LDGSTS.E [R243+0x4bb00], desc[UR74][R138.64], P1 ;  /* 0x4bb000008af37fae */ /* 0x000fe800089a104a */
[----:B--2---:R-:W-:Y:S04]  /*251c0*/  LDGSTS.E [R243+0x4ca00], desc[UR74][R206.64], P0 ;  /* 0x4ca00000cef37fae */ /* 0x004fe800081a104a */
[----:B------:R-:W-:Y:S04]  /*251d0*/  LDGSTS.E [R243+0x4cb00], desc[UR74][R102.64], P1 ;  /* 0x4cb0000066f37fae */ /* 0x000fe800089a104a */
[----:B------:R-:W1:Y:S04]  /*251e0*/  LDL.LU.64 R206, [R1+0x17a8] ;  /* 0x0017a80001ce7983 */ /* 0x000e680000300a00 */
[----:B------:R2:W-:Y:S04]  /*251f0*/  STL.64 [R1+0x4968], R102 ;  /* 0x0049686601007387 */ /* 0x0005e80000100a00 */
[----:B--2---:R-:W2:Y:S01]  /*25200*/  LDL.LU.64 R102, [R1+0x2468] ;  /* 0x0024680001667983 */ /* 0x004ea20000300a00 */
[----:B-1----:R-:W-:-:S03]  /*25210*/  IMAD.WIDE R6, R240, 0x4, R206 ;  /* 0x00000004f0067825 */ /* 0x002fc600078e02ce */
[----:B--2---:R1:W-:Y:S04]  /*25220*/  STL.64 [R1+0x4978], R102 ;  /* 0x0049786601007387 */ /* 0x0043e80000100a00 */
[----:B------:R-:W-:Y:S04]  /*25230*/  STL.64 [R1+0x4980], R54 ;  /* 0x0049803601007387 */ /* 0x000fe80000100a00 */
[----:B------:R-:W-:Y:S04]  /*25240*/  STL.64 [R1+0x4988], R44 ;  /* 0x0049882c01007387 */ /* 0x000fe80000100a00 */
[----:B------:R-:W-:Y:S04]  /*25250*/  STL.64 [R1+0x41d8], R242 ;  /* 0x0041d8f201007387 */ /* 0x000fe80000100a00 */
[----:B------:R-:W-:Y:S04]  /*25260*/  LDGSTS.E [R243+0x4da00], desc[UR74][R102.64], P0 ;  /* 0x4da0000066f37fae */ /* 0x000fe800081a104a */
[----:B------:R-:W2:Y:S04]  /*25270*/  LDL.LU.64 R98, [R1+0x17b0] ;  /* 0x0017b00001627983 */ /* 0x000ea80000300a00 */
[----:B------:R-:W-:Y:S04]  /*25280*/  LDGSTS.E [R243+0x4db00], desc[UR74][R54.64], P1 ;  /* 0x4db0000036f37fae */ /* 0x000fe800089a104a */
[----:B-1----:R-:W4:Y:S04]  /*25290*/  LDL.LU.64 R102, [R1+0x17b8] ;  /* 0x0017b80001667983 */ /* 0x002f280000300a00 */
[----:B------:R1:W-:Y:S04]  /*252a0*/  STL.64 [R1+0x1c50], R6 ;  /* 0x001c500601007387 */ /* 0x0003e80000100a00 */
[----:B------:R-:W2:Y:S04]  /*252b0*/  LDL.LU.64 R162, [R1+0x17c0] ;  /* 0x0017c00001a27983 */ /* 0x000ea80000300a00 */
[----:B------:R-:W2:Y:S04]  /*252c0*/  LDL.LU.64 R134, [R1+0x17c8] ;  /* 0x0017c80001867983 */ /* 0x000ea80000300a00 */
[----:B------:R-:W2:Y:S04]  /*252d0*/  LDL.LU.64 R198, [R1+0x17d0] ;  /* 0x0017d00001c67983 */ /* 0x000ea80000300a00 */
[----:B------:R-:W2:Y:S04]  /*252e0*/  LDL.LU.64 R138, [R1+0x17d8] ;  /* 0x0017d800018a7983 */ /* 0x000ea80000300a00 */
[----:B------:R-:W2:Y:S04]  /*252f0*/  LDL.LU.64 R118, [R1+0x17e0] ;  /* 0x0017e00001767983 */ /* 0x000ea80000300a00 */
[----:B------:R-:W2:Y:S04]  /*25300*/  LDL.LU.64 R62, [R1+0x17e8] ;  /* 0x0017e800013e7983 */ /* 0x000ea80000300a00 */
        /* <DEDUP_REMOVED lines=27> */
[----:B------:R1:W-:Y:S04]  /*254c0*/  LDGSTS.E [R243+0x4ea00], desc[UR74][R44.64], P0 ;  /* 0x4ea000002cf37fae */ /* 0x0003e800081a104a */
[----:B------:R-:W2:Y:S04]  /*254d0*/  LDL.LU.64 R150, [R1+0x2200] ;  /* 0x0022000001967983 */ /* 0x000ea80000300a00 */
[----:B------:R-:W-:Y:S04]  /*254e0*/  LDGSTS.E [R243+0x4eb00], desc[UR74][R186.64], P1 ;  /* 0x4eb00000baf37fae */ /* 0x000fe800089a104a */
[----:B------:R-:W2:Y:S04]  /*254f0*/  LDL.LU.64 R182, [R1+0x21c0] ;  /* 0x0021c00001b67983 */ /* 0x000ea80000300a00 */
[----:B---3--:R-:W-:Y:S04]  /*25500*/  LDGSTS.E [R243+0x4fa00], desc[UR74][R72.64], P0 ;  /* 0x4fa0000048f37fae */ /* 0x008fe800081a104a */
[----:B------:R-:W3:Y:S04]  /*25510*/  LDL.LU.64 R50, [R1+0x2180] ;  /* 0x0021800001327983 */ /* 0x000ee80000300a00 */
[----:B------:R-:W-:Y:S04]  /*25520*/  LDGSTS.E [R243+0x4fb00], desc[UR74][R234.64], P1 ;  /* 0x4fb00000eaf37fae */ /* 0x000fe800089a104a */
[----:B------:R-:W2:Y:S04]  /*25530*/  LDL.LU.64 R116, [R1+0x2140] ;  /* 0x0021400001747983 */ /* 0x000ea80000300a00 */
        /* <DEDUP_REMOVED lines=13> */
[----:B------:R-:W3:Y:S04]  /*25610*/  LDL.LU.64 R232, [R1+0x1288] ;  /* 0x0012880001e87983 */ /* 0x000ee80000300a00 */
[----:B------:R-:W-:Y:S04]  /*25620*/  LDGSTS.E [R243+0x53b00], desc[UR74][R126.64], P1 ;  /* 0x53b000007ef37fae */ /* 0x000fe800089a104a */
[----:B------:R-:W3:Y:S04]  /*25630*/  LDL.LU.64 R100, [R1+0x1370] ;  /* 0x0013700001647983 */ /* 0x000ee80000300a00 */
[----:B------:R-:W-:Y:S04]  /*25640*/  LDGSTS.E [R243+0x54a00], desc[UR74][R38.64], P0 ;  /* 0x54a0000026f37fae */ /* 0x000fe800081a104a */
[----:B------:R-:W4:Y:S04]  /*25650*/  LDL.LU.64 R158, [R1+0x1280] ;  /* 0x00128000019e7983 */ /* 0x000f280000300a00 */
[----:B------:R-:W-:Y:S04]  /*25660*/  LDGSTS.E [R243+0x54b00], desc[UR74][R170.64], P1 ;  /* 0x54b00000aaf37fae */ /* 0x000fe800089a104a */
[----:B------:R-:W4:Y:S04]  /*25670*/  LDL.LU.64 R160, [R1+0x1368] ;  /* 0x0013680001a07983 */ /* 0x000f280000300a00 */
[----:B------:R-:W-:Y:S04]  /*25680*/  LDGSTS.E [R243+0x55a00], desc[UR74][R194.64], P0 ;  /* 0x55a00000c2f37fae */ /* 0x000fe800081a104a */
        /* <DEDUP_REMOVED lines=53> */
[----:B------:R2:W-:Y:S04]  /*259e0*/  LDGSTS.E [R0+0x41c00], desc[UR74][R62.64], P0 ;  /* 0x41c000003e007fae */ /* 0x0005e800081a104a */
[----:B---3--:R-:W-:Y:S04]  /*259f0*/  LDGSTS.E [R0+0x41d00], desc[UR74][R100.64], P1 ;  /* 0x41d0000064007fae */ /* 0x008fe800089a104a */
[----:B------:R-:W-:Y:S04]  /*25a00*/  LDGSTS.E [R0+0x42c00], desc[UR74][R88.64], P0 ;  /* 0x42c0000058007fae */ /* 0x000fe800081a104a */
        /* <DEDUP_REMOVED lines=52> */
[----:B------:R-:W-:Y:S01]  /*25d50*/  LDGSTS.E [R0+0x5cd00], desc[UR74][R224.64], P1 ;  /* 0x5cd00000e0007fae */ /* 0x000fe200089a104a */
[----:B-1----:R-:W-:-:S03]  /*25d60*/  IMAD.WIDE R44, R240, 0x4, R98 ;  /* 0x00000004f02c7825 */ /* 0x002fc600078e0262 */
[----:B------:R-:W-:Y:S04]  /*25d70*/  LDGSTS.E [R0+0x5dc00], desc[UR74][R86.64], P0 ;  /* 0x5dc0000056007fae */ /* 0x000fe800081a104a */
[----:B------:R-:W-:Y:S04]  /*25d80*/  LDGSTS.E [R0+0x5dd00], desc[UR74][R204.64], P1 ;  /* 0x5dd00000cc007fae */ /* 0x000fe800089a104a */
[----:B------:R-:W-:Y:S04]  /*25d90*/  LDGSTS.E [R0+0x5ec00], desc[UR74][R90.64], P0 ;  /* 0x5ec000005a007fae */ /* 0x000fe800081a104a */
[----:B------:R-:W-:Y:S04]  /*25da0*/  LDGSTS.E [R0+0x5ed00], desc[UR74][R202.64], P1 ;  /* 0x5ed00000ca007fae */ /* 0x000fe800089a104a */
[----:B------:R-:W-:Y:S01]  /*25db0*/  LDGSTS.E [R0+0x5fc00], desc[UR74][R24.64], P0 ;  /* 0x5fc0000018007fae */ /* 0x000fe200081a104a */
[----:B------:R-:W-:-:S03]  /*25dc0*/  IMAD.WIDE R102, R240, 0x4, R102 ;  /* 0x00000004f0667825 */ /* 0x000fc600078e0266 */
[----:B------:R-:W-:Y:S04]  /*25dd0*/  LDGSTS.E [R0+0x5fd00], desc[UR74][R200.64], P1 ;  /* 0x5fd00000c8007fae */ /* 0x000fe800089a104a */
[----:B------:R-:W-:Y:S01]  /*25de0*/  LDGSTS.E [R3+0x40e00], desc[UR74][R98.64], P0 ;  /* 0x40e0000062037fae */ /* 0x000fe200081a104a */
[----:B------:R-:W-:-:S03]  /*25df0*/  IMAD.WIDE R134, R240, 0x4, R134 ;  /* 0x00000004f0867825 */ /* 0x000fc600078e0286 */
[----:B------:R-:W-:Y:S01]  /*25e00*/  LDGSTS.E [R3+0x40f00], desc[UR74][R232.64], P1 ;  /* 0x40f00000e8037fae */ /* 0x000fe200089a104a */
[----:B------:R-:W-:-:S03]  /*25e10*/  IMAD.WIDE R138, R240, 0x4, R138 ;  /* 0x00000004f08a7825 */ /* 0x000fc600078e028a */
[----:B------:R1:W-:Y:S04]  /*25e20*/  LDGSTS.E [R3+0x41e00], desc[UR74][R6.64], P0 ;  /* 0x41e0000006037fae */ /* 0x0003e800081a104a */
[----:B------:R-:W3:Y:S04]  /*25e30*/  LDL.LU.64 R98, [R1+0x1278] ;  /* 0x0012780001627983 */ /* 0x000ee80000300a00 */
[----:B------:R4:W-:Y:S01]  /*25e40*/  STL.64 [R1+0x1c60], R44 ;  /* 0x001c602c01007387 */ /* 0x0009e20000100a00 */
[----:B------:R-:W-:-:S03]  /*25e50*/  IMAD.WIDE R118, R240, 0x4, R118 ;  /* 0x00000004f0767825 */ /* 0x000fc600078e0276 */
[----:B------:R-:W-:Y:S01]  /*25e60*/  LDGSTS.E [R3+0x41f00], desc[UR74][R158.64], P1 ;  /* 0x41f000009e037fae */ /* 0x000fe200089a104a */
[----:B----4-:R-:W-:-:S03]  /*25e70*/  IMAD.WIDE R44, R240, 0x4, R162 ;  /* 0x00000004f02c7825 */ /* 0x010fc600078e02a2 */
[----:B------:R-:W4:Y:S04]  /*25e80*/  LDL.LU.64 R162, [R1+0x1c40] ;  /* 0x001c400001a27983 */ /* 0x000f280000300a00 */
[----:B------:R1:W-:Y:S04]  /*25e90*/  STL.64 [R1+0x1c78], R102 ;  /* 0x001c786601007387 */ /* 0x0003e80000100a00 */
[----:B------:R2:W-:Y:S01]  /*25ea0*/  STL.64 [R1+0x1c98], R44 ;  /* 0x001c982c01007387 */ /* 0x0005e20000100a00 */
[----:B-1----:R-:W-:-:S03]  /*25eb0*/  IMAD.WIDE R102, R240, 0x4, R198 ;  /* 0x00000004f0667825 */ /* 0x002fc600078e02c6 */
[----:B--2---:R-:W2:Y:S04]  /*25ec0*/  LDL.LU.64 R44, [R1+0x1c58] ;  /* 0x001c5800012c7983 */ /* 0x004ea80000300a00 */
[----:B------:R1:W-:Y:S04]  /*25ed0*/  STL.64 [R1+0x1ca8], R134 ;  /* 0x001ca88601007387 */ /* 0x0003e80000100a00 */
[----:B-1----:R-:W2:Y:S04]  /*25ee0*/  LDL.LU.64 R134, [R1+0x1c70] ;  /* 0x001c700001867983 */ /* 0x002ea80000300a00 */
[----:B------:R1:W-:Y:S04]  /*25ef0*/  STL.64 [R1+0x1cc8], R102 ;  /* 0x001cc86601007387 */ /* 0x0003e80000100a00 */
[----:B------:R-:W2:Y:S04]  /*25f00*/  LDL.LU.64 R198, [R1+0x1c80] ;  /* 0x001c800001c67983 */ /* 0x000ea80000300a00 */
        /* <DEDUP_REMOVED lines=9> */
[----:B------:R1:W-:Y:S02]  /*25fa0*/  STL.64 [R1+0x1d28], R6 ;  /* 0x001d280601007387 */ /* 0x0003e40000100a00 */
[----:B-1----:R-:W-:-:S02]  /*25fb0*/  IMAD.WIDE R6, R240, 0x4, R8 ;  /* 0x00000004f0067825 */ /* 0x002fc400078e0208 */
[----:B------:R-:W2:Y:S04]  /*25fc0*/  LDL.LU.64 R8, [R1+0x1cd8] ;  /* 0x001cd80001087983 */ /* 0x000ea80000300a00 */
[----:B------:R1:W-:Y:S02]  /*25fd0*/  STL.64 [R1+0x1d40], R6 ;  /* 0x001d400601007387 */ /* 0x0003e40000100a00 */
[----:B-1----:R-:W-:-:S04]  /*25fe0*/  IMAD.WIDE R6, R240, 0x4, R244 ;  /* 0x00000004f0067825 */ /* 0x002fc800078e02f4 */
[C---:B------:R-:W-:Y:S01]  /*25ff0*/  IMAD.WIDE R244, R240.reuse, 0x4, R46 ;  /* 0x00000004f0f47825 */ /* 0x040fe200078e022e */
[----:B------:R1:W-:Y:S03]  /*26000*/  STL.64 [R1+0x1d50], R6 ;  /* 0x001d500601007387 */ /* 0x0003e60000100a00 */
[C---:B------:R-:W-:Y:S01]  /*26010*/  IMAD.WIDE R196, R240.reuse, 0x4, R196 ;  /* 0x00000004f0c47825 */ /* 0x040fe200078e02c4 */
[----:B-1----:R-:W2:Y:S04]  /*26020*/  LDL.LU.64 R6, [R1+0x1ce8] ;  /* 0x001ce80001067983 */ /* 0x002ea80000300a00 */
[----:B------:R-:W2:Y:S04]  /*26030*/  LDL.LU.64 R46, [R1+0x1d00] ;  /* 0x001d0000012e7983 */ /* 0x000ea80000300a00 */
[----:B------:R1:W-:Y:S02]  /*26040*/  STL.64 [R1+0x1d68], R244 ;  /* 0x001d68f401007387 */ /* 0x0003e40000100a00 */
[----:B-1----:R-:W-:-:S02]  /*26050*/  IMAD.WIDE R244, R240, 0x4, R18 ;  /* 0x00000004f0f47825 */ /* 0x002fc400078e0212 */
[----:B------:R-:W2:Y:S04]  /*26060*/  LDL.LU.64 R18, [R1+0x1d10] ;  /* 0x001d100001127983 */ /* 0x000ea80000300a00 */
[----:B------:R1:W-:Y:S04]  /*26070*/  STL.64 [R1+0x1d80], R244 ;  /* 0x001d80f401007387 */ /* 0x0003e80000100a00 */
[----:B-1----:R-:W2:Y:S04]  /*26080*/  LDL.LU.64 R244, [R1+0x1d20] ;  /* 0x001d200001f47983 */ /* 0x002ea80000300a00 */
[----:B------:R1:W-:Y:S04]  /*26090*/  STL.64 [R1+0x1d98], R196 ;  /* 0x001d98c401007387 */ /* 0x0003e80000100a00 */
[----:B-1----:R-:W2:Y:S01]  /*260a0*/  LDL.LU.64 R196, [R1+0x1d30] ;  /* 0x001d300001c47983 */ /* 0x002ea20000300a00 */
[----:B------:R-:W-:-:S05]  /*260b0*/  IMAD.WIDE R242, R240, 0x4, R242 ;  /* 0x00000004f0f27825 */ /* 0x000fca00078e02f2 */
[----:B------:R1:W-:Y:S02]  /*260c0*/  STL.64 [R1+0x1db0], R242 ;  /* 0x001db0f201007387 */ /* 0x0003e40000100a00 */
[C---:B-1----:R-:W-:Y:S02]  /*260d0*/  IMAD.WIDE R242, R240.reuse, 0x4, R88 ;  /* 0x00000004f0f27825 */ /* 0x042fe400078e0258 */
[----:B------:R-:W2:Y:S04]  /*260e0*/  LDL.LU.64 R88, [R1+0xe48] ;  /* 0x000e480001587983 */ /* 0x000ea80000300a00 */
[----:B------:R4:W-:Y:S02]  /*260f0*/  STL.64 [R1+0x1dd0], R242 ;  /* 0x001dd0f201007387 */ /* 0x0009e40000100a00 */
[----:B----4-:R-:W-:-:S02]  /*26100*/  IMAD.WIDE R242, R240, 0x4, R162 ;  /* 0x00000004f0f27825 */ /* 0x010fc400078e02a2 */
[----:B------:R-:W-:Y:S04]  /*26110*/  LDGSTS.E [R3+0x42e00], desc[UR74][R162.64], P0 ;  /* 0x42e00000a2037fae */ /* 0x000fe800081a104a */
[----:B---3--:R-:W-:Y:S04]  /*26120*/  LDGSTS.E [R3+0x42f00], desc[UR74][R98.64], P1 ;  /* 0x42f0000062037fae */ /* 0x008fe800089a104a */
[----:B------:R-:W3:Y:S04]  /*26130*/  LDL.LU.64 R162, [R1+0x1d70] ;  /* 0x001d700001a27983 */ /* 0x000ee80000300a00 */
[----:B------:R1:W-:Y:S01]  /*26140*/  STL.64 [R1+0x1de0], R242 ;  /* 0x001de0f201007387 */ /* 0x0003e20000100a00 */
[----:B--2---:R-:W-:-:S05]  /*26150*/  IMAD.WIDE R44, R240, 0x4, R44 ;  /* 0x00000004f02c7825 */ /* 0x004fca00078e022c */
[----:B------:R2:W-:Y:S01]  /*26160*/  STL.64 [R1+0x1df8], R44 ;  /* 0x001df82c01007387 */ /* 0x0005e20000100a00 */
[----:B-1----:R-:W-:-:S03]  /*26170*/  IMAD.WIDE R242, R240, 0x4, R134 ;  /* 0x00000004f0f27825 */ /* 0x002fc600078e0286 */
[----:B------:R-:W4:Y:S04]  /*26180*/  LDL.LU.64 R134, [R1+0x1d90] ;  /* 0x001d900001867983 */ /* 0x000f280000300a00 */
[----:B------:R1:W-:Y:S01]  /*26190*/  STL.64 [R1+0x1e10], R242 ;  /* 0x001e10f201007387 */ /* 0x0003e20000100a00 */
[----:B--2---:R-:W-:-:S03]  /*261a0*/  IMAD.WIDE R44, R240, 0x4, R198 ;  /* 0x00000004f02c7825 */ /* 0x004fc600078e02c6 */
[----:B------:R-:W2:Y:S04]  /*261b0*/  LDL.LU.64 R198, [R1+0x1da8] ;  /* 0x001da80001c67983 */ /* 0x000ea80000300a00 */
[----:B------:R1:W-:Y:S02]  /*261c0*/  STL.64 [R1+0x1e28], R44 ;  /* 0x001e282c01007387 */ /* 0x0003e40000100a00 */
[----:B-1----:R-:W-:-:S05]  /*261d0*/  IMAD.WIDE R242, R240, 0x4, R102 ;  /* 0x00000004f0f27825 */ /* 0x002fca00078e0266 */
[----:B------:R1:W-:Y:S01]  /*261e0*/  STL.64 [R1+0x1e38], R242 ;  /* 0x001e38f201007387 */ /* 0x0003e20000100a00 */
[----:B------:R-:W-:-:S04]  /*261f0*/  IMAD.WIDE R102, R240, 0x4, R138 ;  /* 0x00000004f0667825 */ /* 0x000fc800078e028a */
[C---:B------:R-:W-:Y:S02]  /*26200*/  IMAD.WIDE R44, R240.reuse, 0x4, R118 ;  /* 0x00000004f02c7825 */ /* 0x040fe400078e0276 */
[----:B------:R-:W2:Y:S04]  /*26210*/  LDL.LU.64 R118, [R1+0x1db8] ;  /* 0x001db80001767983 */ /* 0x000ea80000300a00 */
[----:B------:R1:W-:Y:S04]  /*26220*/  STL.64 [R1+0x1e50], R102 ;  /* 0x001e506601007387 */ /* 0x0003e80000100a00 */
[----:B------:R1:W-:Y:S04]  /*26230*/  STL.64 [R1+0x1e68], R44 ;  /* 0x001e682c01007387 */ /* 0x0003e80000100a00 */
[----:B-1----:R-:W2:Y:S01]  /*26240*/  LDL.LU.64 R242, [R1+0x1dc8] ;  /* 0x001dc80001f27983 */ /* 0x002ea20000300a00 */
[----:B------:R-:W-:-:S03]  /*26250*/  IMAD.WIDE R102, R240, 0x4, R120 ;  /* 0x00000004f0667825 */ /* 0x000fc600078e0278 */
[----:B------:R-:W2:Y:S04]  /*26260*/  LDL.LU.64 R44, [R1+0x1dd8] ;  /* 0x001dd800012c7983 */ /* 0x000ea80000300a00 */
[----:B------:R1:W-:Y:S04]  /*26270*/  STL.64 [R1+0x1e78], R102 ;  /* 0x001e786601007387 */ /* 0x0003e80000100a00 */
[----:B------:R-:W2:Y:S01]  /*26280*/  LDL.LU.64 R120, [R1+0xe40] ;  /* 0x000e400001787983 */ /* 0x000ea20000300a00 */
[----:B------:R-:W-:-:S03]  /*26290*/  IMAD.WIDE R138, R240, 0x4, R8 ;  /* 0x00000004f08a7825 */ /* 0x000fc600078e0208 */
[----:B------:R-:W-:Y:S04]  /*262a0*/  LDGSTS.E [R3+0x43e00], desc[UR74][R8.64], P0 ;  /* 0x43e0000008037fae */ /* 0x000fe800081a104a */
[----:B------:R-:W-:Y:S04]  /*262b0*/  LDGSTS.E [R3+0x43f00], desc[UR74][R62.64], P1 ;  /* 0x43f000003e037fae */ /* 0x000fe800089a104a */
[----:B------:R-:W2:Y:S04]  /*262c0*/  LDL.LU.64 R8, [R1+0x1e20] ;  /* 0x001e200001087983 */ /* 0x000ea80000300a00 */
[----:B------:R-:W-:Y:S01]  /*262d0*/  STL.64 [R1+0x1e88], R138 ;  /* 0x001e888a01007387 */ /* 0x000fe20000100a00 */
[----:B-1----:R-:W-:-:S04]  /*262e0*/  IMAD.WIDE R102, R240, 0x4, R6 ;  /* 0x00000004f0667825 */ /* 0x002fc800078e0206 */
[C---:B------:R-:W-:Y:S02]  /*262f0*/  IMAD.WIDE R6, R240.reuse, 0x4, R46 ;  /* 0x00000004f0067825 */ /* 0x040fe400078e022e */
[----:B------:R-:W2:Y:S04]  /*26300*/  LDL.LU.64 R46, [R1+0x1e30] ;  /* 0x001e3000012e7983 */ /* 0x000ea80000300a00 */
[----:B------:R1:W-:Y:S04]  /*26310*/  STL.64 [R1+0x1e98], R102 ;  /* 0x001e986601007387 */ /* 0x0003e80000100a00 */
[----:B------:R-:W-:Y:S01]  /*26320*/  STL.64 [R1+0x1ea8], R6 ;  /* 0x001ea80601007387 */ /* 0x000fe20000100a00 */
[----:B-1----:R-:W-:-:S03]  /*26330*/  IMAD.WIDE R102, R240, 0x4, R18 ;  /* 0x00000004f0667825 */ /* 0x002fc600078e0212 */
[----:B------:R-:W2:Y:S04]  /*26340*/  LDL.LU.64 R18, [R1+0x1e48] ;  /* 0x001e480001127983 */ /* 0x000ea80000300a00 */
[----:B------:R1:W-:Y:S02]  /*26350*/  STL.64 [R1+0x1ec0], R102 ;  /* 0x001ec06601007387 */ /* 0x0003e40000100a00 */
[C---:B-1----:R-:W-:Y:S02]  /*26360*/  IMAD.WIDE R102, R240.reuse, 0x4, R196 ;  /* 0x00000004f0667825 */ /* 0x042fe400078e02c4 */
[----:B------:R-:W2:Y:S02]  /*26370*/  LDL.LU.64 R196, [R1+0x1e58] ;  /* 0x001e580001c47983 */ /* 0x000ea40000300a00 */
[----:B------:R-:W-:-:S05]  /*26380*/  IMAD.WIDE R6, R240, 0x4, R244 ;  /* 0x00000004f0067825 */ /* 0x000fca00078e02f4 */
[----:B------:R1:W-:Y:S04]  /*26390*/  STL.64 [R1+0x1ed0], R6 ;  /* 0x001ed00601007387 */ /* 0x0003e80000100a00 */
[----:B------:R1:W-:Y:S02]  /*263a0*/  STL.64 [R1+0x1ee8], R102 ;  /* 0x001ee86601007387 */ /* 0x0003e40000100a00 */
[C---:B-1----:R-:W-:Y:S02]  /*263b0*/  IMAD.WIDE R6, R240.reuse, 0x4, R178 ;  /* 0x00000004f0067825 */ /* 0x042fe400078e02b2 */
[----:B------:R-:W2:Y:S04]  /*263c0*/  LDL.LU.64 R178, [R1+0x4998] ;  /* 0x0049980001b27983 */ /* 0x000ea80000300a00 */
[----:B------:R-:W2:Y:S04]  /*263d0*/  LDL.LU.64 R102, [R1+0x1e60] ;  /* 0x001e600001667983 */ /* 0x000ea80000300a00 */
[----:B------:R-:W2:Y:S04]  /*263e0*/  LDL.LU.64 R138, [R1+0x1e70] ;  /* 0x001e7000018a7983 */ /* 0x000ea80000300a00 */
[----:B------:R1:W-:Y:S02]  /*263f0*/  STL.64 [R1+0x1ef8], R6 ;  /* 0x001ef80601007387 */ /* 0x0003e40000100a00 */
[----:B-1----:R-:W-:-:S05]  /*26400*/  IMAD.WIDE R6, R240, 0x4, R22 ;  /* 0x00000004f0067825 */ /* 0x002fca00078e0216 */
[----:B------:R3:W-:Y:S02]  /*26410*/  STL.64 [R1+0x1f08], R6 ;  /* 0x001f080601007387 */ /* 0x0007e40000100a00 */
[C---:B---3--:R-:W-:Y:S02]  /*26420*/  IMAD.WIDE R6, R240.reuse, 0x4, R162 ;  /* 0x00000004f0067825 */ /* 0x048fe400078e02a2 */
[----:B------:R-:W-:Y:S04]  /*26430*/  LDGSTS.E [R3+0x44e00], desc[UR74][R162.64], P0 ;  /* 0x44e00000a2037fae */ /* 0x000fe800081a104a */
[----:B------:R-:W-:Y:S04]  /*26440*/  LDGSTS.E [R3+0x44f00], desc[UR74][R88.64], P1 ;  /* 0x44f0000058037fae */ /* 0x000fe800089a104a */
[----:B------:R-:W3:Y:S04]  /*26450*/  LDL.LU.64 R162, [R1+0x1ea0] ;  /* 0x001ea00001a27983 */ /* 0x000ee80000300a00 */
[----:B------:R-:W3:Y:S04]  /*26460*/  LDL.LU.64 R22, [R1+0xe38] ;  /* 0x000e380001167983 */ /* 0x000ee80000300a00 */
[----:B------:R1:W-:Y:S01]  /*26470*/  STL.64 [R1+0x1f18], R6 ;  /* 0x001f180601007387 */ /* 0x0003e20000100a00 */
[----:B----4-:R-:W-:-:S04]  /*26480*/  IMAD.WIDE R244, R240, 0x4, R134 ;  /* 0x00000004f0f47825 */ /* 0x010fc800078e0286 */
[C---:B--2---:R-:W-:Y:S01]  /*26490*/  IMAD.WIDE R134, R240.reuse, 0x4, R198 ;  /* 0x00000004f0867825 */ /* 0x044fe200078e02c6 */
[----:B-1----:R-:W2:Y:S04]  /*264a0*/  LDL.LU.64 R6, [R1+0x1eb8] ;  /* 0x001eb80001067983 */ /* 0x002ea80000300a00 */
[----:B------:R1:W-:Y:S04]  /*264b0*/  STL.64 [R1+0x1f28], R244 ;  /* 0x001f28f401007387 */ /* 0x0003e80000100a00 */
[----:B-1----:R-:W4:Y:S04]  /*264c0*/  LDL.LU.64 R244, [R1+0x1ec8] ;  /* 0x001ec80001f47983 */ /* 0x002f280000300a00 */
[----:B------:R1:W-:Y:S04]  /*264d0*/  STL.64 [R1+0x1f40], R134 ;  /* 0x001f408601007387 */ /* 0x0003e80000100a00 */
[----:B------:R-:W4:Y:S04]  /*264e0*/  LDL.LU.64 R198, [R1+0x1ed8] ;  /* 0x001ed80001c67983 */ /* 0x000f280000300a00 */
[----:B-1----:R-:W4:Y:S01]  /*264f0*/  LDL.LU.64 R134, [R1+0x1f00] ;  /* 0x001f000001867983 */ /* 0x002f220000300a00 */
[----:B------:R-:W-:-:S05]  /*26500*/  IMAD.WIDE R118, R240, 0x4, R118 ;  /* 0x00000004f0767825 */ /* 0x000fca00078e0276 */
[----:B------:R1:W-:Y:S01]  /*26510*/  STL.64 [R1+0x1f50], R118 ;  /* 0x001f507601007387 */ /* 0x0003e20000100a00 */
[----:B------:R-:W-:-:S03]  /*26520*/  IMAD.WIDE R242, R240, 0x4, R242 ;  /* 0x00000004f0f27825 */ /* 0x000fc600078e02f2 */
[----:B-1----:R-:W4:Y:S01]  /*26530*/  LDL.LU.64 R118, [R1+0x1f30] ;  /* 0x001f300001767983 */ /* 0x002f220000300a00 */
[----:B------:R-:W-:-:S03]  /*26540*/  IMAD.WIDE R44, R240, 0x4, R44 ;  /* 0x00000004f02c7825 */ /* 0x000fc600078e022c */
[----:B------:R1:W-:Y:S02]  /*26550*/  STL.64 [R1+0x1f60], R242 ;  /* 0x001f60f201007387 */ /* 0x0003e40000100a00 */
[C---:B-1----:R-:W-:Y:S02]  /*26560*/  IMAD.WIDE R242, R240.reuse, 0x4, R208 ;  /* 0x00000004f0f27825 */ /* 0x042fe400078e02d0 */
[----:B------:R-:W4:Y:S04]  /*26570*/  LDL.LU.64 R208, [R1+0x4990] ;  /* 0x0049900001d07983 */ /* 0x000f280000300a00 */
[----:B------:R1:W-:Y:S04]  /*26580*/  STL.64 [R1+0x1f70], R44 ;  /* 0x001f702c01007387 */ /* 0x0003e80000100a00 */
[----:B------:R-:W-:Y:S04]  /*26590*/  STL.64 [R1+0x1f88], R242 ;  /* 0x001f88f201007387 */ /* 0x000fe80000100a00 */
[----:B------:R-:W-:Y:S01]  /*265a0*/  LDGSTS.E [R3+0x45e00], desc[UR74][R8.64], P0 ;  /* 0x45e0000008037fae */ /* 0x000fe200081a104a */
[----:B-1----:R-:W-:-:S03]  /*265b0*/  IMAD.WIDE R44, R240, 0x4, R110 ;  /* 0x00000004f02c7825 */ /* 0x002fc600078e026e */
[----:B------:R-:W-:Y:S04]  /*265c0*/  LDGSTS.E [R3+0x45f00], desc[UR74][R120.64], P1 ;  /* 0x45f0000078037fae */ /* 0x000fe800089a104a */
[----:B------:R1:W-:Y:S02]  /*265d0*/  STL.64 [R1+0x1f98], R44 ;  /* 0x001f982c01007387 */ /* 0x0003e40000100a00 */
[C---:B-1----:R-:W-:Y:S02]  /*265e0*/  IMAD.WIDE R44, R240.reuse, 0x4, R8 ;  /* 0x00000004f02c7825 */ /* 0x042fe400078e0208 */
[----:B------:R-:W4:Y:S02]  /*265f0*/  LDL.LU.64 R8, [R1+0xe30] ;  /* 0x000e300001087983 */ /* 0x000f240000300a00 */
[----:B------:R-:W-:-:S02]  /*26600*/  IMAD.WIDE R46, R240, 0x4, R46 ;  /* 0x00000004f02e7825 */ /* 0x000fc400078e022e */
[----:B------:R1:W-:Y:S04]  /*26610*/  STL.64 [R1+0x1fa8], R44 ;  /* 0x001fa82c01007387 */ /* 0x0003e80000100a00 */
[----:B------:R-:W4:Y:S04]  /*26620*/  LDL.LU.64 R110, [R1+0x1fb8] ;  /* 0x001fb800016e7983 */ /* 0x000f280000300a00 */
[----:B------:R1:W-:Y:S02]  /*26630*/  STL.64 [R1+0x1fc0], R46 ;  /* 0x001fc02e01007387 */ /* 0x0003e40000100a00 */
[----:B-1----:R-:W-:-:S02]  /*26640*/  IMAD.WIDE R44, R240, 0x4, R18 ;  /* 0x00000004f02c7825 */ /* 0x002fc400078e0212 */
[----:B------:R-:W4:Y:S04]  /*26650*/  LDL.LU.64 R46, [R1+0x2068] ;  /* 0x00206800012e7983 */ /* 0x000f280000300a00 */
[----:B------:R-:W4:Y:S04]  /*26660*/  LDL.LU.64 R18, [R1+0x2080] ;  /* 0x0020800001127983 */ /* 0x000f280000300a00 */
[----:B------:R1:W-:Y:S01]  /*26670*/  STL.64 [R1+0x1fd0], R44 ;  /* 0x001fd02c01007387 */ /* 0x0003e20000100a00 */
[----:B------:R-:W-:-:S03]  /*26680*/  IMAD.WIDE R242, R240, 0x4, R196 ;  /* 0x00000004f0f27825 */ /* 0x000fc600078e02c4 */
[----:B------:R-:W4:Y:S04]  /*26690*/  LDL.LU.64 R196, [R1+0x25a8] ;  /* 0x0025a80001c47983 */ /* 0x000f280000300a00 */
[----:B------:R-:W-:Y:S01]  /*266a0*/  STL.64 [R1+0x1fe0], R242 ;  /* 0x001fe0f201007387 */ /* 0x000fe20000100a00 */
[----:B-1----:R-:W-:-:S04]  /*266b0*/  IMAD.WIDE R44, R240, 0x4, R102 ;  /* 0x00000004f02c7825 */ /* 0x002fc800078e0266 */
[C---:B------:R-:W-:Y:S01]  /*266c0*/  IMAD.WIDE R138, R240.reuse, 0x4, R138 ;  /* 0x00000004f08a7825 */ /* 0x040fe200078e028a */
[----:B------:R1:W-:Y:S03]  /*266d0*/  STL.64 [R1+0x1fe8], R44 ;  /* 0x001fe82c01007387 */ /* 0x0003e60000100a00 */
[C---:B------:R-:W-:Y:S01]  /*266e0*/  IMAD.WIDE R102, R240.reuse, 0x4, R20 ;  /* 0x00000004f0667825 */ /* 0x040fe200078e0214 */
[----:B------:R-:W-:Y:S04]  /*266f0*/  STL.64 [R1+0x1ff0], R138 ;  /* 0x001ff08a01007387 */ /* 0x000fe80000100a00 */
[----:B------:R-:W4:Y:S01]  /*26700*/  LDL.LU.64 R20, [R1+0xcb0] ;  /* 0x000cb00001147983 */ /* 0x000f220000300a00 */
[----:B-1----:R-:W-:-:S03]  /*26710*/  IMAD.WIDE R44, R240, 0x4, R42 ;  /* 0x00000004f02c7825 */ /* 0x002fc600078e022a */
[----:B------:R-:W-:Y:S04]  /*26720*/  STL.64 [R1+0x1ff8], R102 ;  /* 0x001ff86601007387 */ /* 0x000fe80000100a00 */
[----:B------:R-:W4:Y:S04]  /*26730*/  LDL.LU.64 R42, [R1+0xc88] ;  /* 0x000c8800012a7983 */ /* 0x000f280000300a00 */
[----:B------:R3:W-:Y:S02]  /*26740*/  STL.64 [R1+0x2000], R44 ;  /* 0x0020002c01007387 */ /* 0x0007e40000100a00 */
[----:B---3--:R-:W-:-:S02]  /*26750*/  IMAD.WIDE R44, R240, 0x4, R162 ;  /* 0x00000004f02c7825 */ /* 0x008fc400078e02a2 */
[----:B------:R-:W-:Y:S04]  /*26760*/  LDGSTS.E [R3+0x46e00], desc[UR74][R162.64], P0 ;  /* 0x46e00000a2037fae */ /* 0x000fe800081a104a */
[----:B------:R-:W-:Y:S04]  /*26770*/  LDGSTS.E [R3+0x46f00], desc[UR74][R22.64], P1 ;  /* 0x46f0000016037fae */ /* 0x000fe800089a104a */
[----:B------:R-:W3:Y:S04]  /*26780*/  LDL.LU.64 R162, [R1+0xe28] ;  /* 0x000e280001a27983 */ /* 0x000ee80000300a00 */
[----:B------:R1:W-:Y:S01]  /*26790*/  STL.64 [R1+0x2008], R44 ;  /* 0x0020082c01007387 */ /* 0x0003e20000100a00 */
[----:B--2---:R-:W-:-:S05]  /*267a0*/  IMAD.WIDE R102, R240, 0x4, R6 ;  /* 0x00000004f0667825 */ /* 0x004fca00078e0206 */
[----:B------:R2:W-:Y:S01]  /*267b0*/  STL.64 [R1+0x2010], R102 ;  /* 0x0020106601007387 */ /* 0x0005e20000100a00 */
[----:B----4-:R-:W-:-:S04]  /*267c0*/  IMAD.WIDE R6, R240, 0x4, R244 ;  /* 0x00000004f0067825 */ /* 0x010fc800078e02f4 */
[C---:B-1----:R-:W-:Y:S02]  /*267d0*/  IMAD.WIDE R44, R240.reuse, 0x4, R198 ;  /* 0x00000004f02c7825 */ /* 0x042fe400078e02c6 */
[----:B------:R-:W4:Y:S04]  /*267e0*/  LDL.LU.64 R198, [R1+0x2598] ;  /* 0x0025980001c67983 */ /* 0x000f280000300a00 */
[----:B------:R1:W-:Y:S01]  /*267f0*/  STL.64 [R1+0x2018], R6 ;  /* 0x0020180601007387 */ /* 0x0003e20000100a00 */
[----:B--2---:R-:W-:-:S03]  /*26800*/  IMAD.WIDE R102, R240, 0x4, R220 ;  /* 0x00000004f0667825 */ /* 0x004fc600078e02dc */
[----:B------:R2:W-:Y:S01]  /*26810*/  STL.64 [R1+0x2020], R44 ;  /* 0x0020202c01007387 */ /* 0x0005e20000100a00 */
[----:B-1----:R-:W-:-:S05]  /*26820*/  IMAD.WIDE R6, R240, 0x4, R134 ;  /* 0x00000004f0067825 */ /* 0x002fca00078e0286 */
[----:B------:R1:W-:Y:S01]  /*26830*/  STL.64 [R1+0x2028], R6 ;  /* 0x0020280601007387 */ /* 0x0003e20000100a00 */
[----:B--2---:R-:W-:-:S04]  /*26840*/  IMAD.WIDE R44, R240, 0x4, R118 ;  /* 0x00000004f02c7825 */ /* 0x004fc800078e0276 */
[C---:B-1----:R-:W-:Y:S01]  /*26850*/  IMAD.WIDE R6, R240.reuse, 0x4, R94 ;  /* 0x00000004f0067825 */ /* 0x042fe200078e025e */
[----:B------:R1:W-:Y:S04]  /*26860*/  STL.64 [R1+0x2030], R44 ;  /* 0x0020302c01007387 */ /* 0x0003e80000100a00 */
[----:B-1----:R-:W2:Y:S04]  /*26870*/  LDL.LU.64 R44, [R1+0x2590] ;  /* 0x00259000012c7983 */ /* 0x002ea80000300a00 */
[----:B------:R1:W-:Y:S04]  /*26880*/  STL.64 [R1+0x2040], R102 ;  /* 0x0020406601007387 */ /* 0x0003e80000100a00 */
[----:B-1----:R-:W2:Y:S04]  /*26890*/  LDL.LU.64 R102, [R1+0x2588] ;  /* 0x0025880001667983 */ /* 0x002ea80000300a00 */
[----:B------:R1:W-:Y:S04]  /*268a0*/  STL.64 [R1+0x2048], R6 ;  /* 0x0020480601007387 */ /* 0x0003e80000100a00 */
[----:B------:R-:W2:Y:S04]  /*268b0*/  LDL.LU.64 R138, [R1+0x2580] ;  /* 0x00258000018a7983 */ /* 0x000ea80000300a00 */
[----:B------:R-:W2:Y:S04]  /*268c0*/  LDL.LU.64 R220, [R1+0x2578] ;  /* 0x0025780001dc7983 */ /* 0x000ea80000300a00 */
[----:B-1----:R-:W2:Y:S04]  /*268d0*/  LDL.LU.64 R6, [R1+0x2570] ;  /* 0x0025700001067983 */ /* 0x002ea80000300a00 */
[----:B------:R-:W2:Y:S01]  /*268e0*/  LDL.LU.64 R94, [R1+0xe20] ;  /* 0x000e2000015e7983 */ /* 0x000ea20000300a00 */
[----:B------:R-:W-:-:S03]  /*268f0*/  IMAD.WIDE R118, R240, 0x4, R110 ;  /* 0x00000004f0767825 */ /* 0x000fc600078e026e */
[----:B------:R1:W-:Y:S04]  /*26900*/  LDGSTS.E [R3+0x47e00], desc[UR74][R110.64], P0 ;  /* 0x47e000006e037fae */ /* 0x0003e800081a104a */
[----:B------:R1:W-:Y:S04]  /*26910*/  STL.64 [R1+0x2050], R118 ;  /* 0x0020507601007387 */ /* 0x0003e80000100a00 */
[----:B------:R-:W2:Y:S04]  /*26920*/  LDL.LU.64 R244, [R1+0x2558] ;  /* 0x0025580001f47983 */ /* 0x000ea80000300a00 */
[----:B------:R-:W-:Y:S01]  /*26930*/  LDGSTS.E [R3+0x47f00], desc[UR74][R8.64], P1 ;  /* 0x47f0000008037fae */ /* 0x000fe200089a104a */
[----:B-1----:R-:W-:-:S04]  /*26940*/  IMAD.WIDE R110, R240, 0x4, R46 ;  /* 0x00000004f06e7825 */ /* 0x002fc800078e022e */
[C---:B------:R-:W-:Y:S01]  /*26950*/  IMAD.WIDE R46, R240.reuse, 0x4, R18 ;  /* 0x00000004f02e7825 */ /* 0x040fe200078e0212 */
[----:B------:R1:W-:Y:S04]  /*26960*/  STL.64 [R1+0x2068], R110 ;  /* 0x0020686e01007387 */ /* 0x0003e80000100a00 */
[----:B------:R1:W-:Y:S04]  /*26970*/  STL.64 [R1+0x2080], R46 ;  /* 0x0020802e01007387 */ /* 0x0003e80000100a00 */
[----:B------:R-:W2:Y:S04]  /*26980*/  LDL.LU.64 R134, [R1+0x2550] ;  /* 0x0025500001867983 */ /* 0x000ea80000300a00 */
[----:B------:R-:W2:Y:S01]  /*26990*/  LDL.LU.64 R118, [R1+0x2548] ;  /* 0x0025480001767983 */ /* 0x000ea20000300a00 */
[----:B------:R-:W-:-:S05]  /*269a0*/  IMAD.WIDE R18, R240, 0x4, R196 ;  /* 0x00000004f0127825 */ /* 0x000fca00078e02c4 */
[----:B------:R1:W-:Y:S04]  /*269b0*/  STL.64 [R1+0x3bf8], R18 ;  /* 0x003bf81201007387 */ /* 0x0003e80000100a00 */
[----:B-1----:R-:W2:Y:S04]  /*269c0*/  LDL.LU.64 R110, [R1+0x2540] ;  /* 0x00254000016e7983 */ /* 0x002ea80000300a00 */
[----:B------:R-:W2:Y:S01]  /*269d0*/  LDL.LU.64 R46, [R1+0x2538] ;  /* 0x00253800012e7983 */ /* 0x000ea20000300a00 */
[----:B------:R-:W-:-:S05]  /*269e0*/  IMAD.WIDE R20, R240, 0x4, R20 ;  /* 0x00000004f0147825 */ /* 0x000fca00078e0214 */
[----:B------:R1:W-:Y:S01]  /*269f0*/  STL.64 [R1+0x3830], R20 ;  /* 0x0038301401007387 */ /* 0x0003e20000100a00 */
[----:B------:R-:W-:-:S04]  /*26a00*/  IMAD.WIDE R18, R240, 0x4, R42 ;  /* 0x00000004f0127825 */ /* 0x000fc800078e022a */
[C---:B------:R-:W-:Y:S01]  /*26a10*/  IMAD.WIDE R42, R240.reuse, 0x4, R222 ;  /* 0x00000004f02a7825 */ /* 0x040fe200078e02de */
[----:B------:R1:W-:Y:S03]  /*26a20*/  STL.64 [R1+0x3838], R18 ;  /* 0x0038381201007387 */ /* 0x0003e60000100a00 */
[C---:B-1----:R-:W-:Y:S01]  /*26a30*/  IMAD.WIDE R20, R240.reuse, 0x4, R210 ;  /* 0x00000004f0147825 */ /* 0x042fe200078e02d2 */
[----:B------:R-:W2:Y:S04]  /*26a40*/  LDL.LU.64 R18, [R1+0x2518] ;  /* 0x0025180001127983 */ /* 0x000ea80000300a00 */
[----:B------:R1:W-:Y:S04]  /*26a50*/  STL.64 [R1+0x3840], R42 ;  /* 0x0038402a01007387 */ /* 0x0003e80000100a00 */
[----:B-1----:R-:W2:Y:S04]  /*26a60*/  LDL.LU.64 R42, [R1+0x2510] ;  /* 0x00251000012a7983 */ /* 0x002ea80000300a00 */
[----:B------:R1:W-:Y:S04]  /*26a70*/  STL.64 [R1+0x3c00], R20 ;  /* 0x003c001401007387 */ /* 0x0003e80000100a00 */
[----:B------:R-:W2:Y:S04]  /*26a80*/  LDL.LU.64 R222, [R1+0x2508] ;  /* 0x0025080001de7983 */ /* 0x000ea80000300a00 */
[----:B------:R-:W2:Y:S04]  /*26a90*/  LDL.LU.64 R210, [R1+0xe10] ;  /* 0x000e100001d27983 */ /* 0x000ea80000300a00 */
[----:B------:R-:W2:Y:S04]  /*26aa0*/  LDL.LU.64 R196, [R1+0x2500] ;  /* 0x0025000001c47983 */ /* 0x000ea80000300a00 */
[----:B-1----:R-:W2:Y:S04]  /*26ab0*/  LDL.LU.64 R20, [R1+0x24f8] ;  /* 0x0024f80001147983 */ /* 0x002ea80000300a00 */
[----:B----4-:R1:W-:Y:S04]  /*26ac0*/  LDGSTS.E [R3+0x48e00], desc[UR74][R198.64], P0 ;  /* 0x48e00000c6037fae */ /* 0x0103e800081a104a */
[----:B---3--:R-:W-:Y:S01]  /*26ad0*/  LDGSTS.E [R3+0x48f00], desc[UR74][R162.64], P1 ;  /* 0x48f00000a2037fae */ /* 0x008fe200089a104a */
[----:B-1----:R-:W-:-:S05]  /*26ae0*/  IMAD.WIDE R198, R240, 0x4, R198 ;  /* 0x00000004f0c67825 */ /* 0x002fca00078e02c6 */
[----:B------:R1:W-:Y:S04]  /*26af0*/  STL.64 [R1+0x3c08], R198 ;  /* 0x003c08c601007387 */ /* 0x0003e80000100a00 */
[----:B-1----:R-:W3:Y:S01]  /*26b00*/  LDL.LU.64 R198, [R1+0x24f0] ;  /* 0x0024f00001c67983 */ /* 0x002ee20000300a00 */
[----:B--2---:R-:W-:-:S05]  /*26b10*/  IMAD.WIDE R44, R240, 0x4, R44 ;  /* 0x00000004f02c7825 */ /* 0x004fca00078e022c */
[----:B------:R1:W-:Y:S01]  /*26b20*/  STL.64 [R1+0x3c10], R44 ;  /* 0x003c102c01007387 */ /* 0x0003e20000100a00 */
[----:B------:R-:W-:-:S05]  /*26b30*/  IMAD.WIDE R242, R240, 0x4, R102 ;  /* 0x00000004f0f27825 */ /* 0x000fca00078e0266 */
[----:B------:R-:W-:Y:S01]  /*26b40*/  STL.64 [R1+0x3c18], R242 ;  /* 0x003c18f201007387 */ /* 0x000fe20000100a00 */
[----:B------:R-:W-:-:S04]  /*26b50*/  IMAD.WIDE R102, R240, 0x4, R138 ;  /* 0x00000004f0667825 */ /* 0x000fc800078e028a */
[C---:B-1----:R-:W-:Y:S02]  /*26b60*/  IMAD.WIDE R44, R240.reuse, 0x4, R220 ;  /* 0x00000004f02c7825 */ /* 0x042fe400078e02dc */
[----:B------:R-:W2:Y:S04]  /*26b70*/  LDL.LU.64 R220, [R1+0x24d8] ;  /* 0x0024d80001dc7983 */ /* 0x000ea80000300a00 */
[----:B------:R-:W-:Y:S04]  /*26b80*/  STL.64 [R1+0x3c20], R102 ;  /* 0x003c206601007387 */ /* 0x000fe80000100a00 */
[----:B------:R1:W-:Y:S01]  /*26b90*/  STL.64 [R1+0x3c28], R44 ;  /* 0x003c282c01007387 */ /* 0x0003e20000100a00 */
[----:B------:R-:W-:-:S04]  /*26ba0*/  IMAD.WIDE R6, R240, 0x4, R6 ;  /* 0x00000004f0067825 */ /* 0x000fc800078e0206 */
[C---:B-1----:R-:W-:Y:S02]  /*26bb0*/  IMAD.WIDE R44, R240.reuse, 0x4, R76 ;  /* 0x00000004f02c7825 */ /* 0x042fe400078e024c */
[----:B------:R-:W4:Y:S02]  /*26bc0*/  LDL.LU.64 R76, [R1+0x24d0] ;  /* 0x0024d000014c7983 */ /* 0x000f240000300a00 */
[C---:B------:R-:W-:Y:S02]  /*26bd0*/  IMAD.WIDE R102, R240.reuse, 0x4, R244 ;  /* 0x00000004f0667825 */ /* 0x040fe400078e02f4 */
[----:B------:R1:W-:Y:S04]  /*26be0*/  STL.64 [R1+0x3c30], R6 ;  /* 0x003c300601007387 */ /* 0x0003e80000100a00 */
[----:B------:R1:W-:Y:S04]  /*26bf0*/  STL.64 [R1+0x3c38], R44 ;  /* 0x003c382c01007387 */ /* 0x0003e80000100a00 */
[----:B------:R-:W-:Y:S01]  /*26c00*/  LDGSTS.E [R3+0x49e00], desc[UR74][R244.64], P0 ;  /* 0x49e00000f4037fae */ /* 0x000fe200081a104a */
[----:B-1----:R-:W-:-:S03]  /*26c10*/  IMAD.WIDE R6, R240, 0x4, R246 ;  /* 0x00000004f0067825 */ /* 0x002fc600078e02f6 */
[----:B------:R-:W-:Y:S04]  /*26c20*/  LDGSTS.E [R3+0x49f00], desc[UR74][R94.64], P1 ;  /* 0x49f000005e037fae */ /* 0x000fe800089a104a */
[----:B------:R-:W4:Y:S01]  /*26c30*/  LDL.LU.64 R246, [R1+0xe08] ;  /* 0x000e080001f67983 */ /* 0x000f220000300a00 */
[----:B------:R-:W-:-:S03]  /*26c40*/  IMAD.WIDE R44, R240, 0x4, R134 ;  /* 0x00000004f02c7825 */ /* 0x000fc600078e0286 */
[----:B------:R1:W-:Y:S04]  /*26c50*/  STL.64 [R1+0x3c40], R6 ;  /* 0x003c400601007387 */ /* 0x0003e80000100a00 */
[----:B------:R1:W-:Y:S04]  /*26c60*/  STL.64 [R1+0x3c48], R102 ;  /* 0x003c486601007387 */ /* 0x0003e80000100a00 */
[----:B------:R-:W-:Y:S01]  /*26c70*/  STL.64 [R1+0x3c50], R44 ;  /* 0x003c502c01007387 */ /* 0x000fe20000100a00 */
[----:B-1----:R-:W-:-:S05]  /*26c80*/  IMAD.WIDE R6, R240, 0x4, R118 ;  /* 0x00000004f0067825 */ /* 0x002fca00078e0276 */
[----:B------:R1:W-:Y:S01]  /*26c90*/  STL.64 [R1+0x3c58], R6 ;  /* 0x003c580601007387 */ /* 0x0003e20000100a00 */
[----:B------:R-:W-:-:S05]  /*26ca0*/  IMAD.WIDE R102, R240, 0x4, R110 ;  /* 0x00000004f0667825 */ /* 0x000fca00078e026e */
[----:B------:R-:W-:Y:S01]  /*26cb0*/  STL.64 [R1+0x3c60], R102 ;  /* 0x003c606601007387 */ /* 0x000fe20000100a00 */
[----:B-1----:R-:W-:-:S03]  /*26cc0*/  IMAD.WIDE R6, R240, 0x4, R208 ;  /* 0x00000004f0067825 */ /* 0x002fc600078e02d0 */
[----:B------:R-:W4:Y:S01]  /*26cd0*/  LDL.LU.64 R208, [R1+0x24c8] ;  /* 0x0024c80001d07983 */ /* 0x000f220000300a00 */
[----:B------:R-:W-:-:S05]  /*26ce0*/  IMAD.WIDE R44, R240, 0x4, R46 ;  /* 0x00000004f02c7825 */ /* 0x000fca00078e022e */
[----:B------:R1:W-:Y:S04]  /*26cf0*/  STL.64 [R1+0x3c68], R44 ;  /* 0x003c682c01007387 */ /* 0x0003e80000100a00 */
[----:B------:R1:W-:Y:S02]  /*26d00*/  STL.64 [R1+0x3c70], R6 ;  /* 0x003c700601007387 */ /* 0x0003e40000100a00 */
[----:B-1----:R-:W-:-:S04]  /*26d10*/  IMAD.WIDE R44, R240, 0x4, R112 ;  /* 0x00000004f02c7825 */ /* 0x002fc800078e0270 */
[C---:B------:R-:W-:Y:S01]  /*26d20*/  IMAD.WIDE R6, R240.reuse, 0x4, R142 ;  /* 0x00000004f0067825 */ /* 0x040fe200078e028e */
[----:B------:R-:W-:Y:S04]  /*26d30*/  STL.64 [R1+0x3c78], R44 ;  /* 0x003c782c01007387 */ /* 0x000fe80000100a00 */
[----:B------:R1:W-:Y:S02]  /*26d40*/  STL.64 [R1+0x3c80], R6 ;  /* 0x003c800601007387 */ /* 0x0003e40000100a00 */
[C---:B-1----:R-:W-:Y:S02]  /*26d50*/  IMAD.WIDE R6, R240.reuse, 0x4, R18 ;  /* 0x00000004f0067825 */ /* 0x042fe400078e0212 */
[----:B------:R1:W-:Y:S02]  /*26d60*/  LDGSTS.E [R3+0x4ae00], desc[UR74][R18.64], P0 ;  /* 0x4ae0000012037fae */ /* 0x0003e400081a104a */
[----:B-1----:R-:W-:-:S02]  /*26d70*/  IMAD.WIDE R18, R240, 0x4, R42 ;  /* 0x00000004f0127825 */ /* 0x002fc400078e022a */
[----:B------:R-:W4:Y:S04]  /*26d80*/  LDL.LU.64 R42, [R1+0x24c0] ;  /* 0x0024c000012a7983 */ /* 0x000f280000300a00 */
[----:B------:R1:W-:Y:S04]  /*26d90*/  STL.64 [R1+0x3c88], R6 ;  /* 0x003c880601007387 */ /* 0x0003e80000100a00 */
[----:B------:R1:W-:Y:S04]  /*26da0*/  STL.64 [R1+0x3c90], R18 ;  /* 0x003c901201007387 */ /* 0x0003e80000100a00 */
[----:B------:R-:W-:Y:S01]  /*26db0*/  LDGSTS.E [R3+0x4af00], desc[UR74][R210.64], P1 ;  /* 0x4af00000d2037fae */ /* 0x000fe200089a104a */
[----:B-1----:R-:W-:-:S03]  /*26dc0*/  IMAD.WIDE R6, R240, 0x4, R222 ;  /* 0x00000004f0067825 */ /* 0x002fc600078e02de */
[----:B------:R-:W4:Y:S01]  /*26dd0*/  LDL.LU.64 R222, [R1+0x24b8] ;  /* 0x0024b80001de7983 */ /* 0x000f220000300a00 */
[----:B------:R-:W-:-:S03]  /*26de0*/  IMAD.WIDE R18, R240, 0x4, R196 ;  /* 0x00000004f0127825 */ /* 0x000fc600078e02c4 */
[----:B------:R1:W-:Y:S04]  /*26df0*/  STL.64 [R1+0x3c98], R6 ;  /* 0x003c980601007387 */ /* 0x0003e80000100a00 */
[----:B------:R1:W-:Y:S02]  /*26e00*/  STL.64 [R1+0x3ca0], R18 ;  /* 0x003ca01201007387 */ /* 0x0003e40000100a00 */
[----:B-1----:R-:W-:-:S04]  /*26e10*/  IMAD.WIDE R6, R240, 0x4, R20 ;  /* 0x00000004f0067825 */ /* 0x002fc800078e0214 */
[C---:B------:R-:W-:Y:S01]  /*26e20*/  IMAD.WIDE R18, R240.reuse, 0x4, R40 ;  /* 0x00000004f0127825 */ /* 0x040fe200078e0228 */
[----:B------:R1:W-:Y:S03]  /*26e30*/  STL.64 [R1+0x3ca8], R6 ;  /* 0x003ca80601007387 */ /* 0x0003e60000100a00 */
[----:B-1----:R-:W-:-:S04]  /*26e40*/  IMAD.WIDE R6, R240, 0x4, R218 ;  /* 0x00000004f0067825 */ /* 0x002fc800078e02da */
[----:B---3--:R-:W-:-:S05]  /*26e50*/  IMAD.WIDE R20, R240, 0x4, R198 ;  /* 0x00000004f0147825 */ /* 0x008fca00078e02c6 */
[----:B------:R-:W-:Y:S04]  /*26e60*/  STL.64 [R1+0x3cb0], R20 ;  /* 0x003cb01401007387 */ /* 0x000fe80000100a00 */
[----:B------:R-:W3:Y:S04]  /*26e70*/  LDL.LU.64 R44, [R1+0x24a8] ;  /* 0x0024a800012c7983 */ /* 0x000ee80000300a00 */
[----:B------:R2:W-:Y:S04]  /*26e80*/  STL.64 [R1+0x3cb8], R18 ;  /* 0x003cb81201007387 */ /* 0x0005e80000100a00 */
[----:B------:R4:W-:Y:S04]  /*26e90*/  STL.64 [R1+0x3cc0], R6 ;  /* 0x003cc00601007387 */ /* 0x0009e80000100a00 */
[----:B------:R-:W3:Y:S01]  /*26ea0*/  LDL.LU.64 R102, [R1+0x2498] ;  /* 0x0024980001667983 */ /* 0x000ee20000300a00 */
[----:B--2---:R-:W-:-:S03]  /*26eb0*/  IMAD.WIDE R18, R240, 0x4, R220 ;  /* 0x00000004f0127825 */ /* 0x004fc600078e02dc */
[----:B------:R-:W-:Y:S04]  /*26ec0*/  LDGSTS.E [R3+0x4be00], desc[UR74][R220.64], P0 ;  /* 0x4be00000dc037fae */ /* 0x000fe800081a104a */
[----:B------:R-:W-:Y:S01]  /*26ed0*/  STL.64 [R1+0x3cc8], R18 ;  /* 0x003cc81201007387 */ /* 0x000fe20000100a00 */
[----:B----4-:R-:W-:-:S03]  /*26ee0*/  IMAD.WIDE R6, R240, 0x4, R76 ;  /* 0x00000004f0067825 */ /* 0x010fc600078e024c */
[----:B------:R-:W2:Y:S04]  /*26ef0*/  LDL.LU.64 R76, [R1+0x2490] ;  /* 0x00249000014c7983 */ /* 0x000ea80000300a00 */
[----:B------:R-:W4:Y:S04]  /*26f00*/  LDL.LU.64 R242, [R1+0x2450] ;  /* 0x0024500001f27983 */ /* 0x000f280000300a00 */
[----:B------:R1:W-:Y:S04]  /*26f10*/  STL.64 [R1+0x3cd0], R6 ;  /* 0x003cd00601007387 */ /* 0x0003e80000100a00 */
[----:B------:R-:W4:Y:S01]  /*26f20*/  LDL.LU.64 R138, [R1+0x2410] ;  /* 0x00241000018a7983 */ /* 0x000f220000300a00 */
[----:B------:R-:W-:-:S03]  /*26f30*/  IMAD.WIDE R54, R240, 0x4, R54 ;  /* 0x00000004f0367825 */ /* 0x000fc600078e0236 */
[----:B------:R-:W-:Y:S04]  /*26f40*/  LDGSTS.E [R3+0x4bf00], desc[UR74][R246.64], P1 ;  /* 0x4bf00000f6037fae */ /* 0x000fe800089a104a */
[----:B-1----:R-:W4:Y:S04]  /*26f50*/  LDL.LU.64 R6, [R1+0x23d0] ;  /* 0x0023d00001067983 */ /* 0x002f280000300a00 */
        /* <DEDUP_REMOVED lines=8> */
[----:B------:R-:W4:Y:S04]  /*26fe0*/  LDL.LU.64 R142, [R1+0x21f0] ;  /* 0x0021f000018e7983 */ /* 0x000f280000300a00 */
[----:B------:R1:W-:Y:S04]  /*26ff0*/  STL.64 [R1+0x3cd8], R18 ;  /* 0x003cd81201007387 */ /* 0x0003e80000100a00 */
[----:B-1----:R-:W4:Y:S04]  /*27000*/  LDL.LU.64 R18, [R1+0x21b0] ;  /* 0x0021b00001127983 */ /* 0x002f280000300a00 */
[----:B------:R-:W4:Y:S04]  /*27010*/  LDL.LU.64 R196, [R1+0x2170] ;  /* 0x0021700001c47983 */ /* 0x000f280000300a00 */
[----:B------:R-:W4:Y:S04]  /*27020*/  LDL.LU.64 R20, [R1+0x2130] ;  /* 0x0021300001147983 */ /* 0x000f280000300a00 */
[----:B------:R-:W4:Y:S04]  /*27030*/  LDL.LU.64 R208, [R1+0x20f0] ;  /* 0x0020f00001d07983 */ /* 0x000f280000300a00 */
[----:B------:R-:W4:Y:S01]  /*27040*/  LDL.LU.64 R198, [R1+0x20b0] ;  /* 0x0020b00001c67983 */ /* 0x000f220000300a00 */
[----:B------:R-:W-:-:S04]  /*27050*/  IMAD.WIDE R40, R240, 0x4, R42 ;  /* 0x00000004f0287825 */ /* 0x000fc800078e022a */
[C---:B------:R-:W-:Y:S01]  /*27060*/  IMAD.WIDE R42, R240.reuse, 0x4, R178 ;  /* 0x00000004f02a7825 */ /* 0x040fe200078e02b2 */
[----:B------:R1:W-:Y:S04]  /*27070*/  STL.64 [R1+0x3ce0], R40 ;  /* 0x003ce02801007387 */ /* 0x0003e80000100a00 */
[----:B-1----:R-:W4:Y:S01]  /*27080*/  LDL.LU.64 R40, [R1+0x2060] ;  /* 0x0020600001287983 */ /* 0x002f220000300a00 */
[----:B------:R-:W-:-:S05]  /*27090*/  IMAD.WIDE R218, R240, 0x4, R222 ;  /* 0x00000004f0da7825 */ /* 0x000fca00078e02de */
[----:B------:R1:W-:Y:S04]  /*270a0*/  STL.64 [R1+0x3ce8], R218 ;  /* 0x003ce8da01007387 */ /* 0x0003e80000100a00 */
[----:B-1----:R-:W4:Y:S04]  /*270b0*/  LDL.LU.64 R218, [R1+0x1f68] ;  /* 0x001f680001da7983 */ /* 0x002f280000300a00 */
[----:B------:R1:W-:Y:S04]  /*270c0*/  STL.64 [R1+0x3cf0], R42 ;  /* 0x003cf02a01007387 */ /* 0x0003e80000100a00 */
[----:B-1----:R-:W4:Y:S04]  /*270d0*/  LDL.LU.64 R42, [R1+0x2488] ;  /* 0x00248800012a7983 */ /* 0x002f280000300a00 */
[----:B------:R-:W4:Y:S04]  /*270e0*/  LDL.LU.64 R222, [R1+0x2480] ;  /* 0x0024800001de7983 */ /* 0x000f280000300a00 */
[----:B------:R-:W4:Y:S01]  /*270f0*/  LDL.LU.64 R178, [R1+0xe00] ;  /* 0x000e000001b27983 */ /* 0x000f220000300a00 */
[----:B---3--:R-:W-:-:S05]  /*27100*/  IMAD.WIDE R44, R240, 0x4, R44 ;  /* 0x00000004f02c7825 */ /* 0x008fca00078e022c */
[----:B------:R1:W-:Y:S04]  /*27110*/  STL.64 [R1+0x3cf8], R44 ;  /* 0x003cf82c01007387 */ /* 0x0003e80000100a00 */
[----:B------:R3:W-:Y:S04]  /*27120*/  LDGSTS.E [R3+0x4ce00], desc[UR74][R102.64], P0 ;  /* 0x4ce0000066037fae */ /* 0x0007e800081a104a */
[----:B-1----:R-:W4:Y:S04]  /*27130*/  LDL.LU.64 R44, [R1+0x4988] ;  /* 0x00498800012c7983 */ /* 0x002f280000300a00 */
[----:B------:R1:W-:Y:S01]  /*27140*/  STL.64 [R1+0x3d00], R54 ;  /* 0x003d003601007387 */ /* 0x0003e20000100a00 */
[----:B---3--:R-:W-:-:S03]  /*27150*/  IMAD.WIDE R102, R240, 0x4, R102 ;  /* 0x00000004f0667825 */ /* 0x008fc600078e0266 */
[----:B-1----:R-:W3:Y:S04]  /*27160*/  LDL.LU.64 R54, [R1+0x4980] ;  /* 0x0049800001367983 */ /* 0x002ee80000300a00 */
[----:B------:R1:W-:Y:S04]  /*27170*/  STL.64 [R1+0x3d10], R102 ;  /* 0x003d106601007387 */ /* 0x0003e80000100a00 */
[----:B-1----:R-:W3:Y:S01]  /*27180*/  LDL.LU.64 R102, [R1+0x4978] ;  /* 0x0049780001667983 */ /* 0x002ee20000300a00 */
[----:B--2---:R-:W-:-:S04]  /*27190*/  IMAD.WIDE R76, R240, 0x4, R76 ;  /* 0x00000004f04c7825 */ /* 0x004fc800078e024c */
[C---:B----4-:R-:W-:Y:S01]  /*271a0*/  IMAD.WIDE R242, R240.reuse, 0x4, R242 ;  /* 0x00000004f0f27825 */ /* 0x050fe200078e02f2 */
[----:B------:R1:W-:Y:S04]  /*271b0*/  STL.64 [R1+0x3d08], R76 ;  /* 0x003d084c01007387 */ /* 0x0003e80000100a00 */
[----:B-1----:R-:W2:Y:S04]  /*271c0*/  LDL.LU.64 R76, [R1+0x4970] ;  /* 0x00497000014c7983 */ /* 0x002ea80000300a00 */
[----:B------:R1:W-:Y:S01]  /*271d0*/  STL.64 [R1+0x3d18], R242 ;  /* 0x003d18f201007387 */ /* 0x0003e20000100a00 */
[----:B------:R-:W-:-:S04]  /*271e0*/  IMAD.WIDE R6, R240, 0x4, R6 ;  /* 0x00000004f0067825 */ /* 0x000fc800078e0206 */
[----:B-1----:R-:W-:-:S04]  /*271f0*/  IMAD.WIDE R242, R240, 0x4, R138 ;  /* 0x00000004f0f27825 */ /* 0x002fc800078e028a */
[C---:B------:R-:W-:Y:S01]  /*27200*/  IMAD.WIDE R138, R240.reuse, 0x4, R244 ;  /* 0x00000004f08a7825 */ /* 0x040fe200078e02f4 */
[----:B------:R-:W-:Y:S03]  /*27210*/  STL.64 [R1+0x3d20], R242 ;  /* 0x003d20f201007387 */ /* 0x000fe60000100a00 */
[C---:B------:R-:W-:Y:S01]  /*27220*/  IMAD.WIDE R134, R240.reuse, 0x4, R134 ;  /* 0x00000004f0867825 */ /* 0x040fe200078e0286 */
[----:B------:R1:W-:Y:S03]  /*27230*/  STL.64 [R1+0x23d0], R6 ;  /* 0x0023d00601007387 */ /* 0x0003e60000100a00 */
[C---:B------:R-:W-:Y:S01]  /*27240*/  IMAD.WIDE R110, R240.reuse, 0x4, R110 ;  /* 0x00000004f06e7825 */ /* 0x040fe200078e026e */
[----:B------:R-:W-:Y:S03]  /*27250*/  STL.64 [R1+0x3d28], R138 ;  /* 0x003d288a01007387 */ /* 0x000fe60000100a00 */
[C---:B------:R-:W-:Y:S01]  /*27260*/  IMAD.WIDE R46, R240.reuse, 0x4, R46 ;  /* 0x00000004f02e7825 */ /* 0x040fe200078e022e */
[----:B------:R-:W-:Y:S03]  /*27270*/  STL.64 [R1+0x2390], R134 ;  /* 0x0023908601007387 */ /* 0x000fe60000100a00 */
[----:B-1----:R-:W-:-:S05]  /*27280*/  IMAD.WIDE R6, R240, 0x4, R118 ;  /* 0x00000004f0067825 */ /* 0x002fca00078e0276 */
[----:B------:R1:W-:Y:S04]  /*27290*/  STL.64 [R1+0x2328], R6 ;  /* 0x0023280601007387 */ /* 0x0003e80000100a00 */
[----:B------:R-:W-:Y:S01]  /*272a0*/  STL.64 [R1+0x22e8], R110 ;  /* 0x0022e86e01007387 */ /* 0x000fe20000100a00 */
[----:B-1----:R-:W-:-:S03]  /*272b0*/  IMAD.WIDE R6, R240, 0x4, R220 ;  /* 0x00000004f0067825 */ /* 0x002fc600078e02dc */
[----:B------:R-:W4:Y:S04]  /*272c0*/  LDL.LU.64 R220, [R1+0x2470] ;  /* 0x0024700001dc7983 */ /* 0x000f280000300a00 */
[----:B------:R1:W-:Y:S01]  /*272d0*/  STL.64 [R1+0x3d30], R46 ;  /* 0x003d302e01007387 */ /* 0x0003e20000100a00 */
[----:B------:R-:W-:-:S03]  /*272e0*/  IMAD.WIDE R18, R240, 0x4, R18 ;  /* 0x00000004f0127825 */ /* 0x000fc600078e0212 */
[----:B------:R1:W-:Y:S02]  /*272f0*/  STL.64 [R1+0x22a8], R6 ;  /* 0x0022a80601007387 */ /* 0x0003e40000100a00 */
[----:B-1----:R-:W-:-:S04]  /*27300*/  IMAD.WIDE R46, R240, 0x4, R112 ;  /* 0x00000004f02e7825 */ /* 0x002fc800078e0270 */
[C---:B------:R-:W-:Y:S01]  /*27310*/  IMAD.WIDE R6, R240.reuse, 0x4, R142 ;  /* 0x00000004f0067825 */ /* 0x040fe200078e028e */
[----:B------:R1:W-:Y:S04]  /*27320*/  STL.64 [R1+0x3d38], R46 ;  /* 0x003d382e01007387 */ /* 0x0003e80000100a00 */
[----:B------:R-:W-:Y:S04]  /*27330*/  STL.64 [R1+0x3d40], R6 ;  /* 0x003d400601007387 */ /* 0x000fe80000100a00 */
[----:B------:R1:W-:Y:S02]  /*27340*/  STL.64 [R1+0x3d48], R18 ;  /* 0x003d481201007387 */ /* 0x0003e40000100a00 */
[----:B-1----:R-:W-:-:S05]  /*27350*/  IMAD.WIDE R46, R240, 0x4, R196 ;  /* 0x00000004f02e7825 */ /* 0x002fca00078e02c4 */
[----:B------:R-:W-:Y:S01]  /*27360*/  STL.64 [R1+0x3d50], R46 ;  /* 0x003d502e01007387 */ /* 0x000fe20000100a00 */
[----:B------:R-:W-:-:S03]  /*27370*/  IMAD.WIDE R18, R240, 0x4, R208 ;  /* 0x00000004f0127825 */ /* 0x000fc600078e02d0 */
[----:B------:R-:W4:Y:S01]  /*27380*/  LDL.LU.64 R208, [R1+0x2458] ;  /* 0x0024580001d07983 */ /* 0x000f220000300a00 */
[----:B------:R-:W-:-:S05]  /*27390*/  IMAD.WIDE R6, R240, 0x4, R20 ;  /* 0x00000004f0067825 */ /* 0x000fca00078e0214 */
[----:B------:R1:W-:Y:S04]  /*273a0*/  STL.64 [R1+0x3d58], R6 ;  /* 0x003d580601007387 */ /* 0x0003e80000100a00 */
[----:B------:R1:W-:Y:S04]  /*273b0*/  STL.64 [R1+0x3d60], R18 ;  /* 0x003d601201007387 */ /* 0x0003e80000100a00 */
[----:B------:R-:W4:Y:S01]  /*273c0*/  LDL.LU.64 R242, [R1+0x2448] ;  /* 0x0024480001f27983 */ /* 0x000f220000300a00 */
[----:B------:R-:W-:-:S03]  /*273d0*/  IMAD.WIDE R20, R240, 0x4, R40 ;  /* 0x00000004f0147825 */ /* 0x000fc600078e0228 */
[----:B------:R-:W4:Y:S01]  /*273e0*/  LDL.LU.64 R138, [R1+0x2440] ;  /* 0x00244000018a7983 */ /* 0x000f220000300a00 */
[----:B-1----:R-:W-:-:S05]  /*273f0*/  IMAD.WIDE R6, R240, 0x4, R198 ;  /* 0x00000004f0067825 */ /* 0x002fca00078e02c6 */
[----:B------:R1:W-:Y:S01]  /*27400*/  STL.64 [R1+0x3d68], R6 ;  /* 0x003d680601007387 */ /* 0x0003e20000100a00 */
[----:B------:R-:W-:-:S03]  /*27410*/  IMAD.WIDE R18, R240, 0x4, R218 ;  /* 0x00000004f0127825 */ /* 0x000fc600078e02da */
[----:B-1----:R-:W4:Y:S04]  /*27420*/  LDL.LU.64 R6, [R1+0x23c8] ;  /* 0x0023c80001067983 */ /* 0x002f280000300a00 */
[----:B------:R1:W-:Y:S04]  /*27430*/  STL.64 [R1+0x3d70], R20 ;  /* 0x003d701401007387 */ /* 0x0003e80000100a00 */
[----:B------:R1:W-:Y:S04]  /*27440*/  STL.64 [R1+0x3d78], R18 ;  /* 0x003d781201007387 */ /* 0x0003e80000100a00 */
[----:B------:R-:W4:Y:S01]  /*27450*/  LDL.LU.64 R244, [R1+0x2360] ;  /* 0x0023600001f47983 */ /* 0x000f220000300a00 */
[----:B-1----:R-:W-:-:S04]  /*27460*/  IMAD.WIDE R20, R240, 0x4, R42 ;  /* 0x00000004f0147825 */ /* 0x002fc800078e022a */
[C---:B------:R-:W-:Y:S01]  /*27470*/  IMAD.WIDE R18, R240.reuse, 0x4, R222 ;  /* 0x00000004f0127825 */ /* 0x040fe200078e02de */
[----:B------:R-:W-:Y:S04]  /*27480*/  STL.64 [R1+0x3d80], R20 ;  /* 0x003d801401007387 */ /* 0x000fe80000100a00 */
        /* <DEDUP_REMOVED lines=11> */
[----:B------:R-:W4:Y:S01]  /*27540*/  LDL.LU.64 R198, [R1+0x20a8] ;  /* 0x0020a80001c67983 */ /* 0x000f220000300a00 */
[----:B------:R-:W-:-:S03]  /*27550*/  IMAD.WIDE R30, R240, 0x4, R30 ;  /* 0x00000004f01e7825 */ /* 0x000fc600078e021e */
[----:B------:R-:W-:Y:S01]  /*27560*/  LDGSTS.E [R3+0x4cf00], desc[UR74][R178.64], P1 ;  /* 0x4cf00000b2037fae */ /* 0x000fe200089a104a */
[----:B---3--:R-:W-:-:S04]  /*27570*/  IMAD.WIDE R102, R240, 0x4, R102 ;  /* 0x00000004f0667825 */ /* 0x008fc800078e0266 */
[----:B--2---:R-:W-:-:S05]  /*27580*/  IMAD.WIDE R40, R240, 0x4, R76 ;  /* 0x00000004f0287825 */ /* 0x004fca00078e024c */
[----:B------:R1:W-:Y:S04]  /*27590*/  STL.64 [R1+0x3d90], R40 ;  /* 0x003d902801007387 */ /* 0x0003e80000100a00 */
[----:B-1----:R-:W2:Y:S04]  /*275a0*/  LDL.LU.64 R40, [R1+0x2058] ;  /* 0x0020580001287983 */ /* 0x002ea80000300a00 */
[----:B------:R-:W3:Y:S04]  /*275b0*/  LDL.LU.64 R76, [R1+0xdf8] ;  /* 0x000df800014c7983 */ /* 0x000ee80000300a00 */
[----:B------:R-:W2:Y:S04]  /*275c0*/  LDL.LU.64 R218, [R1+0x1f48] ;  /* 0x001f480001da7983 */ /* 0x000ea80000300a00 */
[----:B------:R-:W2:Y:S01]  /*275d0*/  LDL.LU.64 R42, [R1+0x2438] ;  /* 0x00243800012a7983 */ /* 0x000ea20000300a00 */
[----:B----4-:R-:W-:-:S05]  /*275e0*/  IMAD.WIDE R220, R240, 0x4, R220 ;  /* 0x00000004f0dc7825 */ /* 0x010fca00078e02dc */
[----:B------:R1:W-:Y:S04]  /*275f0*/  STL.64 [R1+0x3d98], R220 ;  /* 0x003d98dc01007387 */ /* 0x0003e80000100a00 */
[----:B-1----:R-:W4:Y:S04]  /*27600*/  LDL.LU.64 R220, [R1+0x2430] ;  /* 0x0024300001dc7983 */ /* 0x002f280000300a00 */
[----:B------:R1:W-:Y:S04]  /*27610*/  STL.64 [R1+0x3da0], R102 ;  /* 0x003da06601007387 */ /* 0x0003e80000100a00 */
[----:B-1----:R-:W2:Y:S04]  /*27620*/  LDL.LU.64 R102, [R1+0x4968] ;  /* 0x0049680001667983 */ /* 0x002ea80000300a00 */
[----:B------:R1:W-:Y:S04]  /*27630*/  STL.64 [R1+0x3da8], R30 ;  /* 0x003da81e01007387 */ /* 0x0003e80000100a00 */
[----:B------:R1:W-:Y:S04]  /*27640*/  LDGSTS.E [R3+0x4de00], desc[UR74][R208.64], P0 ;  /* 0x4de00000d0037fae */ /* 0x0003e800081a104a */
[----:B-1----:R-:W2:Y:S01]  /*27650*/  LDL.LU.64 R30, [R1+0x4960] ;  /* 0x00496000011e7983 */ /* 0x002ea20000300a00 */
[----:B------:R-:W-:-:S05]  /*27660*/  IMAD.WIDE R208, R240, 0x4, R208 ;  /* 0x00000004f0d07825 */ /* 0x000fca00078e02d0 */
[----:B------:R1:W-:Y:S04]  /*27670*/  STL.64 [R1+0x3db0], R208 ;  /* 0x003db0d001007387 */ /* 0x0003e80000100a00 */
[----:B-1----:R-:W2:Y:S01]  /*27680*/  LDL.LU.64 R208, [R1+0x4958] ;  /* 0x0049580001d07983 */ /* 0x002ea20000300a00 */
[----:B------:R-:W-:-:S05]  /*27690*/  IMAD.WIDE R242, R240, 0x4, R242 ;  /* 0x00000004f0f27825 */ /* 0x000fca00078e02f2 */
[----:B------:R1:W-:Y:S01]  /*276a0*/  STL.64 [R1+0x3db8], R242 ;  /* 0x003db8f201007387 */ /* 0x0003e20000100a00 */
[----:B------:R-:W-:-:S04]  /*276b0*/  IMAD.WIDE R6, R240, 0x4, R6 ;  /* 0x00000004f0067825 */ /* 0x000fc800078e0206 */
[----:B-1----:R-:W-:-:S04]  /*276c0*/  IMAD.WIDE R242, R240, 0x4, R138 ;  /* 0x00000004f0f27825 */ /* 0x002fc800078e028a */
[----:B------:R-:W-:-:S04]  /*276d0*/  IMAD.WIDE R134, R240, 0x4, R134 ;  /* 0x00000004f0867825 */ /* 0x000fc800078e0286 */
[----:B------:R-:W-:-:S04]  /*276e0*/  IMAD.WIDE R118, R240, 0x4, R118 ;  /* 0x00000004f0767825 */ /* 0x000fc800078e0276 */
[----:B------:R-:W-:-:S04]  /*276f0*/  IMAD.WIDE R46, R240, 0x4, R46 ;  /* 0x00000004f02e7825 */ /* 0x000fc800078e022e */
[----:B------:R-:W-:-:S04]  /*27700*/  IMAD.WIDE R20, R240, 0x4, R20 ;  /* 0x00000004f0147825 */ /* 0x000fc800078e0214 */
[----:B------:R-:W-:-:S04]  /*27710*/  IMAD.WIDE R72, R240, 0x4, R72 ;  /* 0x00000004f0487825 */ /* 0x000fc800078e0248 */
[C---:B------:R-:W-:Y:S01]  /*27720*/  IMAD.WIDE R166, R240.reuse, 0x4, R166 ;  /* 0x00000004f0a67825 */ /* 0x040fe200078e02a6 */
[----:B---3--:R-:W-:Y:S03]  /*27730*/  LDGSTS.E [R3+0x4df00], desc[UR74][R76.64], P1 ;  /* 0x4df000004c037fae */ /* 0x008fe600089a104a */
[C---:B--2---:R-:W-:Y:S02]  /*27740*/  IMAD.WIDE R138, R240.reuse, 0x4, R208 ;  /* 0x00000004f08a7825 */ /* 0x044fe400078e02d0 */
[----:B------:R-:W2:Y:S04]  /*27750*/  LDL.LU.64 R208, [R1+0xdf0] ;  /* 0x000df00001d07983 */ /* 0x000ea80000300a00 */
[----:B------:R-:W-:Y:S04]  /*27760*/  STL.64 [R1+0x3dc0], R242 ;  /* 0x003dc0f201007387 */ /* 0x000fe80000100a00 */
[----:B------:R1:W-:Y:S02]  /*27770*/  STL.64 [R1+0x3dc8], R138 ;  /* 0x003dc88a01007387 */ /* 0x0003e40000100a00 */
[----:B-1----:R-:W-:-:S02]  /*27780*/  IMAD.WIDE R138, R240, 0x4, R30 ;  /* 0x00000004f08a7825 */ /* 0x002fc400078e021e */
[----:B------:R-:W3:Y:S04]  /*27790*/  LDL.LU.64 R30, [R1+0x2418] ;  /* 0x00241800011e7983 */ /* 0x000ee80000300a00 */
[----:B------:R1:W-:Y:S04]  /*277a0*/  STL.64 [R1+0x3dd0], R6 ;  /* 0x003dd00601007387 */ /* 0x0003e80000100a00 */
[----:B------:R-:W-:Y:S01]  /*277b0*/  STL.64 [R1+0x3dd8], R138 ;  /* 0x003dd88a01007387 */ /* 0x000fe20000100a00 */
[----:B-1----:R-:W-:-:S05]  /*277c0*/  IMAD.WIDE R6, R240, 0x4, R244 ;  /* 0x00000004f0067825 */ /* 0x002fca00078e02f4 */
[----:B------:R1:W-:Y:S04]  /*277d0*/  STL.64 [R1+0x3de0], R6 ;  /* 0x003de00601007387 */ /* 0x0003e80000100a00 */
[----:B------:R-:W-:Y:S04]  /*277e0*/  STL.64 [R1+0x3de8], R134 ;  /* 0x003de88601007387 */ /* 0x000fe80000100a00 */
[----:B------:R-:W-:Y:S01]  /*277f0*/  STL.64 [R1+0x3df0], R118 ;  /* 0x003df07601007387 */ /* 0x000fe20000100a00 */
[----:B-1----:R-:W-:-:S04]  /*27800*/  IMAD.WIDE R6, R240, 0x4, R110 ;  /* 0x00000004f0067825 */ /* 0x002fc800078e026e */
[C---:B------:R-:W-:Y:S01]  /*27810*/  IMAD.WIDE R110, R240.reuse, 0x4, R112 ;  /* 0x00000004f06e7825 */ /* 0x040fe200078e0270 */
[----:B------:R1:W-:Y:S04]  /*27820*/  STL.64 [R1+0x3df8], R6 ;  /* 0x003df80601007387 */ /* 0x0003e80000100a00 */
[----:B------:R4:W-:Y:S04]  /*27830*/  STL.64 [R1+0x3e00], R46 ;  /* 0x003e002e01007387 */ /* 0x0009e80000100a00 */
[----:B------:R-:W-:Y:S01]  /*27840*/  STL.64 [R1+0x3e08], R110 ;  /* 0x003e086e01007387 */ /* 0x000fe20000100a00 */
[----:B-1----:R-:W-:-:S04]  /*27850*/  IMAD.WIDE R6, R240, 0x4, R142 ;  /* 0x00000004f0067825 */ /* 0x002fc800078e028e */
[C---:B----4-:R-:W-:Y:S01]  /*27860*/  IMAD.WIDE R46, R240.reuse, 0x4, R18 ;  /* 0x00000004f02e7825 */ /* 0x050fe200078e0212 */
[----:B------:R1:W-:Y:S03]  /*27870*/  STL.64 [R1+0x3e10], R6 ;  /* 0x003e100601007387 */ /* 0x0003e60000100a00 */
[C---:B------:R-:W-:Y:S01]  /*27880*/  IMAD.WIDE R18, R240.reuse, 0x4, R196 ;  /* 0x00000004f0127825 */ /* 0x040fe200078e02c4 */
[----:B------:R-:W-:Y:S03]  /*27890*/  STL.64 [R1+0x3e18], R46 ;  /* 0x003e182e01007387 */ /* 0x000fe60000100a00 */
[C---:B-1----:R-:W-:Y:S02]  /*278a0*/  IMAD.WIDE R6, R240.reuse, 0x4, R222 ;  /* 0x00000004f0067825 */ /* 0x042fe400078e02de */
[----:B------:R-:W4:Y:S04]  /*278b0*/  LDL.LU.64 R222, [R1+0x2400] ;  /* 0x0024000001de7983 */ /* 0x000f280000300a00 */
[----:B------:R1:W-:Y:S04]  /*278c0*/  STL.64 [R1+0x3e20], R18 ;  /* 0x003e201201007387 */ /* 0x0003e80000100a00 */
[----:B------:R1:W-:Y:S04]  /*278d0*/  STL.64 [R1+0x3e28], R6 ;  /* 0x003e280601007387 */ /* 0x0003e80000100a00 */
[----:B------:R1:W-:Y:S02]  /*278e0*/  STL.64 [R1+0x3e30], R20 ;  /* 0x003e301401007387 */ /* 0x0003e40000100a00 */
[----:B-1----:R-:W-:-:S02]  /*278f0*/  IMAD.WIDE R18, R240, 0x4, R40 ;  /* 0x00000004f0127825 */ /* 0x002fc400078e0228 */
[----:B------:R-:W4:Y:S02]  /*27900*/  LDL.LU.64 R138, [R1+0x23f8] ;  /* 0x0023f800018a7983 */ /* 0x000f240000300a00 */
[----:B------:R-:W-:-:S04]  /*27910*/  IMAD.WIDE R6, R240, 0x4, R198 ;  /* 0x00000004f0067825 */ /* 0x000fc800078e02c6 */
[C---:B------:R-:W-:Y:S01]  /*27920*/  IMAD.WIDE R20, R240.reuse, 0x4, R218 ;  /* 0x00000004f0147825 */ /* 0x040fe200078e02da */
[----:B------:R1:W-:Y:S03]  /*27930*/  STL.64 [R1+0x3e38], R6 ;  /* 0x003e380601007387 */ /* 0x0003e60000100a00 */
[C---:B------:R-:W-:Y:S01]  /*27940*/  IMAD.WIDE R40, R240.reuse, 0x4, R42 ;  /* 0x00000004f0287825 */ /* 0x040fe200078e022a */
[----:B-1----:R-:W4:Y:S04]  /*27950*/  LDL.LU.64 R6, [R1+0x23f0] ;  /* 0x0023f00001067983 */ /* 0x002f280000300a00 */
[----:B------:R1:W-:Y:S04]  /*27960*/  STL.64 [R1+0x3e40], R18 ;  /* 0x003e401201007387 */ /* 0x0003e80000100a00 */
[----:B------:R1:W-:Y:S04]  /*27970*/  STL.64 [R1+0x3e48], R20 ;  /* 0x003e481401007387 */ /* 0x0003e80000100a00 */
[----:B------:R-:W-:Y:S01]  /*27980*/  STL.64 [R1+0x3e50], R40 ;  /* 0x003e502801007387 */ /* 0x000fe20000100a00 */
[----:B-1----:R-:W-:-:S03]  /*27990*/  IMAD.WIDE R18, R240, 0x4, R220 ;  /* 0x00000004f0127825 */ /* 0x002fc600078e02dc */
[----:B------:R-:W4:Y:S01]  /*279a0*/  LDL.LU.64 R244, [R1+0x23d8] ;  /* 0x0023d80001f47983 */ /* 0x000f220000300a00 */
[----:B------:R-:W-:-:S03]  /*279b0*/  IMAD.WIDE R20, R240, 0x4, R44 ;  /* 0x00000004f0147825 */ /* 0x000fc600078e022c */
[----:B------:R1:W-:Y:S04]  /*279c0*/  STL.64 [R1+0x3e58], R18 ;  /* 0x003e581201007387 */ /* 0x0003e80000100a00 */
[----:B------:R-:W-:Y:S04]  /*279d0*/  STL.64 [R1+0x3e60], R20 ;  /* 0x003e601401007387 */ /* 0x000fe80000100a00 */
[----:B------:R-:W4:Y:S01]  /*279e0*/  LDL.LU.64 R134, [R1+0x23c0] ;  /* 0x0023c00001867983 */ /* 0x000f220000300a00 */
[----:B-1----:R-:W-:-:S03]  /*279f0*/  IMAD.WIDE R18, R240, 0x4, R148 ;  /* 0x00000004f0127825 */ /* 0x002fc600078e0294 */
[----:B------:R-:W4:Y:S04]  /*27a00*/  LDL.LU.64 R118, [R1+0x23b8] ;  /* 0x0023b80001767983 */ /* 0x000f280000300a00 */
[----:B------:R1:W-:Y:S04]  /*27a10*/  STL.64 [R1+0x3e68], R18 ;  /* 0x003e681201007387 */ /* 0x0003e80000100a00 */
[----:B------:R-:W4:Y:S04]  /*27a20*/  LDL.LU.64 R110, [R1+0x2380] ;  /* 0x00238000016e7983 */ /* 0x000f280000300a00 */
[----:B------:R-:W4:Y:S04]  /*27a30*/  LDL.LU.64 R46, [R1+0x2358] ;  /* 0x00235800012e7983 */ /* 0x000f280000300a00 */
[----:B------:R-:W4:Y:S04]  /*27a40*/  LDL.LU.64 R112, [R1+0x2318] ;  /* 0x0023180001707983 */ /* 0x000f280000300a00 */
[----:B-1----:R-:W4:Y:S04]  /*27a50*/  LDL.LU.64 R18, [R1+0x22d8] ;  /* 0x0022d80001127983 */ /* 0x002f280000300a00 */
[----:B------:R-:W4:Y:S04]  /*27a60*/  LDL.LU.64 R148, [R1+0x2298] ;  /* 0x0022980001947983 */ /* 0x000f280000300a00 */
[----:B------:R-:W4:Y:S04]  /*27a70*/  LDL.LU.64 R242, [R1+0x2260] ;  /* 0x0022600001f27983 */ /* 0x000f280000300a00 */
[----:B------:R-:W4:Y:S01]  /*27a80*/  LDL.LU.64 R142, [R1+0x2220] ;  /* 0x00222000018e7983 */ /* 0x000f220000300a00 */
[----:B---3--:R-:W-:-:S03]  /*27a90*/  IMAD.WIDE R20, R240, 0x4, R30 ;  /* 0x00000004f0147825 */ /* 0x008fc600078e021e */
[----:B------:R-:W-:Y:S04]  /*27aa0*/  LDGSTS.E [R3+0x4ee00], desc[UR74][R30.64], P0 ;  /* 0x4ee000001e037fae */ /* 0x000fe800081a104a */
[----:B------:R1:W-:Y:S04]  /*27ab0*/  STL.64 [R1+0x3e70], R20 ;  /* 0x003e701401007387 */ /* 0x0003e80000100a00 */
[----:B------:R-:W3:Y:S04]  /*27ac0*/  LDL.LU.64 R196, [R1+0x21e0] ;  /* 0x0021e00001c47983 */ /* 0x000ee80000300a00 */
[----:B--2---:R-:W-:Y:S04]  /*27ad0*/  LDGSTS.E [R3+0x4ef00], desc[UR74][R208.64], P1 ;  /* 0x4ef00000d0037fae */ /* 0x004fe800089a104a */
[----:B-1----:R-:W2:Y:S04]  /*27ae0*/  LDL.LU.64 R20, [R1+0x21a0] ;  /* 0x0021a00001147983 */ /* 0x002ea80000300a00 */
[----:B------:R-:W2:Y:S04]  /*27af0*/  LDL.LU.64 R198, [R1+0x2160] ;  /* 0x0021600001c67983 */ /* 0x000ea80000300a00 */
[----:B------:R-:W2:Y:S04]  /*27b00*/  LDL.LU.64 R40, [R1+0x2120] ;  /* 0x0021200001287983 */ /* 0x000ea80000300a00 */
[----:B------:R-:W2:Y:S04]  /*27b10*/  LDL.LU.64 R218, [R1+0x20e0] ;  /* 0x0020e00001da7983 */ /* 0x000ea80000300a00 */
[----:B------:R-:W2:Y:S04]  /*27b20*/  LDL.LU.64 R42, [R1+0x20a0] ;  /* 0x0020a000012a7983 */ /* 0x000ea80000300a00 */
[----:B------:R-:W2:Y:S04]  /*27b30*/  LDL.LU.64 R30, [R1+0xd48] ;  /* 0x000d4800011e7983 */ /* 0x000ea80000300a00 */
[----:B------:R-:W2:Y:S04]  /*27b40*/  LDL.LU.64 R220, [R1+0x1fd8] ;  /* 0x001fd80001dc7983 */ /* 0x000ea80000300a00 */
[----:B------:R-:W2:Y:S01]  /*27b50*/  LDL.LU.64 R44, [R1+0x1f38] ;  /* 0x001f3800012c7983 */ /* 0x000ea20000300a00 */
[----:B----4-:R-:W-:-:S05]  /*27b60*/  IMAD.WIDE R222, R240, 0x4, R222 ;  /* 0x00000004f0de7825 */ /* 0x010fca00078e02de */
[----:B------:R1:W-:Y:S01]  /*27b70*/  STL.64 [R1+0x3e78], R222 ;  /* 0x003e78de01007387 */ /* 0x0003e20000100a00 */
[----:B------:R-:W-:-:S03]  /*27b80*/  IMAD.WIDE R138, R240, 0x4, R138 ;  /* 0x00000004f08a7825 */ /* 0x000fc600078e028a */
[----:B-1----:R-:W4:Y:S04]  /*27b90*/  LDL.LU.64 R222, [R1+0x23b0] ;  /* 0x0023b00001de7983 */ /* 0x002f280000300a00 */
[----:B------:R1:W-:Y:S04]  /*27ba0*/  STL.64 [R1+0x3e80], R138 ;  /* 0x003e808a01007387 */ /* 0x0003e80000100a00 */
[----:B-1----:R-:W4:Y:S01]  /*27bb0*/  LDL.LU.64 R138, [R1+0x4950] ;  /* 0x00495000018a7983 */ /* 0x002f220000300a00 */
[----:B------:R-:W-:-:S05]  /*27bc0*/  IMAD.WIDE R6, R240, 0x4, R6 ;  /* 0x00000004f0067825 */ /* 0x000fca00078e0206 */
[----:B------:R1:W-:Y:S04]  /*27bd0*/  STL.64 [R1+0x3e88], R6 ;  /* 0x003e880601007387 */ /* 0x0003e80000100a00 */
[----:B------:R1:W-:Y:S04]  /*27be0*/  LDGSTS.E [R3+0x4fe00], desc[UR74][R244.64], P0 ;  /* 0x4fe00000f4037fae */ /* 0x0003e800081a104a */
[----:B-1----:R-:W4:Y:S04]  /*27bf0*/  LDL.LU.64 R6, [R1+0x4948] ;  /* 0x0049480001067983 */ /* 0x002f280000300a00 */
[----:B------:R1:W-:Y:S01]  /*27c00*/  STL.64 [R1+0x3e90], R72 ;  /* 0x003e904801007387 */ /* 0x0003e20000100a00 */
[----:B------:R-:W-:-:S04]  /*27c10*/  IMAD.WIDE R244, R240, 0x4, R244 ;  /* 0x00000004f0f47825 */ /* 0x000fc800078e02f4 */
[C---:B------:R-:W-:Y:S01]  /*27c20*/  IMAD.WIDE R134, R240.reuse, 0x4, R134 ;  /* 0x00000004f0867825 */ /* 0x040fe200078e0286 */
[----:B-1----:R-:W4:Y:S03]  /*27c30*/  LDL.LU.64 R72, [R1+0x4940] ;  /* 0x0049400001487983 */ /* 0x002f260000300a00 */
        /* <DEDUP_REMOVED lines=23> */
[----:B-1----:R-:W4:Y:S01]  /*27db0*/  LDL.LU.64 R18, [R1+0x2370] ;  /* 0x0023700001127983 */ /* 0x002f220000300a00 */
[----:B------:R-:W-:-:S04]  /*27dc0*/  IMAD.WIDE R242, R240, 0x4, R242 ;  /* 0x00000004f0f27825 */ /* 0x000fc800078e02f2 */
[C---:B------:R-:W-:Y:S01]  /*27dd0*/  IMAD.WIDE R142, R240.reuse, 0x4, R142 ;  /* 0x00000004f08e7825 */ /* 0x040fe200078e028e */
[----:B------:R3:W-:Y:S04]  /*27de0*/  STL.64 [R1+0x3ee0], R242 ;  /* 0x003ee0f201007387 */ /* 0x0007e80000100a00 */
[----:B------:R1:W-:Y:S01]  /*27df0*/  STL.64 [R1+0x3ee8], R142 ;  /* 0x003ee88e01007387 */ /* 0x0003e20000100a00 */
[----:B---3--:R-:W-:-:S04]  /*27e00*/  IMAD.WIDE R242, R240, 0x4, R196 ;  /* 0x00000004f0f27825 */ /* 0x008fc800078e02c4 */
[C---:B--2---:R-:W-:Y:S01]  /*27e10*/  IMAD.WIDE R196, R240.reuse, 0x4, R20 ;  /* 0x00000004f0c47825 */ /* 0x044fe200078e0214 */
[----:B------:R-:W-:Y:S03]  /*27e20*/  STL.64 [R1+0x3ef0], R242 ;  /* 0x003ef0f201007387 */ /* 0x000fe60000100a00 */
[C---:B-1----:R-:W-:Y:S01]  /*27e30*/  IMAD.WIDE R142, R240.reuse, 0x4, R198 ;  /* 0x00000004f08e7825 */ /* 0x042fe200078e02c6 */
[----:B------:R1:W-:Y:S03]  /*27e40*/  STL.64 [R1+0x3ef8], R196 ;  /* 0x003ef8c401007387 */ /* 0x0003e60000100a00 */
[----:B------:R-:W-:-:S04]  /*27e50*/  IMAD.WIDE R20, R240, 0x4, R40 ;  /* 0x00000004f0147825 */ /* 0x000fc800078e0228 */
[----:B------:R-:W-:-:S04]  /*27e60*/  IMAD.WIDE R40, R240, 0x4, R218 ;  /* 0x00000004f0287825 */ /* 0x000fc800078e02da */
[C---:B------:R-:W-:Y:S01]  /*27e70*/  IMAD.WIDE R42, R240.reuse, 0x4, R42 ;  /* 0x00000004f02a7825 */ /* 0x040fe200078e022a */
[----:B-1----:R-:W2:Y:S04]  /*27e80*/  LDL.LU.64 R196, [R1+0xc60] ;  /* 0x000c600001c47983 */ /* 0x002ea80000300a00 */
[----:B------:R-:W-:Y:S04]  /*27e90*/  STL.64 [R1+0x3f00], R142 ;  /* 0x003f008e01007387 */ /* 0x000fe80000100a00 */
[----:B------:R1:W-:Y:S04]  /*27ea0*/  STL.64 [R1+0x3f08], R20 ;  /* 0x003f081401007387 */ /* 0x0003e80000100a00 */
[----:B------:R-:W-:Y:S04]  /*27eb0*/  LDGSTS.E [R3+0x4ff00], desc[UR74][R30.64], P1 ;  /* 0x4ff000001e037fae */ /* 0x000fe800089a104a */
[----:B-1----:R-:W3:Y:S04]  /*27ec0*/  LDL.LU.64 R20, [R1+0x2350] ;  /* 0x0023500001147983 */ /* 0x002ee80000300a00 */
[----:B------:R1:W-:Y:S04]  /*27ed0*/  STL.64 [R1+0x3f10], R40 ;  /* 0x003f102801007387 */ /* 0x0003e80000100a00 */
[----:B------:R1:W-:Y:S02]  /*27ee0*/  STL.64 [R1+0x3f18], R42 ;  /* 0x003f182a01007387 */ /* 0x0003e40000100a00 */
[----:B-1----:R-:W-:-:S04]  /*27ef0*/  IMAD.WIDE R40, R240, 0x4, R220 ;  /* 0x00000004f0287825 */ /* 0x002fc800078e02dc */
[C---:B------:R-:W-:Y:S01]  /*27f00*/  IMAD.WIDE R42, R240.reuse, 0x4, R44 ;  /* 0x00000004f02a7825 */ /* 0x040fe200078e022c */
[----:B------:R1:W-:Y:S04]  /*27f10*/  STL.64 [R1+0x3f20], R40 ;  /* 0x003f202801007387 */ /* 0x0003e80000100a00 */
[----:B------:R1:W-:Y:S01]  /*27f20*/  STL.64 [R1+0x3f28], R42 ;  /* 0x003f282a01007387 */ /* 0x0003e20000100a00 */
[----:B----4-:R-:W-:-:S04]  /*27f30*/  IMAD.WIDE R44, R240, 0x4, R222 ;  /* 0x00000004f02c7825 */ /* 0x010fc800078e02de */
[C---:B-1----:R-:W-:Y:S01]  /*27f40*/  IMAD.WIDE R40, R240.reuse, 0x4, R124 ;  /* 0x00000004f0287825 */ /* 0x042fe200078e027c */
[----:B------:R-:W-:Y:S03]  /*27f50*/  STL.64 [R1+0x3f30], R44 ;  /* 0x003f302c01007387 */ /* 0x000fe60000100a00 */
[C---:B------:R-:W-:Y:S01]  /*27f60*/  IMAD.WIDE R42, R240.reuse, 0x4, R212 ;  /* 0x00000004f02a7825 */ /* 0x040fe200078e02d4 */
[----:B------:R-:W4:Y:S04]  /*27f70*/  LDL.LU.64 R198, [R1+0x2310] ;  /* 0x0023100001c67983 */ /* 0x000f280000300a00 */
[----:B------:R1:W-:Y:S04]  /*27f80*/  STL.64 [R1+0x3f38], R40 ;  /* 0x003f382801007387 */ /* 0x0003e80000100a00 */
[----:B-1----:R-:W4:Y:S04]  /*27f90*/  LDL.LU.64 R40, [R1+0x22d0] ;  /* 0x0022d00001287983 */ /* 0x002f280000300a00 */
[----:B------:R1:W-:Y:S04]  /*27fa0*/  STL.64 [R1+0x3f40], R42 ;  /* 0x003f402a01007387 */ /* 0x0003e80000100a00 */
        /* <DEDUP_REMOVED lines=8> */
[----:B------:R-:W4:Y:S01]  /*28030*/  LDL.LU.64 R212, [R1+0xc18] ;  /* 0x000c180001d47983 */ /* 0x000f220000300a00 */
[----:B------:R-:W-:-:S03]  /*28040*/  IMAD.WIDE R174, R240, 0x4, R174 ;  /* 0x00000004f0ae7825 */ /* 0x000fc600078e02ae */
[----:B------:R1:W-:Y:S04]  /*28050*/  LDGSTS.E [R3+0x50e00], desc[UR74][R112.64], P0 ;  /* 0x50e0000070037fae */ /* 0x0003e800081a104a */
[----:B------:R-:W-:Y:S01]  /*28060*/  LDGSTS.E [R3+0x50f00], desc[UR74][R166.64], P1 ;  /* 0x50f00000a6037fae */ /* 0x000fe200089a104a */
[----:B-1----:R-:W-:-:S04]  /*28070*/  IMAD.WIDE R112, R240, 0x4, R112 ;  /* 0x00000004f0707825 */ /* 0x002fc800078e0270 */
[C---:B------:R-:W-:Y:S01]  /*28080*/  IMAD.WIDE R148, R240.reuse, 0x4, R148 ;  /* 0x00000004f0947825 */ /* 0x040fe200078e0294 */
[----:B------:R1:W-:Y:S04]  /*28090*/  STL.64 [R1+0x3f48], R112 ;  /* 0x003f487001007387 */ /* 0x0003e80000100a00 */
[----:B-1----:R-:W4:Y:S04]  /*280a0*/  LDL.LU.64 R112, [R1+0x4910] ;  /* 0x0049100001707983 */ /* 0x002f280000300a00 */
[----:B------:R1:W-:Y:S04]  /*280b0*/  STL.64 [R1+0x3f50], R148 ;  /* 0x003f509401007387 */ /* 0x0003e80000100a00 */
[----:B-1----:R-:W4:Y:S01]  /*280c0*/  LDL.LU.64 R148, [R1+0x4908] ;  /* 0x0049080001947983 */ /* 0x002f220000300a00 */
[----:B------:R-:W-:-:S05]  /*280d0*/  IMAD.WIDE R18, R240, 0x4, R18 ;  /* 0x00000004f0127825 */ /* 0x000fca00078e0212 */
[----:B------:R1:W-:Y:S02]  /*280e0*/  STL.64 [R1+0x3f58], R18 ;  /* 0x003f581201007387 */ /* 0x0003e40000100a00 */
[C---:B-1----:R-:W-:Y:S02]  /*280f0*/  IMAD.WIDE R18, R240.reuse, 0x4, R122 ;  /* 0x00000004f0127825 */ /* 0x042fe400078e027a */
[----:B------:R-:W4:Y:S04]  /*28100*/  LDL.LU.64 R122, [R1+0xd38] ;  /* 0x000d3800017a7983 */ /* 0x000f280000300a00 */
[----:B------:R1:W-:Y:S01]  /*28110*/  STL.64 [R1+0x3f60], R18 ;  /* 0x003f601201007387 */ /* 0x0003e20000100a00 */
[----:B------:R-:W-:-:S03]  /*28120*/  IMAD.WIDE R70, R240, 0x4, R70 ;  /* 0x00000004f0467825 */ /* 0x000fc600078e0246 */
[----:B--2---:R2:W-:Y:S04]  /*28130*/  LDGSTS.E [R3+0x51e00], desc[UR74][R196.64], P0 ;  /* 0x51e00000c4037fae */ /* 0x0045e800081a104a */
[----:B-1----:R-:W4:Y:S04]  /*28140*/  LDL.LU.64 R18, [R1+0x2098] ;  /* 0x0020980001127983 */ /* 0x002f280000300a00 */
[----:B------:R1:W-:Y:S04]  /*28150*/  STL.64 [R1+0x38f0], R174 ;  /* 0x0038f0ae01007387 */ /* 0x0003e80000100a00 */
[----:B-1----:R-:W4:Y:S01]  /*28160*/  LDL.LU.64 R174, [R1+0x1fc8] ;  /* 0x001fc80001ae7983 */ /* 0x002f220000300a00 */
[----:B--2---:R-:W-:-:S04]  /*28170*/  IMAD.WIDE R196, R240, 0x4, R196 ;  /* 0x00000004f0c47825 */ /* 0x004fc800078e02c4 */
[C---:B---3--:R-:W-:Y:S01]  /*28180*/  IMAD.WIDE R20, R240.reuse, 0x4, R20 ;  /* 0x00000004f0147825 */ /* 0x048fe200078e0214 */
[----:B------:R1:W-:Y:S03]  /*28190*/  STL.64 [R1+0x3900], R196 ;  /* 0x003900c401007387 */ /* 0x0003e60000100a00 */
[C---:B------:R-:W-:Y:S01]  /*281a0*/  IMAD.WIDE R52, R240.reuse, 0x4, R52 ;  /* 0x00000004f0347825 */ /* 0x040fe200078e0234 */
[----:B-1----:R-:W2:Y:S04]  /*281b0*/  LDL.LU.64 R196, [R1+0x2330] ;  /* 0x0023300001c47983 */ /* 0x002ea80000300a00 */
[----:B------:R1:W-:Y:S04]  /*281c0*/  STL.64 [R1+0x3f68], R20 ;  /* 0x003f681401007387 */ /* 0x0003e80000100a00 */
[----:B-1----:R-:W3:Y:S01]  /*281d0*/  LDL.LU.64 R20, [R1+0x2308] ;  /* 0x0023080001147983 */ /* 0x002ee20000300a00 */
[----:B----4-:R-:W-:-:S04]  /*281e0*/  IMAD.WIDE R198, R240, 0x4, R198 ;  /* 0x00000004f0c67825 */ /* 0x010fc800078e02c6 */
[----:B------:R-:W-:-:S04]  /*281f0*/  IMAD.WIDE R40, R240, 0x4, R40 ;  /* 0x00000004f0287825 */ /* 0x000fc800078e0228 */
[----:B------:R-:W-:-:S04]  /*28200*/  IMAD.WIDE R142, R240, 0x4, R142 ;  /* 0x00000004f08e7825 */ /* 0x000fc800078e028e */
[----:B------:R-:W-:-:S04]  /*28210*/  IMAD.WIDE R242, R240, 0x4, R242 ;  /* 0x00000004f0f27825 */ /* 0x000fc800078e02f2 */
[----:B------:R-:W-:-:S04]  /*28220*/  IMAD.WIDE R184, R240, 0x4, R184 ;  /* 0x00000004f0b87825 */ /* 0x000fc800078e02b8 */
[----:B------:R-:W-:-:S04]  /*28230*/  IMAD.WIDE R106, R240, 0x4, R106 ;  /* 0x00000004f06a7825 */ /* 0x000fc800078e026a */
[C---:B------:R-:W-:Y:S01]  /*28240*/  IMAD.WIDE R38, R240.reuse, 0x4, R38 ;  /* 0x00000004f0267825 */ /* 0x040fe200078e0226 */
[----:B------:R-:W-:Y:S03]  /*28250*/  LDGSTS.E [R3+0x51f00], desc[UR74][R212.64], P1 ;  /* 0x51f00000d4037fae */ /* 0x000fe600089a104a */
[----:B------:R-:W-:-:S05]  /*28260*/  IMAD.WIDE R148, R240, 0x4, R148 ;  /* 0x00000004f0947825 */ /* 0x000fca00078e0294 */
        /* <DEDUP_REMOVED lines=8> */
[----:B------:R1:W-:Y:S01]  /*282f0*/  STL.64 [R1+0x3f90], R40 ;  /* 0x003f902801007387 */ /* 0x0003e20000100a00 */
[----:B------:R-:W-:-:S03]  /*28300*/  IMAD.WIDE R18, R240, 0x4, R18 ;  /* 0x00000004f0127825 */ /* 0x000fc600078e0212 */
[----:B--2---:R2:W-:Y:S01]  /*28310*/  LDGSTS.E [R3+0x52e00], desc[UR74][R196.64], P0 ;  /* 0x52e00000c4037fae */ /* 0x0045e200081a104a */
[----:B------:R-:W-:-:S03]  /*28320*/  IMAD.WIDE R174, R240, 0x4, R174 ;  /* 0x00000004f0ae7825 */ /* 0x000fc600078e02ae */
[----:B------:R-:W-:Y:S04]  /*28330*/  LDGSTS.E [R3+0x52f00], desc[UR74][R122.64], P1 ;  /* 0x52f000007a037fae */ /* 0x000fe800089a104a */
[----:B-1----:R-:W4:Y:S04]  /*28340*/  LDL.LU.64 R40, [R1+0x22c8] ;  /* 0x0022c80001287983 */ /* 0x002f280000300a00 */
[----:B------:R1:W-:Y:S04]  /*28350*/  STL.64 [R1+0x3f98], R142 ;  /* 0x003f988e01007387 */ /* 0x0003e80000100a00 */
[----:B-1----:R-:W4:Y:S04]  /*28360*/  LDL.LU.64 R142, [R1+0x48f0] ;  /* 0x0048f000018e7983 */ /* 0x002f280000300a00 */
[----:B------:R1:W-:Y:S02]  /*28370*/  STL.64 [R1+0x3fa0], R242 ;  /* 0x003fa0f201007387 */ /* 0x0003e40000100a00 */
[----:B-1----:R-:W-:-:S04]  /*28380*/  IMAD.WIDE R242, R240, 0x4, R218 ;  /* 0x00000004f0f27825 */ /* 0x002fc800078e02da */
[C---:B------:R-:W-:Y:S01]  /*28390*/  IMAD.WIDE R218, R240.reuse, 0x4, R42 ;  /* 0x00000004f0da7825 */ /* 0x040fe200078e022a */
[----:B------:R-:W-:Y:S03]  /*283a0*/  STL.64 [R1+0x3fa8], R242 ;  /* 0x003fa8f201007387 */ /* 0x000fe60000100a00 */
[C---:B------:R-:W-:Y:S02]  /*283b0*/  IMAD.WIDE R42, R240.reuse, 0x4, R124 ;  /* 0x00000004f02a7825 */ /* 0x040fe400078e027c */
[----:B------:R-:W4:Y:S04]  /*283c0*/  LDL.LU.64 R124, [R1+0x22b0] ;  /* 0x0022b000017c7983 */ /* 0x000f280000300a00 */
[----:B------:R1:W-:Y:S04]  /*283d0*/  STL.64 [R1+0x3fb0], R218 ;  /* 0x003fb0da01007387 */ /* 0x0003e80000100a00 */
[----:B------:R2:W-:Y:S01]  /*283e0*/  STL.64 [R1+0x3fb8], R42 ;  /* 0x003fb82a01007387 */ /* 0x0005e20000100a00 */
[----:B-1----:R-:W-:-:S04]  /*283f0*/  IMAD.WIDE R218, R240, 0x4, R220 ;  /* 0x00000004f0da7825 */ /* 0x002fc800078e02dc */
[C---:B--2---:R-:W-:Y:S01]  /*28400*/  IMAD.WIDE R42, R240.reuse, 0x4, R44 ;  /* 0x00000004f02a7825 */ /* 0x044fe200078e022c */
[----:B------:R1:W-:Y:S03]  /*28410*/  STL.64 [R1+0x3fc0], R218 ;  /* 0x003fc0da01007387 */ /* 0x0003e60000100a00 */
[C---:B------:R-:W-:Y:S01]  /*28420*/  IMAD.WIDE R44, R240.reuse, 0x4, R222 ;  /* 0x00000004f02c7825 */ /* 0x040fe200078e02de */
[----:B-1----:R-:W2:Y:S04]  /*28430*/  LDL.LU.64 R218, [R1+0x2250] ;  /* 0x0022500001da7983 */ /* 0x002ea80000300a00 */
[----:B------:R1:W-:Y:S04]  /*28440*/  STL.64 [R1+0x3fc8], R42 ;  /* 0x003fc82a01007387 */ /* 0x0003e80000100a00 */
[----:B-1----:R-:W2:Y:S04]  /*28450*/  LDL.LU.64 R42, [R1+0x2210] ;  /* 0x00221000012a7983 */ /* 0x002ea80000300a00 */
[----:B------:R1:W-:Y:S04]  /*28460*/  STL.64 [R1+0x3fd0], R44 ;  /* 0x003fd02c01007387 */ /* 0x0003e80000100a00 */
[----:B------:R-:W2:Y:S04]  /*28470*/  LDL.LU.64 R220, [R1+0x21d0] ;  /* 0x0021d00001dc7983 */ /* 0x000ea80000300a00 */
[----:B-1----:R-:W2:Y:S04]  /*28480*/  LDL.LU.64 R44, [R1+0x2190] ;  /* 0x00219000012c7983 */ /* 0x002ea80000300a00 */
[----:B------:R-:W2:Y:S04]  /*28490*/  LDL.LU.64 R222, [R1+0x2150] ;  /* 0x0021500001de7983 */ /* 0x000ea80000300a00 */
[----:B------:R-:W2:Y:S04]  /*284a0*/  LDL.LU.64 R242, [R1+0x2110] ;  /* 0x0021100001f27983 */ /* 0x000ea80000300a00 */
[----:B------:R1:W-:Y:S04]  /*284b0*/  STL.64 [R1+0x3fd8], R18 ;  /* 0x003fd81201007387 */ /* 0x0003e80000100a00 */
[----:B-1----:R-:W2:Y:S04]  /*284c0*/  LDL.LU.64 R18, [R1+0x48e8] ;  /* 0x0048e80001127983 */ /* 0x002ea80000300a00 */
[----:B------:R1:W-:Y:S04]  /*284d0*/  STL.64 [R1+0x3fe0], R174 ;  /* 0x003fe0ae01007387 */ /* 0x0003e80000100a00 */
[----:B-1----:R-:W2:Y:S01]  /*284e0*/  LDL.LU.64 R174, [R1+0x48e0] ;  /* 0x0048e00001ae7983 */ /* 0x002ea20000300a00 */
[----:B------:R-:W-:-:S04]  /*284f0*/  IMAD.WIDE R196, R240, 0x4, R196 ;  /* 0x00000004f0c47825 */ /* 0x000fc800078e02c4 */
[----:B---3--:R-:W-:-:S04]  /*28500*/  IMAD.WIDE R20, R240, 0x4, R20 ;  /* 0x00000004f0147825 */ /* 0x008fc800078e0214 */
[C---:B------:R-:W-:Y:S01]  /*28510*/  IMAD.WIDE R82, R240.reuse, 0x4, R82 ;  /* 0x00000004f0527825 */ /* 0x040fe200078e0252 */
[----:B----4-:R1:W-:Y:S04]  /*28520*/  LDGSTS.E [R3+0x53e00], desc[UR74][R198.64], P0 ;  /* 0x53e00000c6037fae */ /* 0x0103e800081a104a */
[----:B------:R-:W-:Y:S01]  /*28530*/  LDGSTS.E [R3+0x53f00], desc[UR74][R148.64], P1 ;  /* 0x53f0000094037fae */ /* 0x000fe200089a104a */
[----:B-1----:R-:W-:-:S04]  /*28540*/  IMAD.WIDE R198, R240, 0x4, R198 ;  /* 0x00000004f0c67825 */ /* 0x002fc800078e02c6 */
[C---:B------:R-:W-:Y:S01]  /*28550*/  IMAD.WIDE R40, R240.reuse, 0x4, R40 ;  /* 0x00000004f0287825 */ /* 0x040fe200078e0228 */
[----:B------:R1:W-:Y:S03]  /*28560*/  LDGSTS.E [R3+0x54e00], desc[UR74][R124.64], P0 ;  /* 0x54e000007c037fae */ /* 0x0003e600081a104a */
[----:B-1----:R-:W-:-:S04]  /*28570*/  IMAD.WIDE R124, R240, 0x4, R124 ;  /* 0x00000004f07c7825 */ /* 0x002fc800078e027c */
[----:B--2---:R-:W-:-:S05]  /*28580*/  IMAD.WIDE R174, R240, 0x4, R174 ;  /* 0x00000004f0ae7825 */ /* 0x004fca00078e02ae */
[----:B------:R1:W-:Y:S04]  /*28590*/  STL.64 [R1+0x3fe8], R174 ;  /* 0x003fe8ae01007387 */ /* 0x0003e80000100a00 */
[----:B-1----:R-:W2:Y:S04]  /*285a0*/  LDL.LU.64 R174, [R1+0xd28] ;  /* 0x000d280001ae7983 */ /* 0x002ea80000300a00 */
[----:B------:R1:W-:Y:S04]  /*285b0*/  STL.64 [R1+0x3ff0], R196 ;  /* 0x003ff0c401007387 */ /* 0x0003e80000100a00 */
[----:B-1----:R-:W3:Y:S04]  /*285c0*/  LDL.LU.64 R196, [R1+0x48d8] ;  /* 0x0048d80001c47983 */ /* 0x002ee80000300a00 */
[----:B------:R1:W-:Y:S04]  /*285d0*/  STL.64 [R1+0x3ff8], R20 ;  /* 0x003ff81401007387 */ /* 0x0003e80000100a00 */
[----:B-1----:R-:W4:Y:S04]  /*285e0*/  LDL.LU.64 R20, [R1+0x48d0] ;  /* 0x0048d00001147983 */ /* 0x002f280000300a00 */
[----:B------:R1:W-:Y:S04]  /*285f0*/  STL.64 [R1+0x4000], R184 ;  /* 0x004000b801007387 */ /* 0x0003e80000100a00 */
[----:B-1----:R-:W3:Y:S04]  /*28600*/  LDL.LU.64 R184, [R1+0x2270] ;  /* 0x0022700001b87983 */ /* 0x002ee80000300a00 */
        /* <DEDUP_REMOVED lines=22> */
[----:B--2---:R-:W-:Y:S04]  /*28770*/  LDGSTS.E [R3+0x54f00], desc[UR74][R174.64], P1 ;  /* 0x54f00000ae037fae */ /* 0x004fe800089a104a */
[----:B---3--:R1:W-:Y:S01]  /*28780*/  LDGSTS.E [R3+0x55e00], desc[UR74][R184.64], P0 ;  /* 0x55e00000b8037fae */ /* 0x0083e200081a104a */
[----:B----4-:R-:W-:-:S03]  /*28790*/  IMAD.WIDE R124, R240, 0x4, R124 ;  /* 0x00000004f07c7825 */ /* 0x010fc600078e027c */
[----:B------:R-:W-:Y:S04]  /*287a0*/  LDGSTS.E [R3+0x55f00], desc[UR74][R106.64], P1 ;  /* 0x55f000006a037fae */ /* 0x000fe800089a104a */
[----:B------:R2:W-:Y:S01]  /*287b0*/  STL.64 [R1+0x4038], R124 ;  /* 0x0040387c01007387 */ /* 0x0005e20000100a00 */
[----:B-1----:R-:W-:-:S03]  /*287c0*/  IMAD.WIDE R184, R240, 0x4, R184 ;  /* 0x00000004f0b87825 */ /* 0x002fc600078e02b8 */
[----:B------:R1:W-:Y:S01]  /*287d0*/  LDGSTS.E [R3+0x56e00], desc[UR74][R38.64], P0 ;  /* 0x56e0000026037fae */ /* 0x0003e200081a104a */
[----:B------:R-:W-:-:S03]  /*287e0*/  IMAD.WIDE R150, R240, 0x4, R150 ;  /* 0x00000004f0967825 */ /* 0x000fc600078e0296 */
[----:B------:R-:W-:Y:S04]  /*287f0*/  LDGSTS.E [R3+0x56f00], desc[UR74][R82.64], P1 ;  /* 0x56f0000052037fae */ /* 0x000fe800089a104a */
[----:B--2---:R-:W2:Y:S04]  /*28800*/  LDL.LU.64 R124, [R1+0x21f8] ;  /* 0x0021f800017c7983 */ /* 0x004ea80000300a00 */
[----:B------:R3:W-:Y:S04]  /*28810*/  STL.64 [R1+0x4040], R218 ;  /* 0x004040da01007387 */ /* 0x0007e80000100a00 */
[----:B---3--:R-:W3:Y:S04]  /*28820*/  LDL.LU.64 R218, [R1+0x48b0] ;  /* 0x0048b00001da7983 */ /* 0x008ee80000300a00 */
[----:B------:R4:W-:Y:S04]  /*28830*/  STL.64 [R1+0x4048], R42 ;  /* 0x0040482a01007387 */ /* 0x0009e80000100a00 */
[----:B----4-:R-:W4:Y:S04]  /*28840*/  LDL.LU.64 R42, [R1+0x48a8] ;  /* 0x0048a800012a7983 */ /* 0x010f280000300a00 */
[----:B------:R1:W-:Y:S04]  /*28850*/  STL.64 [R1+0x4050], R220 ;  /* 0x004050dc01007387 */ /* 0x0003e80000100a00 */
[----:B-1----:R-:W3:Y:S04]  /*28860*/  LDL.LU.64 R220, [R1+0x48a0] ;  /* 0x0048a00001dc7983 */ /* 0x002ee80000300a00 */
[----:B------:R1:W-:Y:S04]  /*28870*/  STL.64 [R1+0x4058], R44 ;  /* 0x0040582c01007387 */ /* 0x0003e80000100a00 */
[----:B-1----:R-:W4:Y:S04]  /*28880*/  LDL.LU.64 R44, [R1+0x4898] ;  /* 0x00489800012c7983 */ /* 0x002f280000300a00 */
[----:B------:R1:W-:Y:S04]  /*28890*/  STL.64 [R1+0x4060], R222 ;  /* 0x004060de01007387 */ /* 0x0003e80000100a00 */
[----:B-1----:R-:W4:Y:S04]  /*288a0*/  LDL.LU.64 R222, [R1+0x4890] ;  /* 0x0048900001de7983 */ /* 0x002f280000300a00 */
[----:B------:R3:W-:Y:S01]  /*288b0*/  STL.64 [R1+0x4068], R242 ;  /* 0x004068f201007387 */ /* 0x0007e20000100a00 */
        /* <DEDUP_REMOVED lines=10> */
[----:B--2---:R1:W-:Y:S03]  /*28960*/  LDGSTS.E [R3+0x57e00], desc[UR74][R124.64], P0 ;  /* 0x57e000007c037fae */ /* 0x0043e600081a104a */
[C---:B---3--:R-:W-:Y:S02]  /*28970*/  IMAD.WIDE R242, R240.reuse, 0x4, R220 ;  /* 0x00000004f0f27825 */ /* 0x048fe400078e02dc */
[----:B------:R-:W2:Y:S04]  /*28980*/  LDL.LU.64 R220, [R1+0x4888] ;  /* 0x0048880001dc7983 */ /* 0x000ea80000300a00 */
[----:B------:R3:W-:Y:S02]  /*28990*/  STL.64 [R1+0x4070], R242 ;  /* 0x004070f201007387 */ /* 0x0007e40000100a00 */
[----:B---3--:R-:W-:-:S02]  /*289a0*/  IMAD.WIDE R242, R240, 0x4, R218 ;  /* 0x00000004f0f27825 */ /* 0x008fc400078e02da */
[----:B------:R-:W3:Y:S04]  /*289b0*/  LDL.LU.64 R218, [R1+0x4880] ;  /* 0x0048800001da7983 */ /* 0x000ee80000300a00 */
[----:B------:R1:W-:Y:S02]  /*289c0*/  STL.64 [R1+0x4078], R242 ;  /* 0x004078f201007387 */ /* 0x0003e40000100a00 */
[C---:B-1----:R-:W-:Y:S02]  /*289d0*/  IMAD.WIDE R242, R240.reuse, 0x4, R198 ;  /* 0x00000004f0f27825 */ /* 0x042fe400078e02c6 */
[----:B------:R-:W2:Y:S04]  /*289e0*/  LDL.LU.64 R198, [R1+0x4878] ;  /* 0x0048780001c67983 */ /* 0x000ea80000300a00 */
[----:B------:R1:W-:Y:S02]  /*289f0*/  STL.64 [R1+0x4080], R242 ;  /* 0x004080f201007387 */ /* 0x0003e40000100a00 */
[----:B-1----:R-:W-:-:S02]  /*28a00*/  IMAD.WIDE R242, R240, 0x4, R196 ;  /* 0x00000004f0f27825 */ /* 0x002fc400078e02c4 */
[----:B------:R-:W2:Y:S04]  /*28a10*/  LDL.LU.64 R196, [R1+0x4870] ;  /* 0x0048700001c47983 */ /* 0x000ea80000300a00 */
[----:B------:R1:W-:Y:S02]  /*28a20*/  STL.64 [R1+0x4088], R242 ;  /* 0x004088f201007387 */ /* 0x0003e40000100a00 */
[C---:B-1----:R-:W-:Y:S02]  /*28a30*/  IMAD.WIDE R242, R240.reuse, 0x4, R194 ;  /* 0x00000004f0f27825 */ /* 0x042fe400078e02c2 */
[----:B------:R-:W2:Y:S04]  /*28a40*/  LDL.LU.64 R194, [R1+0x4868] ;  /* 0x0048680001c27983 */ /* 0x000ea80000300a00 */
        /* <DEDUP_REMOVED lines=14> */
[----:B------:R-:W-:-:S03]  /*28b30*/  IMAD.WIDE R124, R240, 0x4, R124 ;  /* 0x00000004f07c7825 */ /* 0x000fc600078e027c */
        /* <DEDUP_REMOVED lines=22> */
[----:B--2---:R-:W-:Y:S04]  /*28ca0*/  LDGSTS.E [R3+0x57f00], desc[UR74][R242.64], P1 ;  /* 0x57f00000f2037fae */ /* 0x004fe800089a104a */
[----:B---3--:R1:W-:Y:S04]  /*28cb0*/  LDGSTS.E [R3+0x58e00], desc[UR74][R184.64], P0 ;  /* 0x58e00000b8037fae */ /* 0x0083e800081a104a */
[----:B------:R-:W-:Y:S01]  /*28cc0*/  LDGSTS.E [R3+0x58f00], desc[UR74][R12.64], P1 ;  /* 0x58f000000c037fae */ /* 0x000fe200089a104a */
[----:B-1----:R-:W-:-:S03]  /*28cd0*/  IMAD.WIDE R184, R240, 0x4, R184 ;  /* 0x00000004f0b87825 */ /* 0x002fc600078e02b8 */
[----:B----4-:R1:W-:Y:S04]  /*28ce0*/  LDGSTS.E [R3+0x59e00], desc[UR74][R4.64], P0 ;  /* 0x59e0000004037fae */ /* 0x0103e800081a104a */
[----:B------:R2:W-:Y:S02]  /*28cf0*/  STL.64 [R1+0x4120], R184 ;  /* 0x004120b801007387 */ /* 0x0005e40000100a00 */
[C---:B--2---:R-:W-:Y:S02]  /*28d00*/  IMAD.WIDE R184, R240.reuse, 0x4, R50 ;  /* 0x00000004f0b87825 */ /* 0x044fe400078e0232 */
[----:B------:R-:W-:Y:S04]  /*28d10*/  LDGSTS.E [R3+0x59f00], desc[UR74][R34.64], P1 ;  /* 0x59f0000022037fae */ /* 0x000fe800089a104a */
[----:B------:R-:W2:Y:S04]  /*28d20*/  LDL.LU.64 R50, [R1+0x1f78] ;  /* 0x001f780001327983 */ /* 0x000ea80000300a00 */
[----:B------:R3:W-:Y:S02]  /*28d30*/  STL.64 [R1+0x4128], R184 ;  /* 0x004128b801007387 */ /* 0x0007e40000100a00 */
[----:B---3--:R-:W-:-:S04]  /*28d40*/  IMAD.WIDE R184, R240, 0x4, R4 ;  /* 0x00000004f0b87825 */ /* 0x008fc800078e0204 */
[C---:B-1----:R-:W-:Y:S01]  /*28d50*/  IMAD.WIDE R4, R240.reuse, 0x4, R116 ;  /* 0x00000004f0047825 */ /* 0x042fe200078e0274 */
[----:B------:R-:W-:Y:S04]  /*28d60*/  STL.64 [R1+0x4130], R184 ;  /* 0x004130b801007387 */ /* 0x000fe80000100a00 */
[----:B------:R1:W-:Y:S04]  /*28d70*/  STL.64 [R1+0x4138], R4 ;  /* 0x0041380401007387 */ /* 0x0003e80000100a00 */
[----:B------:R-:W-:Y:S01]  /*28d80*/  LDGSTS.E [R3+0x5ae00], desc[UR74][R250.64], P0 ;  /* 0x5ae00000fa037fae */ /* 0x000fe200081a104a */
[----:B------:R-:W-:-:S03]  /*28d90*/  IMAD.WIDE R78, R240, 0x4, R78 ;  /* 0x00000004f04e7825 */ /* 0x000fc600078e024e */
[----:B------:R-:W-:Y:S01]  /*28da0*/  LDGSTS.E [R3+0x5af00], desc[UR74][R38.64], P1 ;  /* 0x5af0000026037fae */ /* 0x000fe200089a104a */
[----:B-1----:R-:W-:-:S03]  /*28db0*/  IMAD.WIDE R4, R240, 0x4, R250 ;  /* 0x00000004f0047825 */ /* 0x002fc600078e02fa */
[----:B------:R-:W3:Y:S04]  /*28dc0*/  LDL.LU.64 R250, [R1+0x1eb0] ;  /* 0x001eb00001fa7983 */ /* 0x000ee80000300a00 */
[----:B------:R1:W-:Y:S01]  /*28dd0*/  STL.64 [R1+0x4140], R4 ;  /* 0x0041400401007387 */ /* 0x0003e20000100a00 */
[----:B------:R-:W-:-:S04]  /*28de0*/  IMAD.WIDE R184, R240, 0x4, R66 ;  /* 0x00000004f0b87825 */ /* 0x000fc800078e0242 */
[C---:B------:R-:W-:Y:S01]  /*28df0*/  IMAD.WIDE R66, R240.reuse, 0x4, R90 ;  /* 0x00000004f0427825 */ /* 0x040fe200078e025a */
[----:B-1----:R-:W4:Y:S04]  /*28e00*/  LDL.LU.64 R4, [R1+0x1760] ;  /* 0x0017600001047983 */ /* 0x002f280000300a00 */
[----:B------:R-:W4:Y:S04]  /*28e10*/  LDL.LU.64 R116, [R1+0x1710] ;  /* 0x0017100001747983 */ /* 0x000f280000300a00 */
[----:B------:R1:W-:Y:S01]  /*28e20*/  STL.64 [R1+0x4148], R78 ;  /* 0x0041484e01007387 */ /* 0x0003e20000100a00 */
[----:B------:R-:W-:-:S03]  /*28e30*/  IMAD.WIDE R24, R240, 0x4, R24 ;  /* 0x00000004f0187825 */ /* 0x000fc600078e0218 */
[----:B-1----:R-:W4:Y:S04]  /*28e40*/  LDL.LU.64 R78, [R1+0x1658] ;  /* 0x00165800014e7983 */ /* 0x002f280000300a00 */
[----:B------:R1:W-:Y:S04]  /*28e50*/  LDGSTS.E [R3+0x5be00], desc[UR74][R64.64], P0 ;  /* 0x5be0000040037fae */ /* 0x0003e800081a104a */
[----:B------:R-:W-:Y:S01]  /*28e60*/  LDGSTS.E [R3+0x5bf00], desc[UR74][R226.64], P1 ;  /* 0x5bf00000e2037fae */ /* 0x000fe200089a104a */
[----:B-1----:R-:W-:-:S05]  /*28e70*/  IMAD.WIDE R64, R240, 0x4, R64 ;  /* 0x00000004f0407825 */ /* 0x002fca00078e0240 */
[----:B------:R1:W-:Y:S04]  /*28e80*/  STL.64 [R1+0x4150], R64 ;  /* 0x0041504001007387 */ /* 0x0003e80000100a00 */
[----:B------:R-:W-:Y:S01]  /*28e90*/  STL.64 [R1+0x4158], R184 ;  /* 0x004158b801007387 */ /* 0x000fe20000100a00 */
[----:B-1----:R-:W-:-:S05]  /*28ea0*/  IMAD.WIDE R64, R240, 0x4, R86 ;  /* 0x00000004f0407825 */ /* 0x002fca00078e0256 */
[----:B------:R1:W-:Y:S04]  /*28eb0*/  STL.64 [R1+0x4160], R64 ;  /* 0x0041604001007387 */ /* 0x0003e80000100a00 */
[----:B-1----:R-:W4:Y:S04]  /*28ec0*/  LDL.LU.64 R64, [R1+0x25e0] ;  /* 0x0025e00001407983 */ /* 0x002f280000300a00 */
[----:B------:R1:W-:Y:S04]  /*28ed0*/  STL.64 [R1+0x4168], R66 ;  /* 0x0041684201007387 */ /* 0x0003e80000100a00 */
[----:B-1----:R-:W4:Y:S04]  /*28ee0*/  LDL.LU.64 R66, [R1+0x1768] ;  /* 0x0017680001427983 */ /* 0x002f280000300a00 */
[----:B------:R1:W-:Y:S04]  /*28ef0*/  STL.64 [R1+0x4170], R24 ;  /* 0x0041701801007387 */ /* 0x0003e80000100a00 */
[----:B------:R-:W4:Y:S04]  /*28f00*/  LDL.LU.64 R86, [R1+0x1728] ;  /* 0x0017280001567983 */ /* 0x000f280000300a00 */
[----:B-1----:R-:W4:Y:S01]  /*28f10*/  LDL.LU.64 R24, [R1+0x1650] ;  /* 0x0016500001187983 */ /* 0x002f220000300a00 */
[----:B------:R-:W-:-:S03]  /*28f20*/  IMAD.WIDE R90, R240, 0x4, R230 ;  /* 0x00000004f05a7825 */ /* 0x000fc600078e02e6 */
[----:B------:R-:W-:Y:S04]  /*28f30*/  LDGSTS.E [R3+0x5ce00], desc[UR74][R230.64], P0 ;  /* 0x5ce00000e6037fae */ /* 0x000fe800081a104a */
[----:B------:R-:W-:Y:S04]  /*28f40*/  LDGSTS.E [R3+0x5cf00], desc[UR74][R180.64], P1 ;  /* 0x5cf00000b4037fae */ /* 0x000fe800089a104a */
[----:B------:R1:W-:Y:S04]  /*28f50*/  STL.64 [R1+0x4178], R90 ;  /* 0x0041785a01007387 */ /* 0x0003e80000100a00 */
[----:B------:R-:W4:Y:S04]  /*28f60*/  LDL.LU.64 R184, [R1+0x1560] ;  /* 0x0015600001b87983 */ /* 0x000f280000300a00 */
[----:B------:R-:W-:Y:S01]  /*28f70*/  LDGSTS.E [R3+0x5de00], desc[UR74][R182.64], P0 ;  /* 0x5de00000b6037fae */ /* 0x000fe200081a104a */
[----:B-1----:R-:W-:-:S03]  /*28f80*/  IMAD.WIDE R90, R240, 0x4, R182 ;  /* 0x00000004f05a7825 */ /* 0x002fc600078e02b6 */
[----:B------:R-:W-:Y:S04]  /*28f90*/  LDGSTS.E [R3+0x5df00], desc[UR74][R154.64], P1 ;  /* 0x5df000009a037fae */ /* 0x000fe800089a104a */
[----:B------:R1:W-:Y:S04]  /*28fa0*/  STL.64 [R1+0x4180], R90 ;  /* 0x0041805a01007387 */ /* 0x0003e80000100a00 */
[----:B-1----:R-:W4:Y:S04]  /*28fb0*/  LDL.LU.64 R90, [R1+0x2628] ;  /* 0x00262800015a7983 */ /* 0x002f280000300a00 */
[----:B------:R-:W4:Y:S04]  /*28fc0*/  LDL.LU.64 R230, [R1+0x17f0] ;  /* 0x0017f00001e67983 */ /* 0x000f280000300a00 */
[----:B--2---:R1:W-:Y:S04]  /*28fd0*/  LDGSTS.E [R3+0x5ee00], desc[UR74][R50.64], P0 ;  /* 0x5ee0000032037fae */ /* 0x0043e800081a104a */
[----:B------:R-:W-:Y:S01]  /*28fe0*/  LDGSTS.E [R3+0x5ef00], desc[UR74][R176.64], P1 ;  /* 0x5ef00000b0037fae */ /* 0x000fe200089a104a */
[----:B-1----:R-:W-:-:S05]  /*28ff0*/  IMAD.WIDE R50, R240, 0x4, R50 ;  /* 0x00000004f0327825 */ /* 0x002fca00078e0232 */
[----:B------:R1:W-:Y:S04]  /*29000*/  STL.64 [R1+0x4188], R50 ;  /* 0x0041883201007387 */ /* 0x0003e80000100a00 */
[----:B------:R-:W2:Y:S04]  /*29010*/  LDL.LU.64 R182, [R1+0x1748] ;  /* 0x0017480001b67983 */ /* 0x000ea80000300a00 */
[----:B-1----:R-:W2:Y:S04]  /*29020*/  LDL.LU.64 R50, [R1+0x1648] ;  /* 0x0016480001327983 */ /* 0x002ea80000300a00 */
[----:B---3--:R1:W-:Y:S02]  /*29030*/  LDGSTS.E [R3+0x5fe00], desc[UR74][R250.64], P0 ;  /* 0x5fe00000fa037fae */ /* 0x0083e400081a104a */
[----:B-1----:R-:W-:-:S05]  /*29040*/  IMAD.WIDE R250, R240, 0x4, R250 ;  /* 0x00000004f0fa7825 */ /* 0x002fca00078e02fa */
[----:B------:R1:W-:Y:S04]  /*29050*/  STL.64 [R1+0x4190], R250 ;  /* 0x004190fa01007387 */ /* 0x0003e80000100a00 */
[----:B-1----:R-:W3:Y:S01]  /*29060*/  LDL.LU.64 R250, [R1+0x4840] ;  /* 0x0048400001fa7983 */ /* 0x002ee20000300a00 */
[----:B----4-:R-:W-:-:S05]  /*29070*/  IMAD.WIDE R4, R240, 0x4, R4 ;  /* 0x00000004f0047825 */ /* 0x010fca00078e0204 */
[----:B------:R1:W-:Y:S01]  /*29080*/  STL.64 [R1+0x1bb0], R4 ;  /* 0x001bb00401007387 */ /* 0x0003e20000100a00 */
[----:B------:R-:W-:-:S04]  /*29090*/  IMAD.WIDE R116, R240, 0x4, R116 ;  /* 0x00000004f0747825 */ /* 0x000fc800078e0274 */
[C---:B------:R-:W-:Y:S01]  /*290a0*/  IMAD.WIDE R78, R240.reuse, 0x4, R78 ;  /* 0x00000004f04e7825 */ /* 0x040fe200078e024e */
[----:B-1----:R-:W4:Y:S04]  /*290b0*/  LDL.LU.64 R4, [R1+0x1550] ;  /* 0x0015500001047983 */ /* 0x002f280000300a00 */
[----:B------:R1:W-:Y:S04]  /*290c0*/  STL.64 [R1+0x1bd0], R116 ;  /* 0x001bd07401007387 */ /* 0x0003e80000100a00 */
[----:B-1----:R-:W2:Y:S04]  /*290d0*/  LDL.LU.64 R116, [R1+0x2670] ;  /* 0x0026700001747983 */ /* 0x002ea80000300a00 */
[----:B------:R1:W-:Y:S04]  /*290e0*/  STL.64 [R1+0x1be0], R78 ;  /* 0x001be04e01007387 */ /* 0x0003e80000100a00 */
[----:B-1----:R-:W2:Y:S01]  /*290f0*/  LDL.LU.64 R78, [R1+0x1d88] ;  /* 0x001d8800014e7983 */ /* 0x002ea20000300a00 */
[----:B---3--:R-:W-:-:S05]  /*29100*/  IMAD.WIDE R250, R240, 0x4, R250 ;  /* 0x00000004f0fa7825 */ /* 0x008fca00078e02fa */
[----:B------:R1:W-:Y:S04]  /*29110*/  STL.64 [R1+0x1bf8], R250 ;  /* 0x001bf8fa01007387 */ /* 0x0003e80000100a00 */
[----:B-1----:R-:W3:Y:S01]  /*29120*/  LDL.LU.64 R250, [R1+0x1758] ;  /* 0x0017580001fa7983 */ /* 0x002ee20000300a00 */
[----:B------:R-:W-:-:S04]  /*29130*/  IMAD.WIDE R142, R240, 0x4, R142 ;  /* 0x00000004f08e7825 */ /* 0x000fc800078e028e */
[C---:B------:R-:W-:Y:S01]  /*29140*/  IMAD.WIDE R26, R240.reuse, 0x4, R26 ;  /* 0x00000004f01a7825 */ /* 0x040fe200078e021a */
[----:B------:R1:W-:Y:S03]  /*29150*/  STL.64 [R1+0x1c00], R142 ;  /* 0x001c008e01007387 */ /* 0x0003e60000100a00 */
[----:B------:R-:W-:-:S04]  /*29160*/  IMAD.WIDE R232, R240, 0x4, R232 ;  /* 0x00000004f0e87825 */ /* 0x000fc800078e02e8 */
[C---:B------:R-:W-:Y:S01]  /*29170*/  IMAD.WIDE R64, R240.reuse, 0x4, R64 ;  /* 0x00000004f0407825 */ /* 0x040fe200078e0240 */
[----:B-1----:R-:W3:Y:S04]  /*29180*/  LDL.LU.64 R142, [R1+0x4838] ;  /* 0x00483800018e7983 */ /* 0x002ee80000300a00 */
[----:B------:R1:W-:Y:S01]  /*29190*/  STL.64 [R1+0x1c18], R26 ;  /* 0x001c181a01007387 */ /* 0x0003e20000100a00 */
[----:B------:R-:W-:-:S03]  /*291a0*/  IMAD.WIDE R24, R240, 0x4, R24 ;  /* 0x00000004f0187825 */ /* 0x000fc600078e0218 */
[----:B-1----:R-:W3:Y:S04]  /*291b0*/  LDL.LU.64 R26, [R1+0x1548] ;  /* 0x00154800011a7983 */ /* 0x002ee80000300a00 */
[----:B------:R1:W-:Y:S01]  /*291c0*/  STL.64 [R1+0x1c28], R232 ;  /* 0x001c28e801007387 */ /* 0x0003e20000100a00 */
[----:B------:R-:W-:-:S03]  /*291d0*/  IMAD.WIDE R184, R240, 0x4, R184 ;  /* 0x00000004f0b87825 */ /* 0x000fc600078e02b8 */
[----:B-1----:R-:W3:Y:S04]  /*291e0*/  LDL.LU.64 R232, [R1+0x4830] ;  /* 0x0048300001e87983 */ /* 0x002ee80000300a00 */
[----:B------:R1:W-:Y:S01]  /*291f0*/  STL.64 [R1+0x1c40], R64 ;  /* 0x001c404001007387 */ /* 0x0003e20000100a00 */
[----:B------:R-:W-:-:S04]  /*29200*/  IMAD.WIDE R52, R240, 0x4, R52 ;  /* 0x00000004f0347825 */ /* 0x000fc800078e0234 */
[----:B-1----:R-:W-:-:S04]  /*29210*/  IMAD.WIDE R64, R240, 0x4, R66 ;  /* 0x00000004f0407825 */ /* 0x002fc800078e0242 */
[C---:B------:R-:W-:Y:S01]  /*29220*/  IMAD.WIDE R66, R240.reuse, 0x4, R86 ;  /* 0x00000004f0427825 */ /* 0x040fe200078e0256 */
[----:B------:R1:W-:Y:S03]  /*29230*/  STL.64 [R1+0x1c58], R64 ;  /* 0x001c584001007387 */ /* 0x0003e60000100a00 */
[C---:B------:R-:W-:Y:S01]  /*29240*/  IMAD.WIDE R100, R240.reuse, 0x4, R100 ;  /* 0x00000004f0647825 */ /* 0x040fe200078e0264 */
[----:B-1----:R-:W3:Y:S04]  /*29250*/  LDL.LU.64 R64, [R1+0x2698] ;  /* 0x0026980001407983 */ /* 0x002ee80000300a00 */
[----:B------:R1:W-:Y:S01]  /*29260*/  STL.64 [R1+0x1c70], R66 ;  /* 0x001c704201007387 */ /* 0x0003e20000100a00 */
[----:B------:R-:W-:-:S04]  /*29270*/  IMAD.WIDE R158, R240, 0x4, R158 ;  /* 0x00000004f09e7825 */ /* 0x000fc800078e029e */
[C---:B------:R-:W-:Y:S01]  /*29280*/  IMAD.WIDE R90, R240.reuse, 0x4, R90 ;  /* 0x00000004f05a7825 */ /* 0x040fe200078e025a */
[----:B-1----:R-:W3:Y:S04]  /*29290*/  LDL.LU.64 R66, [R1+0x1e18] ;  /* 0x001e180001427983 */ /* 0x002ee80000300a00 */
[----:B------:R1:W-:Y:S04]  /*292a0*/  STL.64 [R1+0x1c80], R24 ;  /* 0x001c801801007387 */ /* 0x0003e80000100a00 */
[----:B------:R-:W3:Y:S04]  /*292b0*/  LDL.LU.64 R86, [R1+0x1750] ;  /* 0x0017500001567983 */ /* 0x000ee80000300a00 */
[----:B-1----:R-:W3:Y:S04]  /*292c0*/  LDL.LU.64 R24, [R1+0x1638] ;  /* 0x0016380001187983 */ /* 0x002ee80000300a00 */
[----:B------:R1:W-:Y:S01]  /*292d0*/  STL.64 [R1+0x1c88], R184 ;  /* 0x001c88b801007387 */ /* 0x0003e20000100a00 */
[----:B--2---:R-:W-:-:S03]  /*292e0*/  IMAD.WIDE R182, R240, 0x4, R182 ;  /* 0x00000004f0b67825 */ /* 0x004fc600078e02b6 */
[----:B-1----:R-:W2:Y:S04]  /*292f0*/  LDL.LU.64 R184, [R1+0x4828] ;  /* 0x0048280001b87983 */ /* 0x002ea80000300a00 */
[----:B------:R1:W-:Y:S01]  /*29300*/  STL.64 [R1+0x1ca0], R52 ;  /* 0x001ca03401007387 */ /* 0x0003e20000100a00 */
[----:B------:R-:W-:-:S03]  /*29310*/  IMAD.WIDE R50, R240, 0x4, R50 ;  /* 0x00000004f0327825 */ /* 0x000fc600078e0232 */
[----:B-1----:R-:W2:Y:S04]  /*29320*/  LDL.LU.64 R52, [R1+0x4820] ;  /* 0x0048200001347983 */ /* 0x002ea80000300a00 */
[----:B------:R1:W-:Y:S01]  /*29330*/  STL.64 [R1+0x1cb8], R100 ;  /* 0x001cb86401007387 */ /* 0x0003e20000100a00 */
[----:B----4-:R-:W-:-:S03]  /*29340*/  IMAD.WIDE R4, R240, 0x4, R4 ;  /* 0x00000004f0047825 */ /* 0x010fc600078e0204 */
[----:B-1----:R-:W4:Y:S04]  /*29350*/  LDL.LU.64 R100, [R1+0x4818] ;  /* 0x0048180001647983 */ /* 0x002f280000300a00 */
[----:B------:R1:W-:Y:S01]  /*29360*/  STL.64 [R1+0x1cc0], R158 ;  /* 0x001cc09e01007387 */ /* 0x0003e20000100a00 */
[----:B------:R-:W-:-:S03]  /*29370*/  IMAD.WIDE R70, R240, 0x4, R70 ;  /* 0x00000004f0467825 */ /* 0x000fc600078e0246 */
[----:B-1----:R-:W2:Y:S04]  /*29380*/  LDL.LU.64 R158, [R1+0x4810] ;  /* 0x00481000019e7983 */ /* 0x002ea80000300a00 */
[----:B------:R1:W-:Y:S01]  /*29390*/  STL.64 [R1+0x1cd8], R90 ;  /* 0x001cd85a01007387 */ /* 0x0003e20000100a00 */
[----:B------:R-:W-:-:S04]  /*293a0*/  IMAD.WIDE R160, R240, 0x4, R160 ;  /* 0x00000004f0a07825 */ /* 0x000fc800078e02a0 */
[----:B-1----:R-:W-:-:S05]  /*293b0*/  IMAD.WIDE R90, R240, 0x4, R230 ;  /* 0x00000004f05a7825 */ /* 0x002fca00078e02e6 */
[----:B------:R1:W-:Y:S01]  /*293c0*/  STL.64 [R1+0x1ce8], R90 ;  /* 0x001ce85a01007387 */ /* 0x0003e20000100a00 */
[----:B------:R-:W-:-:S03]  /*293d0*/  IMAD.WIDE R98, R240, 0x4, R98 ;  /* 0x00000004f0627825 */ /* 0x000fc600078e0262 */
[----:B-1----:R-:W2:Y:S04]  /*293e0*/  LDL.LU.64 R90, [R1+0x26b0] ;  /* 0x0026b000015a7983 */ /* 0x002ea80000300a00 */
[----:B------:R1:W-:Y:S04]  /*293f0*/  STL.64 [R1+0x1d00], R182 ;  /* 0x001d00b601007387 */ /* 0x0003e80000100a00 */
[----:B------:R-:W2:Y:S04]  /*29400*/  LDL.LU.64 R230, [R1+0x25c0] ;  /* 0x0025c00001e67983 */ /* 0x000ea80000300a00 */
[----:B------:R1:W-:Y:S04]  /*29410*/  STL.64 [R1+0x1d10], R50 ;  /* 0x001d103201007387 */ /* 0x0003e80000100a00 */
[----:B-1----:R-:W2:Y:S01]  /*29420*/  LDL.LU.64 R182, [R1+0x1740] ;  /* 0x0017400001b67983 */ /* 0x002ea20000300a00 */
[----:B------:R-:W-:-:S03]  /*29430*/  IMAD.WIDE R116, R240, 0x4, R116 ;  /* 0x00000004f0747825 */ /* 0x000fc600078e0274 */
[----:B------:R-:W2:Y:S04]  /*29440*/  LDL.LU.64 R50, [R1+0x1630] ;  /* 0x0016300001327983 */ /* 0x000ea80000300a00 */
        /* <DEDUP_REMOVED lines=8> */
[----:B-1----:R-:W2:Y:S01]  /*294d0*/  LDL.LU.64 R98, [R1+0x47f0] ;  /* 0x0047f00001627983 */ /* 0x002ea20000300a00 */
[----:B---3--:R-:W-:-:S03]  /*294e0*/  IMAD.WIDE R250, R240, 0x4, R250 ;  /* 0x00000004f0fa7825 */ /* 0x008fc600078e02fa */
[----:B------:R1:W-:Y:S04]  /*294f0*/  STL.64 [R1+0x1d70], R116 ;  /* 0x001d707401007387 */ /* 0x0003e80000100a00 */
[----:B-1----:R-:W3:Y:S04]  /*29500*/  LDL.LU.64 R116, [R1+0x47e8] ;  /* 0x0047e80001747983 */ /* 0x002ee80000300a00 */
[----:B------:R1:W-:Y:S04]  /*29510*/  STL.64 [R1+0x1d88], R78 ;  /* 0x001d884e01007387 */ /* 0x0003e80000100a00 */
[----:B-1----:R-:W2:Y:S04]  /*29520*/  LDL.LU.64 R78, [R1+0x47e0] ;  /* 0x0047e000014e7983 */ /* 0x002ea80000300a00 */
[----:B------:R1:W-:Y:S04]  /*29530*/  STL.64 [R1+0x1d90], R250 ;  /* 0x001d90fa01007387 */ /* 0x0003e80000100a00 */
[----:B-1----:R-:W2:Y:S01]  /*29540*/  LDL.LU.64 R250, [R1+0x47d8] ;  /* 0x0047d80001fa7983 */ /* 0x002ea20000300a00 */
[----:B------:R-:W-:-:S04]  /*29550*/  IMAD.WIDE R26, R240, 0x4, R26 ;  /* 0x00000004f01a7825 */ /* 0x000fc800078e021a */
[----:B------:R-:W-:-:S04]  /*29560*/  IMAD.WIDE R112, R240, 0x4, R112 ;  /* 0x00000004f0707825 */ /* 0x000fc800078e0270 */
[----:B------:R-:W-:-:S04]  /*29570*/  IMAD.WIDE R96, R240, 0x4, R96 ;  /* 0x00000004f0607825 */ /* 0x000fc800078e0260 */
[----:B--2---:R-:W-:-:S05]  /*29580*/  IMAD.WIDE R250, R240, 0x4, R250 ;  /* 0x00000004f0fa7825 */ /* 0x004fca00078e02fa */
[----:B------:R1:W-:Y:S04]  /*29590*/  STL.64 [R1+0x1da8], R250 ;  /* 0x001da8fa01007387 */ /* 0x0003e80000100a00 */
[----:B-1----:R-:W2:Y:S04]  /*295a0*/  LDL.LU.64 R250, [R1+0x26f0] ;  /* 0x0026f00001fa7983 */ /* 0x002ea80000300a00 */
[----:B------:R1:W-:Y:S04]  /*295b0*/  STL.64 [R1+0x1db8], R26 ;  /* 0x001db81a01007387 */ /* 0x0003e80000100a00 */
[----:B-1----:R-:W2:Y:S04]  /*295c0*/  LDL.LU.64 R26, [R1+0x47d0] ;  /* 0x0047d000011a7983 */ /* 0x002ea80000300a00 */
[----:B------:R1:W-:Y:S04]  /*295d0*/  STL.64 [R1+0x1dc8], R112 ;  /* 0x001dc87001007387 */ /* 0x0003e80000100a00 */
[----:B-1----:R-:W3:Y:S04]  /*295e0*/  LDL.LU.64 R112, [R1+0x2608] ;  /* 0x0026080001707983 */ /* 0x002ee80000300a00 */
[----:B------:R1:W-:Y:S04]  /*295f0*/  STL.64 [R1+0x1dd8], R96 ;  /* 0x001dd86001007387 */ /* 0x0003e80000100a00 */
[----:B-1----:R-:W3:Y:S01]  /*29600*/  LDL.LU.64 R96, [R1+0x1738] ;  /* 0x0017380001607983 */ /* 0x002ee20000300a00 */
[----:B------:R-:W-:-:S04]  /*29610*/  IMAD.WIDE R62, R240, 0x4, R62 ;  /* 0x00000004f03e7825 */ /* 0x000fc800078e023e */
[C---:B------:R-:W-:Y:S01]  /*29620*/  IMAD.WIDE R64, R240.reuse, 0x4, R64 ;  /* 0x00000004f0407825 */ /* 0x040fe200078e0240 */
[----:B------:R1:W-:Y:S03]  /*29630*/  STL.64 [R1+0x1df0], R62 ;  /* 0x001df03e01007387 */ /* 0x0003e60000100a00 */
[----:B------:R-:W-:-:S04]  /*29640*/  IMAD.WIDE R66, R240, 0x4, R66 ;  /* 0x00000004f0427825 */ /* 0x000fc800078e0242 */
[C---:B------:R-:W-:Y:S01]  /*29650*/  IMAD.WIDE R86, R240.reuse, 0x4, R86 ;  /* 0x00000004f0567825 */ /* 0x040fe200078e0256 */
[----:B-1----:R-:W3:Y:S03]  /*29660*/  LDL.LU.64 R62, [R1+0x47c8] ;  /* 0x0047c800013e7983 */ /* 0x002ee60000300a00 */
[C---:B------:R-:W-:Y:S01]  /*29670*/  IMAD.WIDE R24, R240.reuse, 0x4, R24 ;  /* 0x00000004f0187825 */ /* 0x040fe200078e0218 */
[----:B------:R1:W-:Y:S04]  /*29680*/  STL.64 [R1+0x1e00], R64 ;  /* 0x001e004001007387 */ /* 0x0003e80000100a00 */
        /* <DEDUP_REMOVED lines=9> */
[----:B------:R-:W-:-:S04]  /*29720*/  IMAD.WIDE R110, R240, 0x4, R110 ;  /* 0x00000004f06e7825 */ /* 0x000fc800078e026e */
[----:B------:R-:W-:-:S04]  /*29730*/  IMAD.WIDE R140, R240, 0x4, R140 ;  /* 0x00000004f08c7825 */ /* 0x000fc800078e028c */
[----:B------:R-:W-:-:S04]  /*29740*/  IMAD.WIDE R120, R240, 0x4, R120 ;  /* 0x00000004f0787825 */ /* 0x000fc800078e0278 */
[----:B--2---:R-:W-:-:S04]  /*29750*/  IMAD.WIDE R24, R240, 0x4, R26 ;  /* 0x00000004f0187825 */ /* 0x004fc800078e021a */
[C---:B------:R-:W-:Y:S01]  /*29760*/  IMAD.WIDE R26, R240.reuse, 0x4, R46 ;  /* 0x00000004f01a7825 */ /* 0x040fe200078e022e */
[----:B------:R1:W-:Y:S03]  /*29770*/  STL.64 [R1+0x1e48], R24 ;  /* 0x001e481801007387 */ /* 0x0003e60000100a00 */
[C---:B------:R-:W-:Y:S01]  /*29780*/  IMAD.WIDE R46, R240.reuse, 0x4, R214 ;  /* 0x00000004f02e7825 */ /* 0x040fe200078e02d6 */
[----:B-1----:R-:W2:Y:S04]  /*29790*/  LDL.LU.64 R24, [R1+0x2720] ;  /* 0x0027200001187983 */ /* 0x002ea80000300a00 */
[----:B------:R1:W-:Y:S04]  /*297a0*/  STL.64 [R1+0x1e58], R26 ;  /* 0x001e581a01007387 */ /* 0x0003e80000100a00 */
[----:B-1----:R-:W4:Y:S04]  /*297b0*/  LDL.LU.64 R26, [R1+0x2650] ;  /* 0x00265000011a7983 */ /* 0x002f280000300a00 */
[----:B------:R1:W-:Y:S04]  /*297c0*/  STL.64 [R1+0x1e60], R46 ;  /* 0x001e602e01007387 */ /* 0x0003e80000100a00 */
[----:B-1----:R-:W4:Y:S04]  /*297d0*/  LDL.LU.64 R46, [R1+0x1730] ;  /* 0x00173000012e7983 */ /* 0x002f280000300a00 */
[----:B------:R-:W4:Y:S04]  /*297e0*/  LDL.LU.64 R214, [R1+0x1620] ;  /* 0x0016200001d67983 */ /* 0x000f280000300a00 */
[----:B------:R1:W-:Y:S04]  /*297f0*/  STL.64 [R1+0x1e70], R88 ;  /* 0x001e705801007387 */ /* 0x0003e80000100a00 */
[----:B-1----:R-:W4:Y:S04]  /*29800*/  LDL.LU.64 R88, [R1+0x47a8] ;  /* 0x0047a80001587983 */ /* 0x002f280000300a00 */
[----:B------:R1:W-:Y:S04]  /*29810*/  STL.64 [R1+0x1e80], R90 ;  /* 0x001e805a01007387 */ /* 0x0003e80000100a00 */
[----:B-1----:R-:W4:Y:S04]  /*29820*/  LDL.LU.64 R90, [R1+0x47a0] ;  /* 0x0047a000015a7983 */ /* 0x002f280000300a00 */
[----:B------:R1:W-:Y:S02]  /*29830*/  STL.64 [R1+0x1e90], R230 ;  /* 0x001e90e601007387 */ /* 0x0003e40000100a00 */
[----:B-1----:R-:W-:-:S04]  /*29840*/  IMAD.WIDE R230, R240, 0x4, R182 ;  /* 0x00000004f0e67825 */ /* 0x002fc800078e02b6 */
[C---:B------:R-:W-:Y:S01]  /*29850*/  IMAD.WIDE R182, R240.reuse, 0x4, R50 ;  /* 0x00000004f0b67825 */ /* 0x040fe200078e0232 */
[----:B------:R1:W-:Y:S03]  /*29860*/  STL.64 [R1+0x1ea0], R230 ;  /* 0x001ea0e601007387 */ /* 0x0003e60000100a00 */
[C---:B------:R-:W-:Y:S01]  /*29870*/  IMAD.WIDE R50, R240.reuse, 0x4, R78 ;  /* 0x00000004f0327825 */ /* 0x040fe200078e024e */
[----:B-1----:R-:W4:Y:S04]  /*29880*/  LDL.LU.64 R230, [R1+0x2760] ;  /* 0x0027600001e67983 */ /* 0x002f280000300a00 */
[----:B------:R1:W-:Y:S01]  /*29890*/  STL.64 [R1+0x1eb0], R182 ;  /* 0x001eb0b601007387 */ /* 0x0003e20000100a00 */
[----:B------:R-:W-:-:S04]  /*298a0*/  IMAD.WIDE R250, R240, 0x4, R250 ;  /* 0x00000004f0fa7825 */ /* 0x000fc800078e02fa */
[C---:B---3--:R-:W-:Y:S01]  /*298b0*/  IMAD.WIDE R112, R240.reuse, 0x4, R112 ;  /* 0x00000004f0707825 */ /* 0x048fe200078e0270 */
[----:B-1----:R-:W3:Y:S04]  /*298c0*/  LDL.LU.64 R182, [R1+0x2690] ;  /* 0x0026900001b67983 */ /* 0x002ee80000300a00 */
[----:B------:R1:W-:Y:S01]  /*298d0*/  STL.64 [R1+0x1eb8], R50 ;  /* 0x001eb83201007387 */ /* 0x0003e20000100a00 */
[----:B------:R-:W-:-:S03]  /*298e0*/  IMAD.WIDE R96, R240, 0x4, R96 ;  /* 0x00000004f0607825 */ /* 0x000fc600078e0260 */
[----:B-1----:R-:W3:Y:S04]  /*298f0*/  LDL.LU.64 R50, [R1+0x1720] ;  /* 0x0017200001327983 */ /* 0x002ee80000300a00 */
[----:B------:R-:W3:Y:S04]  /*29900*/  LDL.LU.64 R78, [R1+0xc38] ;  /* 0x000c3800014e7983 */ /* 0x000ee80000300a00 */
[----:B------:R1:W-:Y:S04]  /*29910*/  STL.64 [R1+0x1ec8], R110 ;  /* 0x001ec86e01007387 */ /* 0x0003e80000100a00 */
[----:B-1----:R-:W3:Y:S04]  /*29920*/  LDL.LU.64 R110, [R1+0x4798] ;  /* 0x00479800016e7983 */ /* 0x002ee80000300a00 */
        /* <DEDUP_REMOVED lines=20> */
[----:B--2---:R-:W-:-:S04]  /*29a70*/  IMAD.WIDE R24, R240, 0x4, R24 ;  /* 0x00000004f0187825 */ /* 0x004fc800078e0218 */
[----:B----4-:R-:W-:-:S04]  /*29a80*/  IMAD.WIDE R26, R240, 0x4, R26 ;  /* 0x00000004f01a7825 */ /* 0x010fc800078e021a */
[----:B------:R-:W-:-:S04]  /*29a90*/  IMAD.WIDE R46, R240, 0x4, R46 ;  /* 0x00000004f02e7825 */ /* 0x000fc800078e022e */
[----:B------:R-:W-:-:S04]  /*29aa0*/  IMAD.WIDE R214, R240, 0x4, R214 ;  /* 0x00000004f0d67825 */ /* 0x000fc800078e02d6 */
[----:B------:R-:W-:-:S04]  /*29ab0*/  IMAD.WIDE R68, R240, 0x4, R68 ;  /* 0x00000004f0447825 */ /* 0x000fc800078e0244 */
[----:B------:R-:W-:-:S04]  /*29ac0*/  IMAD.WIDE R162, R240, 0x4, R162 ;  /* 0x00000004f0a27825 */ /* 0x000fc800078e02a2 */
[----:B------:R-:W-:-:S04]  /*29ad0*/  IMAD.WIDE R230, R240, 0x4, R230 ;  /* 0x00000004f0e67825 */ /* 0x000fc800078e02e6 */
[----:B---3--:R-:W-:-:S04]  /*29ae0*/  IMAD.WIDE R182, R240, 0x4, R182 ;  /* 0x00000004f0b67825 */ /* 0x008fc800078e02b6 */
        /* <DEDUP_REMOVED lines=47> */
[----:B------:R1:W-:Y:S04]  /*29de0*/  STL.64 [R1+0x20b0], R140 ;  /* 0x0020b08c01007387 */ /* 0x0003e80000100a00 */
[----:B------:R2:W-:Y:S01]  /*29df0*/  STL.64 [R1+0x20b8], R120 ;  /* 0x0020b87801007387 */ /* 0x0005e20000100a00 */
[----:B-1----:R-:W-:-:S05]  /*29e00*/  IMAD.WIDE R140, R240, 0x4, R250 ;  /* 0x00000004f08c7825 */ /* 0x002fca00078e02fa */
[----:B------:R-:W-:Y:S01]  /*29e10*/  STL.64 [R1+0x20c0], R140 ;  /* 0x0020c08c01007387 */ /* 0x000fe20000100a00 */
[----:B------:R-:W-:-:S04]  /*29e20*/  IMAD.WIDE R4, R240, 0x4, R4 ;  /* 0x00000004f0047825 */ /* 0x000fc800078e0204 */
[----:B--2---:R-:W-:-:S04]  /*29e30*/  IMAD.WIDE R120, R240, 0x4, R68 ;  /* 0x00000004f0787825 */ /* 0x004fc800078e0244 */
        /* <DEDUP_REMOVED lines=12> */
[----:B------:R-:W-:Y:S01]  /*29f00*/  STL.64 [R1+0x20f8], R72 ;  /* 0x0020f84801007387 */ /* 0x000fe20000100a00 */
[----:B----4-:R-:W-:-:S04]  /*29f10*/  IMAD.WIDE R68, R240, 0x4, R118 ;  /* 0x00000004f0447825 */ /* 0x010fc800078e0276 */
[C---:B-1----:R-:W-:Y:S01]  /*29f20*/  IMAD.WIDE R70, R240.reuse, 0x4, R244 ;  /* 0x00000004f0467825 */ /* 0x042fe200078e02f4 */
[----:B------:R1:W-:Y:S04]  /*29f30*/  STL.64 [R1+0x2100], R68 ;  /* 0x0021004401007387 */ /* 0x0003e80000100a00 */
[----:B------:R-:W-:Y:S04]  /*29f40*/  STL.64 [R1+0x2108], R70 ;  /* 0x0021084601007387 */ /* 0x000fe80000100a00 */
[----:B------:R2:W-:Y:S01]  /*29f50*/  STL.64 [R1+0x2110], R4 ;  /* 0x0021100401007387 */ /* 0x0005e20000100a00 */
[----:B-1----:R-:W-:-:S04]  /*29f60*/  IMAD.WIDE R68, R240, 0x4, R6 ;  /* 0x00000004f0447825 */ /* 0x002fc800078e0206 */
[C---:B------:R-:W-:Y:S01]  /*29f70*/  IMAD.WIDE R6, R240.reuse, 0x4, R28 ;  /* 0x00000004f0067825 */ /* 0x040fe200078e021c */
[----:B------:R-:W-:Y:S03]  /*29f80*/  STL.64 [R1+0x2118], R68 ;  /* 0x0021184401007387 */ /* 0x000fe60000100a00 */
[C---:B--2---:R-:W-:Y:S01]  /*29f90*/  IMAD.WIDE R4, R240.reuse, 0x4, R210 ;  /* 0x00000004f0047825 */ /* 0x044fe200078e02d2 */
[----:B------:R-:W2:Y:S04]  /*29fa0*/  LDL.LU.64 R140, [R1+0x2740] ;  /* 0x00274000018c7983 */ /* 0x000ea80000300a00 */
[----:B------:R1:W-:Y:S04]  /*29fb0*/  STL.64 [R1+0x2120], R6 ;  /* 0x0021200601007387 */ /* 0x0003e80000100a00 */
[----:B------:R-:W3:Y:S01]  /*29fc0*/  LDL.LU.64 R120, [R1+0x2668] ;  /* 0x0026680001787983 */ /* 0x000ee20000300a00 */
[----:B------:R-:W-:-:S03]  /*29fd0*/  IMAD.WIDE R28, R240, 0x4, R134 ;  /* 0x00000004f01c7825 */ /* 0x000fc600078e0286 */
[----:B------:R4:W-:Y:S04]  /*29fe0*/  STL.64 [R1+0x2128], R4 ;  /* 0x0021280401007387 */ /* 0x0009e80000100a00 */
[----:B------:R-:W3:Y:S01]  /*29ff0*/  LDL.LU.64 R250, [R1+0x16f8] ;  /* 0x0016f80001fa7983 */ /* 0x000ee20000300a00 */
[----:B-1----:R-:W-:-:S04]  /*2a000*/  IMAD.WIDE R6, R240, 0x4, R162 ;  /* 0x00000004f0067825 */ /* 0x002fc800078e02a2 */
[----:B----4-:R-:W-:-:S05]  /*2a010*/  IMAD.WIDE R4, R240, 0x4, R98 ;  /* 0x00000004f0047825 */ /* 0x010fca00078e0262 */
[----:B------:R1:W-:Y:S04]  /*2a020*/  STL.64 [R1+0x2130], R4 ;  /* 0x0021300401007387 */ /* 0x0003e80000100a00 */
[----:B------:R4:W-:Y:S04]  /*2a030*/  STL.64 [R1+0x2138], R28 ;  /* 0x0021381c01007387 */ /* 0x0009e80000100a00 */
[----:B------:R4:W-:Y:S01]  /*2a040*/  STL.64 [R1+0x2140], R6 ;  /* 0x0021400601007387 */ /* 0x0009e20000100a00 */
[----:B-1----:R-:W-:-:S04]  /*2a050*/  IMAD.WIDE R4, R240, 0x4, R160 ;  /* 0x00000004f0047825 */ /* 0x002fc800078e02a0 */
[C---:B----4-:R-:W-:Y:S01]  /*2a060*/  IMAD.WIDE R28, R240.reuse, 0x4, R158 ;  /* 0x00000004f01c7825 */ /* 0x050fe200078e029e */
[----:B------:R1:W-:Y:S03]  /*2a070*/  STL.64 [R1+0x2148], R4 ;  /* 0x0021480401007387 */ /* 0x0003e60000100a00 */
[C---:B------:R-:W-:Y:S01]  /*2a080*/  IMAD.WIDE R6, R240.reuse, 0x4, R138 ;  /* 0x00000004f0067825 */ /* 0x040fe200078e028a */
[----:B------:R-:W-:Y:S04]  /*2a090*/  STL.64 [R1+0x2150], R28 ;  /* 0x0021501c01007387 */ /* 0x000fe80000100a00 */
[----:B------:R-:W4:Y:S01]  /*2a0a0*/  LDL.LU.64 R68, [R1+0x2738] ;  /* 0x0027380001447983 */ /* 0x000f220000300a00 */
[----:B-1----:R-:W-:-:S03]  /*2a0b0*/  IMAD.WIDE R4, R240, 0x4, R136 ;  /* 0x00000004f0047825 */ /* 0x002fc600078e0288 */
        /* <DEDUP_REMOVED lines=17> */
[----:B------:R-:W4:Y:S04]  /*2a1d0*/  LDL.LU.64 R162, [R1+0x26c0] ;  /* 0x0026c00001a27983 */ /* 0x000f280000300a00 */
[----:B------:R-:W4:Y:S04]  /*2a1e0*/  LDL.LU.64 R160, [R1+0x26b8] ;  /* 0x0026b80001a07983 */ /* 0x000f280000300a00 */
[----:B------:R-:W4:Y:S04]  /*2a1f0*/  LDL.LU.64 R158, [R1+0x26a8] ;  /* 0x0026a800019e7983 */ /* 0x000f280000300a00 */
[----:B------:R-:W4:Y:S04]  /*2a200*/  LDL.LU.64 R138, [R1+0x26a0] ;  /* 0x0026a000018a7983 */ /* 0x000f280000300a00 */
[----:B------:R-:W4:Y:S01]  /*2a210*/  LDL.LU.64 R136, [R1+0x2660] ;  /* 0x0026600001887983 */ /* 0x000f220000300a00 */
[----:B------:R-:W-:-:S03]  /*2a220*/  IMAD.WIDE R78, R240, 0x4, R78 ;  /* 0x00000004f04e7825 */ /* 0x000fc600078e024e */
[----:B------:R1:W-:Y:S01]  /*2a230*/  STL.64 [R1+0x2168], R246 ;  /* 0x002168f601007387 */ /* 0x0003e20000100a00 */
[----:B------:R-:W-:-:S04]  /*2a240*/  IMAD.WIDE R100, R240, 0x4, R100 ;  /* 0x00000004f0647825 */ /* 0x000fc800078e0264 */
[C---:B------:R-:W-:Y:S01]  /*2a250*/  IMAD.WIDE R102, R240.reuse, 0x4, R102 ;  /* 0x00000004f0667825 */ /* 0x040fe200078e0266 */
[----:B-1----:R-:W4:Y:S03]  /*2a260*/  LDL.LU.64 R246, [R1+0x4700] ;  /* 0x0047000001f67983 */ /* 0x002f260000300a00 */
[----:B------:R-:W-:-:S04]  /*2a270*/  IMAD.WIDE R48, R240, 0x4, R48 ;  /* 0x00000004f0307825 */ /* 0x000fc800078e0230 */
[----:B--2---:R-:W-:-:S05]  /*2a280*/  IMAD.WIDE R140, R240, 0x4, R140 ;  /* 0x00000004f08c7825 */ /* 0x004fca00078e028c */
[----:B------:R1:W-:Y:S01]  /*2a290*/  STL.64 [R1+0x2170], R140 ;  /* 0x0021708c01007387 */ /* 0x0003e20000100a00 */
[----:B---3--:R-:W-:-:S04]  /*2a2a0*/  IMAD.WIDE R120, R240, 0x4, R120 ;  /* 0x00000004f0787825 */ /* 0x008fc800078e0278 */
[C---:B------:R-:W-:Y:S01]  /*2a2b0*/  IMAD.WIDE R250, R240.reuse, 0x4, R250 ;  /* 0x00000004f0fa7825 */ /* 0x040fe200078e02fa */
[----:B-1----:R-:W2:Y:S04]  /*2a2c0*/  LDL.LU.64 R140, [R1+0x46f8] ;  /* 0x0046f800018c7983 */ /* 0x002ea80000300a00 */
[----:B------:R1:W-:Y:S04]  /*2a2d0*/  STL.64 [R1+0x2178], R120 ;  /* 0x0021787801007387 */ /* 0x0003e80000100a00 */
[----:B-1----:R-:W3:Y:S04]  /*2a2e0*/  LDL.LU.64 R120, [R1+0x46f0] ;  /* 0x0046f00001787983 */ /* 0x002ee80000300a00 */
[----:B------:R1:W-:Y:S04]  /*2a2f0*/  STL.64 [R1+0x2180], R250 ;  /* 0x002180fa01007387 */ /* 0x0003e80000100a00 */
[----:B-1----:R-:W2:Y:S04]  /*2a300*/  LDL.LU.64 R250, [R1+0x46e8] ;  /* 0x0046e80001fa7983 */ /* 0x002ea80000300a00 */
[----:B------:R1:W-:Y:S01]  /*2a310*/  STL.64 [R1+0x2188], R78 ;  /* 0x0021884e01007387 */ /* 0x0003e20000100a00 */
[----:B----4-:R-:W-:-:S03]  /*2a320*/  IMAD.WIDE R68, R240, 0x4, R68 ;  /* 0x00000004f0447825 */ /* 0x010fc600078e0244 */
[----:B-1----:R-:W4:Y:S01]  /*2a330*/  LDL.LU.64 R78, [R1+0x2658] ;  /* 0x00265800014e7983 */ /* 0x002f220000300a00 */
[----:B------:R-:W-:-:S03]  /*2a340*/  IMAD.WIDE R70, R240, 0x4, R70 ;  /* 0x00000004f0467825 */ /* 0x000fc600078e0246 */
        /* <DEDUP_REMOVED lines=68> */
[----:B-1----:R-:W3:Y:S01]  /*2a790*/  LDL.LU.64 R136, [R1+0x4640] ;  /* 0x0046400001887983 */ /* 0x002ee20000300a00 */
[----:B----4-:R-:W-:-:S04]  /*2a7a0*/  IMAD.WIDE R78, R240, 0x4, R78 ;  /* 0x00000004f04e7825 */ /* 0x010fc800078e024e */
[----:B--2---:R-:W-:-:S04]  /*2a7b0*/  IMAD.WIDE R100, R240, 0x4, R100 ;  /* 0x00000004f0647825 */ /* 0x004fc800078e0264 */
[----:B------:R-:W-:-:S04]  /*2a7c0*/  IMAD.WIDE R102, R240, 0x4, R102 ;  /* 0x00000004f0667825 */ /* 0x000fc800078e0266 */
[----:B---3--:R-:W-:-:S04]  /*2a7d0*/  IMAD.WIDE R98, R240, 0x4, R98 ;  /* 0x00000004f0627825 */ /* 0x008fc800078e0262 */
        /* <DEDUP_REMOVED lines=324> */
[----:B------:R-:W3:Y:S04]  /*2bc20*/  LDL.LU.64 R128, [R1+0x42d0] ;  /* 0x0042d00001807983 */ /* 0x000ee80000300a00 */
[----:B------:R1:W-:Y:S02]  /*2bc30*/  STL.64 [R1+0x3b48], R242 ;  /* 0x003b48f201007387 */ /* 0x0003e40000100a00 */
[----:B-1----:R-:W-:-:S02]  /*2bc40*/  IMAD.WIDE R242, R240, 0x4, R130 ;  /* 0x00000004f0f27825 */ /* 0x002fc400078e0282 */
[----:B------:R-:W3:Y:S04]  /*2bc50*/  LDL.LU.64 R130, [R1+0x42c8] ;  /* 0x0042c80001827983 */ /* 0x000ee80000300a00 */
[----:B------:R1:W-:Y:S01]  /*2bc60*/  STL.64 [R1+0x3b50], R242 ;  /* 0x003b50f201007387 */ /* 0x0003e20000100a00 */
[----:B------:R-:W-:-:S04]  /*2bc70*/  IMAD.WIDE R248, R240, 0x4, R248 ;  /* 0x00000004f0f87825 */ /* 0x000fc800078e02f8 */
[C---:B-1----:R-:W-:Y:S02]  /*2bc80*/  IMAD.WIDE R242, R240.reuse, 0x4, R132 ;  /* 0x00000004f0f27825 */ /* 0x042fe400078e0284 */
[----:B------:R-:W3:Y:S04]  /*2bc90*/  LDL.LU.64 R132, [R1+0x42c0] ;  /* 0x0042c00001847983 */ /* 0x000ee80000300a00 */
[----:B------:R1:W-:Y:S01]  /*2bca0*/  STL.64 [R1+0x3b58], R242 ;  /* 0x003b58f201007387 */ /* 0x0003e20000100a00 */
[----:B------:R-:W-:-:S04]  /*2bcb0*/  IMAD.WIDE R14, R240, 0x4, R14 ;  /* 0x00000004f00e7825 */ /* 0x000fc800078e020e */
[C---:B-1----:R-:W-:Y:S02]  /*2bcc0*/  IMAD.WIDE R242, R240.reuse, 0x4, R152 ;  /* 0x00000004f0f27825 */ /* 0x042fe400078e0298 */
[----:B------:R-:W3:Y:S04]  /*2bcd0*/  LDL.LU.64 R152, [R1+0x42b8] ;  /* 0x0042b80001987983 */ /* 0x000ee80000300a00 */
[----:B------:R1:W-:Y:S04]  /*2bce0*/  STL.64 [R1+0x3b60], R242 ;  /* 0x003b60f201007387 */ /* 0x0003e80000100a00 */
[----:B------:R-:W-:Y:S01]  /*2bcf0*/  STL.64 [R1+0x3b68], R248 ;  /* 0x003b68f801007387 */ /* 0x000fe20000100a00 */
[----:B-1----:R-:W-:-:S04]  /*2bd00*/  IMAD.WIDE R242, R240, 0x4, R10 ;  /* 0x00000004f0f27825 */ /* 0x002fc800078e020a */
[C---:B------:R-:W-:Y:S01]  /*2bd10*/  IMAD.WIDE R10, R240.reuse, 0x4, R12 ;  /* 0x00000004f00a7825 */ /* 0x040fe200078e020c */
[----:B------:R-:W-:Y:S03]  /*2bd20*/  STL.64 [R1+0x3b70], R242 ;  /* 0x003b70f201007387 */ /* 0x000fe60000100a00 */
[C---:B------:R-:W-:Y:S01]  /*2bd30*/  IMAD.WIDE R12, R240.reuse, 0x4, R34 ;  /* 0x00000004f00c7825 */ /* 0x040fe200078e0222 */
[----:B------:R1:W-:Y:S04]  /*2bd40*/  STL.64 [R1+0x3b78], R10 ;  /* 0x003b780a01007387 */ /* 0x0003e80000100a00 */
[----:B------:R4:W-:Y:S04]  /*2bd50*/  STL.64 [R1+0x3b80], R14 ;  /* 0x003b800e01007387 */ /* 0x0009e80000100a00 */
[----:B------:R4:W-:Y:S01]  /*2bd60*/  STL.64 [R1+0x3b88], R12 ;  /* 0x003b880c01007387 */ /* 0x0009e20000100a00 */
[----:B-1----:R-:W-:-:S02]  /*2bd70*/  IMAD.WIDE R10, R240, 0x4, R36 ;  /* 0x00000004f00a7825 */ /* 0x002fc400078e0224 */
[----:B------:R-:W1:Y:S02]  /*2bd80*/  LDC R37, c[0x0][0x3a0] ;  /* 0x0000e800ff257b82 */ /* 0x000e640000000800 */
[C---:B----4-:R-:W-:Y:S01]  /*2bd90*/  IMAD.WIDE R14, R240.reuse, 0x4, R38 ;  /* 0x00000004f00e7825 */ /* 0x050fe200078e0226 */
[----:B------:R4:W-:Y:S03]  /*2bda0*/  STL.64 [R1+0x3b90], R10 ;  /* 0x003b900a01007387 */ /* 0x0009e60000100a00 */
[C---:B------:R-:W-:Y:S01]  /*2bdb0*/  IMAD.WIDE R12, R240.reuse, 0x4, R228 ;  /* 0x00000004f00c7825 */ /* 0x040fe200078e02e4 */
[----:B------:R4:W-:Y:S04]  /*2bdc0*/  STL.64 [R1+0x3b98], R14 ;  /* 0x003b980e01007387 */ /* 0x0009e80000100a00 */
[----:B------:R4:W-:Y:S02]  /*2bdd0*/  STL.64 [R1+0x3ba0], R12 ;  /* 0x003ba00c01007387 */ /* 0x0009e40000100a00 */
[----:B----4-:R-:W-:-:S04]  /*2bde0*/  IMAD.WIDE R10, R240, 0x4, R226 ;  /* 0x00000004f00a7825 */ /* 0x010fc800078e02e2 */
[C---:B------:R-:W-:Y:S01]  /*2bdf0*/  IMAD.WIDE R14, R240.reuse, 0x4, R224 ;  /* 0x00000004f00e7825 */ /* 0x040fe200078e02e0 */
        /* <DEDUP_REMOVED lines=9> */
[----:B------:R-:W3:Y:S04]  /*2be90*/  LDL.64 R200, [R1+0x1898] ;  /* 0x0018980001c87983 */ /* 0x000ee80000100a00 */
[----:B------:R1:W-:Y:S04]  /*2bea0*/  STL.64 [R1+0x3bd8], R12 ;  /* 0x003bd80c01007387 */ /* 0x0003e80000100a00 */
[----:B------:R-:W3:Y:S01]  /*2beb0*/  LDL.64 R180, [R1+0x18a8] ;  /* 0x0018a80001b47983 */ /* 0x000ee20000100a00 */
[C---:B----4-:R-:W-:Y:S01]  /*2bec0*/  IMAD.WIDE R10, R240.reuse, 0x4, R178 ;  /* 0x00000004f00a7825 */ /* 0x050fe200078e02b2 */
[----:B-1----:R-:W1:Y:S03]  /*2bed0*/  LDC R14, c[0x0][0x3a0] ;  /* 0x0000e800ff0e7b82 */ /* 0x002e660000000800 */
[----:B------:R-:W-:-:S05]  /*2bee0*/  IMAD.WIDE R12, R240, 0x4, R154 ;  /* 0x00000004f00c7825 */ /* 0x000fca00078e029a */
[----:B------:R-:W4:Y:S01]  /*2bef0*/  LDC R155, c[0x0][0x3a0] ;  /* 0x0000e800ff9b7b82 */ /* 0x000f220000000800 */
[----:B------:R1:W-:Y:S01]  /*2bf00*/  STL.64 [R1+0x3bd0], R10 ;  /* 0x003bd00a01007387 */ /* 0x0003e20000100a00 */
[----:B----4-:R-:W-:-:S06]  /*2bf10*/  VIADD R154, R155, 0xffffff7f ;  /* 0xffffff7f9b9a7836 */ /* 0x010fcc0000000000 */
[----:B------:R-:W4:Y:S01]  /*2bf20*/  LDC R155, c[0x0][0x3a0] ;  /* 0x0000e800ff9b7b82 */ /* 0x000f220000000800 */
[----:B------:R4:W-:Y:S01]  /*2bf30*/  STL.64 [R1+0x3be0], R12 ;  /* 0x003be00c01007387 */ /* 0x0009e20000100a00 */
[----:B------:R-:W-:Y:S01]  /*2bf40*/  ISETP.GE.U32.AND P3, PT, R154, 0x7fffff00, PT ;  /* 0x7fffff009a00780c */ /* 0x000fe20003f66070 */
[----:B-1----:R-:W-:Y:S02]  /*2bf50*/  IMAD.WIDE R10, R240, 0x4, R176 ;  /* 0x00000004f00a7825 */ /* 0x002fe400078e02b0 */
[----:B------:R-:W3:Y:S03]  /*2bf60*/  LDL.64 R228, [R1+0x18c0] ;  /* 0x0018c00001e47983 */ /* 0x000ee60000100a00 */
[----:B------:R-:W1:Y:S01]  /*2bf70*/  LDC R154, c[0x0][0x3a0] ;  /* 0x0000e800ff9a7b82 */ /* 0x000e620000000800 */
[----:B------:R-:W3:Y:S01]  /*2bf80*/  LDL.64 R202, [R1+0x18b8] ;  /* 0x0018b80001ca7983 */ /* 0x000ee20000100a00 */
[----:B----4-:R-:W-:-:S06]  /*2bf90*/  IADD3 R13, PT, PT, R155, -0x85, RZ ;  /* 0xffffff7b9b0d7810 */ /* 0x010fcc0007ffe0ff */
[----:B------:R-:W4:Y:S01]  /*2bfa0*/  LDC R155, c[0x0][0x3a0] ;  /* 0x0000e800ff9b7b82 */ /* 0x000f220000000800 */
[----:B------:R1:W-:Y:S04]  /*2bfb0*/  STL.64 [R1+0x3be8], R10 ;  /* 0x003be80a01007387 */ /* 0x0003e80000100a00 */
[----:B--2---:R-:W-:Y:S01]  /*2bfc0*/  LDGSTS.E [R3+0x5ff00], desc[UR74][R156.64], P1 ;  /* 0x5ff000009c037fae */ /* 0x004fe200089a104a */
[----:B----4-:R-:W-:-:S03]  /*2bfd0*/  VIADD R12, R155, 0xffffff77 ;  /* 0xffffff779b0c7836 */ /* 0x010fc60000000000 */
[----:B------:R-:W0:Y:S01]  /*2bfe0*/  LDGDEPBAR ;  /* 0x00000000000079af */ /* 0x000e220000000000 */
[----:B------:R-:W2:Y:S08]  /*2bff0*/  LDC R155, c[0x0][0x3a0] ;  /* 0x0000e800ff9b7b82 */ /* 0x000eb00000000800 */
[----:B------:R-:W-:Y:S01]  /*2c000*/  BAR.SYNC.DEFER_BLOCKING 0x0 ;  /* 0x0000000000007b1d */ /* 0x000fe20000010000 */
[----:B-1----:R-:W-:-:S05]  /*2c010*/  IMAD.WIDE R10, R240, 0x4, R156 ;  /* 0x00000004f00a7825 */ /* 0x002fca00078e029c */
[----:B------:R1:W-:Y:S04]  /*2c020*/  STL.64 [R1+0x3bf0], R10 ;  /* 0x003bf00a01007387 */ /* 0x0003e80000100a00 */
[----:B------:R-:W4:Y:S04]  /*2c030*/  LDL.64 R226, [R1+0x1870] ;  /* 0x0018700001e27983 */ /* 0x000f280000100a00 */
[----:B------:R-:W4:Y:S04]  /*2c040*/  LDL.64 R224, [R1+0x1108] ;  /* 0x0011080001e07983 */ /* 0x000f280000100a00 */
[----:B------:R-:W4:Y:S01]  /*2c050*/  LDL.64 R178, [R1+0x1100] ;  /* 0x0011000001b27983 */ /* 0x000f220000100a00 */
[----:B-1----:R-:W-:Y:S01]  /*2c060*/  VIADD R11, R154, 0xffffff73 ;  /* 0xffffff739a0b7836 */ /* 0x002fe20000000000 */
[----:B------:R-:W-:Y:S01]  /*2c070*/  ISETP.GE.U32.AND P6, PT, R13, 0x7ffffefc, PT ;  /* 0x7ffffefc0d00780c */ /* 0x000fe20003fc6070 */
[----:B--2---:R-:W-:Y:S01]  /*2c080*/  VIADD R240, R155, 0xffffff6f ;  /* 0xffffff6f9bf07836 */ /* 0x004fe20000000000 */
[----:B------:R-:W2:Y:S01]  /*2c090*/  LDL.64 R176, [R1+0x10f8] ;  /* 0x0010f80001b07983 */ /* 0x000ea20000100a00 */
[----:B------:R-:W-:Y:S01]  /*2c0a0*/  ISETP.GE.U32.AND P4, PT, R12, 0x7ffffef8, PT ;  /* 0x7ffffef80c00780c */ /* 0x000fe20003f86070 */
[----:B------:R-:W1:Y:S02]  /*2c0b0*/  LDC R10, c[0x0][0x3a0] ;  /* 0x0000e800ff0a7b82 */ /* 0x000e640000000800 */
[----:B------:R-:W2:Y:S04]  /*2c0c0*/  LDL.64 R156, [R1+0x1850] ;  /* 0x00185000019c7983 */ /* 0x000ea80000100a00 */
[----:B------:R-:W2:Y:S04]  /*2c0d0*/  LDL.64 R154, [R1+0x10a8] ;  /* 0x0010a800019a7983 */ /* 0x000ea80000100a00 */
[----:B------:R-:W2:Y:S04]  /*2c0e0*/  LDL.64 R38, [R1+0x10a0] ;  /* 0x0010a00001267983 */ /* 0x000ea80000100a00 */
[----:B------:R-:W2:Y:S04]  /*2c0f0*/  LDL.64 R204, [R1+0x1098] ;  /* 0x0010980001cc7983 */ /* 0x000ea80000100a00 */
[----:B------:R-:W-:Y:S01]  /*2c100*/  @!PT LDS RZ, [RZ] ;  /* 0x00000000fffff984 */ /* 0x000fe20000000800 */
[----:B------:R-:W-:Y:S01]  /*2c110*/  @!PT LDS RZ, [RZ] ;  /* 0x00000000fffff984 */ /* 0x000fe20000000800 */
[----:B------:R-:W-:Y:S01]  /*2c120*/  @!PT LDS RZ, [RZ] ;  /* 0x00000000fffff984 */ /* 0x000fe20000000800 */
[----:B---3--:R-:W-:Y:S01]  /*2c130*/  LDGSTS.E [R246+0x20000], desc[UR74][R200.64], !P3 ;  /* 0x20000000c8f67fae */ /* 0x008fe2000d9a104a */
[----:B------:R-:W-:Y:S01]  /*2c140*/  ISETP.GE.U32.AND P0, PT, R11, 0x7ffffef4, PT ;  /* 0x7ffffef40b00780c */ /* 0x000fe20003f06070 */
[----:B------:R-:W3:Y:S02]  /*2c150*/  LDC R13, c[0x0][0x3a0] ;  /* 0x0000e800ff0d7b82 */ /* 0x000ee40000000800 */
[----:B------:R-:W3:Y:S04]  /*2c160*/  LDL.64 R34, [R1+0xf80] ;  /* 0x000f800001227983 */ /* 0x000ee80000100a00 */
[----:B------:R-:W-:Y:S01]  /*2c170*/  LDGSTS.E [R246+0x20100], desc[UR74][R180.64], !P3 ;  /* 0x20100000b4f67fae */ /* 0x000fe2000d9a104a */
[----:B------:R-:W-:Y:S01]  /*2c180*/  ISETP.GE.U32.AND P1, PT, R240, 0x7ffffef0, PT ;  /* 0x7ffffef0f000780c */ /* 0x000fe20003f26070 */
[----:B------:R-:W1:Y:S02]  /*2c190*/  LDC R12, c[0x0][0x3a0] ;  /* 0x0000e800ff0c7b82 */ /* 0x000e640000000800 */
[----:B------:R-:W3:Y:S04]  /*2c1a0*/  LDL.64 R200, [R1+0x1830] ;  /* 0x0018300001c87983 */ /* 0x000ee80000100a00 */
[----:B------:R-:W3:Y:S02]  /*2c1b0*/  LDL.64 R248, [R1+0x11b0] ;  /* 0x0011b00001f87983 */ /* 0x000ee40000100a00 */
[----:B------:R-:W1:Y:S02]  /*2c1c0*/  LDC R11, c[0x0][0x3a0] ;  /* 0x0000e800ff0b7b82 */ /* 0x000e640000000800 */
[----:B------:R-:W3:Y:S04]  /*2c1d0*/  LDL.64 R180, [R1+0x1048] ;  /* 0x0010480001b47983 */ /* 0x000ee80000100a00 */
[----:B------:R-:W3:Y:S04]  /*2c1e0*/  LDL.64 R242, [R1+0x1f8] ;  /* 0x0001f80001f27983 */ /* 0x000ee80000100a00 */
[----:B------:R-:W-:Y:S04]  /*2c1f0*/  LDGSTS.E [R246+0x20200], desc[UR74][R228.64], !P3 ;  /* 0x20200000e4f67fae */ /* 0x000fe8000d9a104a */
[----:B------:R-:W-:Y:S04]  /*2c200*/  LDGSTS.E [R246+0x20300], desc[UR74][R202.64], !P3 ;  /* 0x20300000caf67fae */ /* 0x000fe8000d9a104a */
[----:B------:R-:W3:Y:S04]  /*2c210*/  LDL.64 R228, [R1+0x1040] ;  /* 0x0010400001e47983 */ /* 0x000ee80000100a00 */
[----:B------:R-:W3:Y:S04]  /*2c220*/  LDL.64 R202, [R1+0x1038] ;  /* 0x0010380001ca7983 */ /* 0x000ee80000100a00 */
[----:B----4-:R-:W-:Y:S04]  /*2c230*/  LDGSTS.E [R246+0x21000], desc[UR74][R226.64], !P6 ;  /* 0x21000000e2f67fae */ /* 0x010fe8000f1a104a */
[----:B------:R-:W-:Y:S04]  /*2c240*/  LDGSTS.E [R246+0x21100], desc[UR74][R224.64], !P6 ;  /* 0x21100000e0f67fae */ /* 0x000fe8000f1a104a */
[----:B------:R-:W-:Y:S04]  /*2c250*/  LDGSTS.E [R246+0x21200], desc[UR74][R178.64], !P6 ;  /* 0x21200000b2f67fae */ /* 0x000fe8000f1a104a */
[----:B------:R-:W4:Y:S04]  /*2c260*/  LDL.64 R226, [R1+0x1810] ;  /* 0x0018100001e27983 */ /* 0x000f280000100a00 */
[----:B------:R-:W4:Y:S04]  /*2c270*/  LDL.64 R224, [R1+0xfe8] ;  /* 0x000fe80001e07983 */ /* 0x000f280000100a00 */
[----:B--2---:R-:W-:Y:S04]  /*2c280*/  LDGSTS.E [R246+0x21300], desc[UR74][R176.64], !P6 ;  /* 0x21300000b0f67fae */ /* 0x004fe8000f1a104a */
[----:B------:R-:W2:Y:S04]  /*2c290*/  LDL.64 R178, [R1+0xfe0] ;  /* 0x000fe00001b27983 */ /* 0x000ea80000100a00 */
[----:B------:R-:W-:Y:S04]  /*2c2a0*/  LDGSTS.E [R246+0x22000], desc[UR74][R156.64], !P4 ;  /* 0x220000009cf67fae */ /* 0x000fe8000e1a104a */
[----:B------:R-:W2:Y:S04]  /*2c2b0*/  LDL.64 R176, [R1+0xfd8] ;  /* 0x000fd80001b07983 */ /* 0x000ea80000100a00 */
[----:B------:R-:W-:Y:S04]  /*2c2c0*/  LDGSTS.E [R246+0x22100], desc[UR74][R154.64], !P4 ;  /* 0x221000009af67fae */ /* 0x000fe8000e1a104a */
[----:B------:R-:W2:Y:S04]  /*2c2d0*/  LDL.64 R156, [R1+0x1250] ;  /* 0x00125000019c7983 */ /* 0x000ea80000100a00 */
[----:B------:R-:W-:Y:S04]  /*2c2e0*/  LDGSTS.E [R246+0x22200], desc[UR74][R38.64], !P4 ;  /* 0x2220000026f67fae */ /* 0x000fe8000e1a104a */
[----:B------:R-:W2:Y:S04]  /*2c2f0*/  LDL.64 R154, [R1+0xf88] ;  /* 0x000f8800019a7983 */ /* 0x000ea80000100a00 */
[----:B------:R-:W-:Y:S01]  /*2c300*/  LDGSTS.E [R246+0x22300], desc[UR74][R204.64], !P4 ;  /* 0x22300000ccf67fae */ /* 0x000fe2000e1a104a */
[----:B------:R-:W-:-:S02]  /*2c310*/  VIADD R240, R37, 0xffffff6b ;  /* 0xffffff6b25f07836 */ /* 0x000fc40000000000 */
[----:B------:R-:W1:Y:S01]  /*2c320*/  LDC R37, c[0x0][0x3a0] ;  /* 0x0000e800ff257b82 */ /* 0x000e620000000800 */
[----:B------:R-:W2:Y:S04]  /*2c330*/  LDL.64 R38, [R1+0x1210] ;  /* 0x0012100001267983 */ /* 0x000ea80000100a00 */
[----:B------:R-:W2:Y:S04]  /*2c340*/  LDL.64 R204, [R1+0xf78] ;  /* 0x000f780001cc7983 */ /* 0x000ea80000100a00 */
[----:B---3--:R-:W-:Y:S04]  /*2c350*/  LDGSTS.E [R246+0x23000], desc[UR74][R200.64], !P0 ;  /* 0x23000000c8f67fae */ /* 0x008fe8000c1a104a */
[----:B------:R-:W-:Y:S04]  /*2c360*/  LDGSTS.E [R246+0x23100], desc[UR74][R180.64], !P0 ;  /* 0x23100000b4f67fae */ /* 0x000fe8000c1a104a */
[----:B------:R-:W3:Y:S04]  /*2c370*/  LDL.64 R200, [R1+0x1230] ;  /* 0x0012300001c87983 */ /* 0x000ee80000100a00 */
[----:B------:R-:W3:Y:S01]  /*2c380*/  LDL.64 R180, [R1+0xf28] ;  /* 0x000f280001b47983 */ /* 0x000ee20000100a00 */
[----:B------:R-:W-:-:S02]  /*2c390*/  ISETP.GE.U32.AND P3, PT, R240, 0x7ffffeec, PT ;  /* 0x7ffffeecf000780c */ /* 0x000fc40003f66070 */
[----:B-1----:R-:W-:Y:S02]  /*2c3a0*/  IADD3 R240, PT, PT, R37, -0x99, RZ ;  /* 0xffffff6725f07810 */ /* 0x002fe40007ffe0ff */
[----:B------:R-:W3:Y:S02]  /*2c3b0*/  LDL.64 R36, [R1+0xf20] ;  /* 0x000f200001247983 */ /* 0x000ee40000100a00 */
[----:B------:R-:W-:Y:S02]  /*2c3c0*/  ISETP.GE.U32.AND P6, PT, R240, 0x7ffffee8, PT ;  /* 0x7ffffee8f000780c */ /* 0x000fe40003fc6070 */
[----:B------:R-:W-:Y:S04]  /*2c3d0*/  LDGSTS.E [R246+0x23200], desc[UR74][R228.64], !P0 ;  /* 0x23200000e4f67fae */ /* 0x000fe8000c1a104a */
[----:B------:R-:W-:Y:S04]  /*2c3e0*/  LDGSTS.E [R246+0x23300], desc[UR74][R202.64], !P0 ;  /* 0x23300000caf67fae */ /* 0x000fe8000c1a104a */
[----:B------:R-:W3:Y:S04]  /*2c3f0*/  LDL.64 R228, [R1+0xec8] ;  /* 0x000ec80001e47983 */ /* 0x000ee80000100a00 */
[----:B------:R-:W3:Y:S04]  /*2c400*/  LDL.64 R202, [R1+0xf18] ;  /* 0x000f180001ca7983 */ /* 0x000ee80000100a00 */
[----:B----4-:R-:W-:Y:S04]  /*2c410*/  LDGSTS.E [R246+0x24000], desc[UR74][R226.64], !P1 ;  /* 0x24000000e2f67fae */ /* 0x010fe8000c9a104a */
[----:B------:R-:W-:Y:S04]  /*2c420*/  LDGSTS.E [R246+0x24100], desc[UR74][R224.64], !P1 ;  /* 0x24100000e0f67fae */ /* 0x000fe8000c9a104a */
[----:B------:R-:W4:Y:S04]  /*2c430*/  LDL.64 R226, [R1+0xec0] ;  /* 0x000ec00001e27983 */ /* 0x000f280000100a00 */
[----:B------:R-:W4:Y:S04]  /*2c440*/  LDL.64 R224, [R1+0xeb8] ;  /* 0x000eb80001e07983 */ /* 0x000f280000100a00 */
[----:B--2---:R-:W-:Y:S04]  /*2c450*/  LDGSTS.E [R246+0x24200], desc[UR74][R178.64], !P1 ;  /* 0x24200000b2f67fae */ /* 0x004fe8000c9a104a */
[----:B------:R-:W-:Y:S04]  /*2c460*/  LDGSTS.E [R246+0x24300], desc[UR74][R176.64], !P1 ;  /* 0x24300000b0f67fae */ /* 0x000fe8000c9a104a */
[----:B------:R-:W-:Y:S04]  /*2c470*/  LDGSTS.E [R246+0x25000], desc[UR74][R156.64], !P3 ;  /* 0x250000009cf67fae */ /* 0x000fe8000d9a104a */
[----:B------:R-:W2:Y:S04]  /*2c480*/  LDL.64 R178, [R1+0x11f0] ;  /* 0x0011f00001b27983 */ /* 0x000ea80000100a00 */
        /* <DEDUP_REMOVED lines=12> */
[----:B------:R-:W3:Y:S01]  /*2c550*/  LDL.64 R200, [R1+0xda8] ;  /* 0x000da80001c87983 */ /* 0x000ee20000100a00 */
[----:B------:R-:W-:-:S03]  /*2c560*/  ISETP.GE.U32.AND P4, PT, R240, 0x7ffffee4, PT ;  /* 0x7ffffee4f000780c */ /* 0x000fc60003f86070 */
[----:B------:R-:W3:Y:S01]  /*2c570*/  LDL.64 R180, [R1+0xda0] ;  /* 0x000da00001b47983 */ /* 0x000ee20000100a00 */
[----:B------:R-:W-:Y:S02]  /*2c580*/  VIADD R240, R14, 0xffffff5f ;  /* 0xffffff5f0ef07836 */ /* 0x000fe40000000000 */
[----:B------:R-:W1:Y:S01]  /*2c590*/  LDC R14, c[0x0][0x3a0] ;  /* 0x0000e800ff0e7b82 */ /* 0x000e620000000800 */
[----:B------:R-:W-:Y:S02]  /*2c5a0*/  LDGSTS.E [R246+0x26200], desc[UR74][R36.64], !P6 ;  /* 0x2620000024f67fae */ /* 0x000fe4000f1a104a */
[----:B------:R-:W-:Y:S01]  /*2c5b0*/  ISETP.GE.U32.AND P0, PT, R240, 0x7ffffee0, PT ;  /* 0x7ffffee0f000780c */ /* 0x000fe20003f06070 */
[----:B------:R-:W-:-:S04]  /*2c5c0*/  VIADD R240, R13, 0xffffff5b ;  /* 0xffffff5b0df07836 */ /* 0x000fc80000000000 */
[----:B------:R-:W1:Y:S01]  /*2c5d0*/  LDC R13, c[0x0][0x3a0] ;  /* 0x0000e800ff0d7b82 */ /* 0x000e620000000800 */
[----:B------:R-:W-:Y:S01]  /*2c5e0*/  ISETP.GE.U32.AND P1, PT, R240, 0x7ffffedc, PT ;  /* 0x7ffffedcf000780c */ /* 0x000fe20003f26070 */
[----:B------:R-:W3:Y:S04]  /*2c5f0*/  LDL.64 R36, [R1+0x528] ;  /* 0x0005280001247983 */ /* 0x000ee80000100a00 */
[----:B------:R-:W-:Y:S04]  /*2c600*/  LDGSTS.E [R246+0x26300], desc[UR74][R202.64], !P6 ;  /* 0x26300000caf67fae */ /* 0x000fe8000f1a104a */
[----:B------:R-:W-:Y:S04]  /*2c610*/  LDGSTS.E [R246+0x27000], desc[UR74][R38.64], !P4 ;  /* 0x2700000026f67fae */ /* 0x000fe8000e1a104a */
[----:B------:R-:W-:Y:S04]  /*2c620*/  LDGSTS.E [R246+0x27100], desc[UR74][R228.64], !P4 ;  /* 0x27100000e4f67fae */ /* 0x000fe8000e1a104a */
[----:B------:R-:W3:Y:S04]  /*2c630*/  LDL.64 R202, [R1+0xd98] ;  /* 0x000d980001ca7983 */ /* 0x000ee80000100a00 */
[----:B------:R-:W3:Y:S04]  /*2c640*/  LDL.64 R38, [R1+0xcc0] ;  /* 0x000cc00001267983 */ /* 0x000ee80000100a00 */
[----:B------:R-:W3:Y:S04]  /*2c650*/  LDL.64 R228, [R1+0x590] ;  /* 0x0005900001e47983 */ /* 0x000ee80000100a00 */
[----:B----4-:R-:W-:Y:S04]  /*2c660*/  LDGSTS.E [R246+0x27200], desc[UR74][R226.64], !P4 ;  /* 0x27200000e2f67fae */ /* 0x010fe8000e1a104a */
[----:B------:R-:W-:Y:S04]  /*2c670*/  LDGSTS.E [R246+0x27300], desc[UR74][R224.64], !P4 ;  /* 0x27300000e0f67fae */ /* 0x000fe8000e1a104a */
[----:B------:R-:W4:Y:S01]  /*2c680*/  LDL.64 R226, [R1+0xca8] ;  /* 0x000ca80001e27983 */ /* 0x000f220000100a00 */
[----:B------:R-:W-:-:S02]  /*2c690*/  VIADD R240, R12, 0xffffff57 ;  /* 0xffffff570cf07836 */ /* 0x000fc40000000000 */
[----:B------:R-:W1:Y:S01]  /*2c6a0*/  LDC R12, c[0x0][0x3a0] ;  /* 0x0000e800ff0c7b82 */ /* 0x000e620000000800 */
[----:B------:R-:W4:Y:S04]  /*2c6b0*/  LDL.64 R224, [R1+0x538] ;  /* 0x0005380001e07983 */ /* 0x000f280000100a00 */
[----:B--2---:R-:W-:Y:S04]  /*2c6c0*/  LDGSTS.E [R246+0x28000], desc[UR74][R178.64], !P0 ;  /* 0x28000000b2f67fae */ /* 0x004fe8000c1a104a */
[----:B------:R-:W-:Y:S04]  /*2c6d0*/  LDGSTS.E [R246+0x28100], desc[UR74][R176.64], !P0 ;  /* 0x28100000b0f67fae */ /* 0x000fe8000c1a104a */
[----:B------:R-:W-:Y:S04]  /*2c6e0*/  LDGSTS.E [R246+0x28200], desc[UR74][R156.64], !P0 ;  /* 0x282000009cf67fae */ /* 0x000fe8000c1a104a */
[----:B------:R-:W2:Y:S04]  /*2c6f0*/  LDL.64 R176, [R1+0x860] ;  /* 0x0008600001b07983 */ /* 0x000ea80000100a00 */
[----:B------:R-:W-:Y:S04]  /*2c700*/  LDGSTS.E [R246+0x28300], desc[UR74][R154.64], !P0 ;  /* 0x283000009af67fae */ /* 0x000fe8000c1a104a */
[----:B------:R-:W2:Y:S04]  /*2c710*/  LDL.64 R156, [R1+0x868] ;  /* 0x00086800019c7983 */ /* 0x000ea80000100a00 */
[----:B------:R-:W2:Y:S04]  /*2c720*/  LDL.64 R178, [R1+0x858] ;  /* 0x0008580001b27983 */ /* 0x000ea80000100a00 */
[----:B------:R-:W2:Y:S04]  /*2c730*/  LDL.64 R154, [R1+0x1190] ;  /* 0x00119000019a7983 */ /* 0x000ea80000100a00 */
[----:B------:R-:W-:Y:S01]  /*2c740*/  LDGSTS.E [R246+0x29000], desc[UR74][R204.64], !P1 ;  /* 0x29000000ccf67fae */ /* 0x000fe2000c9a104a */
[----:B------:R-:W-:-:S03]  /*2c750*/  ISETP.GE.U32.AND P3, PT, R240, 0x7ffffed8, PT ;  /* 0x7ffffed8f000780c */ /* 0x000fc60003f66070 */
[----:B------:R-:W2:Y:S04]  /*2c760*/  LDL.64 R204, [R1+0x1890] ;  /* 0x0018900001cc7983 */ /* 0x000ea80000100a00 */
[----:B---3--:R-:W-:Y:S04]  /*2c770*/  LDGSTS.E [R246+0x29100], desc[UR74][R200.64], !P1 ;  /* 0x29100000c8f67fae */ /* 0x008fe8000c9a104a */
[----:B------:R-:W-:Y:S04]  /*2c780*/  LDGSTS.E [R246+0x29200], desc[UR74][R180.64], !P1 ;  /* 0x29200000b4f67fae */ /* 0x000fe8000c9a104a */
[----:B------:R-:W3:Y:S04]  /*2c790*/  LDL.64 R200, [R1+0x598] ;  /* 0x0005980001c87983 */ /* 0x000ee80000100a00 */
[----:B------:R-:W3:Y:S01]  /*2c7a0*/  LDL.64 R180, [R1+0x1170] ;  /* 0x0011700001b47983 */ /* 0x000ee20000100a00 */
[----:B------:R-:W-:-:S02]  /*2c7b0*/  IADD3 R240, PT, PT, R11, -0xad, RZ ;  /* 0xffffff530bf07810 */ /* 0x000fc40007ffe0ff */
[----:B------:R-:W2:Y:S02]  /*2c7c0*/  LDC R11, c[0x0][0x3a0] ;  /* 0x0000e800ff0b7b82 */ /* 0x000ea40000000800 */
[----:B------:R-:W-:Y:S01]  /*2c7d0*/  ISETP.GE.U32.AND P6, PT, R240, 0x7ffffed4, PT ;  /* 0x7ffffed4f000780c */ /* 0x000fe20003fc6070 */
[----:B-1----:R-:W-:-:S05]  /*2c7e0*/  VIADD R240, R10, 0xffffff4f ;  /* 0xffffff4f0af07836 */ /* 0x002fca0000000000 */
[----:B------:R-:W-:Y:S01]  /*2c7f0*/  ISETP.GE.U32.AND P4, PT, R240, 0x7ffffed0, PT ;  /* 0x7ffffed0f000780c */ /* 0x000fe20003f86070 */
[----:B------:R-:W-:Y:S01]  /*2c800*/  VIADD R240, R14, 0xffffff4b ;  /* 0xffffff4b0ef07836 */ /* 0x000fe20000000000 */
[----:B------:R-:W1:Y:S01]  /*2c810*/  LDC R10, c[0x0][0x3a0] ;  /* 0x0000e800ff0a7b82 */ /* 0x000e620000000800 */
[----:B------:R-:W3:Y:S04]  /*2c820*/  LDL.64 R14, [R1+0x530] ;  /* 0x00053000010e7983 */ /* 0x000ee80000100a00 */
[----:B------:R-:W-:Y:S04]  /*2c830*/  LDGSTS.E [R246+0x29300], desc[UR74][R202.64], !P1 ;  /* 0x29300000caf67fae */ /* 0x000fe8000c9a104a */
[----:B------:R-:W-:Y:S04]  /*2c840*/  LDGSTS.E [R246+0x2a000], desc[UR74][R248.64], !P3 ;  /* 0x2a000000f8f67fae */ /* 0x000fe8000d9a104a */
[----:B------:R-:W-:Y:S04]  /*2c850*/  LDGSTS.E [R246+0x2a100], desc[UR74][R34.64], !P3 ;  /* 0x2a10000022f67fae */ /* 0x000fe8000d9a104a */
[----:B------:R-:W3:Y:S04]  /*2c860*/  LDL.64 R202, [R1+0x588] ;  /* 0x0005880001ca7983 */ /* 0x000ee80000100a00 */
[----:B------:R-:W-:Y:S04]  /*2c870*/  LDGSTS.E [R246+0x2a200], desc[UR74][R38.64], !P3 ;  /* 0x2a20000026f67fae */ /* 0x000fe8000d9a104a */
[----:B------:R-:W3:Y:S04]  /*2c880*/  LDL.64 R248, [R1+0x1f0] ;  /* 0x0001f00001f87983 */ /* 0x000ee80000100a00 */
[----:B------:R-:W3:Y:S04]  /*2c890*/  LDL.64 R34, [R1+0x8] ;  /* 0x0000080001227983 */ /* 0x000ee80000100a00 */
[----:B------:R-:W3:Y:S04]  /*2c8a0*/  LDL.64 R38, [R1+0x19d0] ;  /* 0x0019d00001267983 */ /* 0x000ee80000100a00 */
[----:B----4-:R-:W-:Y:S04]  /*2c8b0*/  LDGSTS.E [R246+0x2a300], desc[UR74][R226.64], !P3 ;  /* 0x2a300000e2f67fae */ /* 0x010fe8000d9a104a */
[----:B------:R-:W4:Y:S04]  /*2c8c0*/  LDL.64 R226, [R1+0x1928] ;  /* 0x0019280001e27983 */ /* 0x000f280000100a00 */
[----:B--2---:R-:W-:Y:S04]  /*2c8d0*/  LDGSTS.E [R246+0x2b000], desc[UR74][R154.64], !P6 ;  /* 0x2b0000009af67fae */ /* 0x004fe8000f1a104a */
[----:B------:R-:W-:Y:S04]  /*2c8e0*/  LDGSTS.E [R246+0x2b100], desc[UR74][R156.64], !P6 ;  /* 0x2b1000009cf67fae */ /* 0x000fe8000f1a104a */
[----:B------:R-:W-:Y:S04]  /*2c8f0*/  LDGSTS.E [R246+0x2b200], desc[UR74][R176.64], !P6 ;  /* 0x2b200000b0f67fae */ /* 0x000fe8000f1a104a */
[----:B------:R-:W2:Y:S04]  /*2c900*/  LDL.LU.64 R154, [R1+0x42b0] ;  /* 0x0042b000019a7983 */ /* 0x000ea80000300a00 */
[----:B------:R-:W2:Y:S04]  /*2c910*/  LDL.LU.64 R156, [R1+0x42a8] ;  /* 0x0042a800019c7983 */ /* 0x000ea80000300a00 */
[----:B------:R-:W2:Y:S04]  /*2c920*/  LDL.LU.64 R176, [R1+0x42a0] ;  /* 0x0042a00001b07983 */ /* 0x000ea80000300a00 */
[----:B------:R-:W-:Y:S04]  /*2c930*/  LDGSTS.E [R246+0x2b300], desc[UR74][R178.64], !P6 ;  /* 0x2b300000b2f67fae */ /* 0x000fe8000f1a104a */
[----:B------:R-:W2:Y:S04]  /*2c940*/  LDL.LU.64 R178, [R1+0x4298] ;  /* 0x0042980001b27983 */ /* 0x000ea80000300a00 */
[----:B---3--:R-:W-:Y:S04]  /*2c950*/  LDGSTS.E [R246+0x2c000], desc[UR74][R180.64], !P4 ;  /* 0x2c000000b4f67fae */ /* 0x008fe8000e1a104a */
[----:B------:R-:W-:Y:S04]  /*2c960*/  LDGSTS.E [R246+0x2c100], desc[UR74][R200.64], !P4 ;  /* 0x2c100000c8f67fae */ /* 0x000fe8000e1a104a */
[----:B------:R-:W-:Y:S04]  /*2c970*/  LDGSTS.E [R246+0x2c200], desc[UR74][R228.64], !P4 ;  /* 0x2c200000e4f67fae */ /* 0x000fe8000e1a104a */
[----:B------:R-:W3:Y:S04]  /*2c980*/  LDL.LU.64 R180, [R1+0x4290] ;  /* 0x0042900001b47983 */ /* 0x000ee80000300a00 */
[----:B------:R-:W2:Y:S04]  /*2c990*/  LDL.LU.64 R200, [R1+0x4288] ;  /* 0x0042880001c87983 */ /* 0x000ea80000300a00 */
[----:B------:R-:W2:Y:S01]  /*2c9a0*/  LDL.64 R228, [R1+0x1a28] ;  /* 0x001a280001e47983 */ /* 0x000ea20000100a00 */
[----:B------:R-:W-:Y:S01]  /*2c9b0*/  ISETP.GE.U32.AND P0, PT, R240, 0x7ffffecc, PT ;  /* 0x7ffffeccf000780c */ /* 0x000fe20003f06070 */
[----:B------:R-:W-:-:S02]  /*2c9c0*/  VIADD R240, R13, 0xffffff47 ;  /* 0xffffff470df07836 */ /* 0x000fc40000000000 */
[----:B------:R-:W1:Y:S03]  /*2c9d0*/  LDC R13, c[0x0][0x3a0] ;  /* 0x0000e800ff0d7b82 */ /* 0x000e660000000800 */
[----:B------:R-:W-:Y:S01]  /*2c9e0*/  ISETP.GE.U32.AND P1, PT, R240, 0x7ffffec8, PT ;  /* 0x7ffffec8f000780c */ /* 0x000fe20003f26070 */
[----:B------:R-:W-:-:S04]  /*2c9f0*/  VIADD R240, R12, 0xffffff43 ;  /* 0xffffff430cf07836 */ /* 0x000fc80000000000 */
[----:B------:R-:W1:Y:S01]  /*2ca00*/  LDC R12, c[0x0][0x3a0] ;  /* 0x0000e800ff0c7b82 */ /* 0x000e620000000800 */
[----:B------:R-:W-:Y:S02]  /*2ca10*/  ISETP.GE.U32.AND P3, PT, R240, 0x7ffffec4, PT ;  /* 0x7ffffec4f000780c */ /* 0x000fe40003f66070 */
[----:B------:R-:W-:-:S04]  /*2ca20*/  IADD3 R240, PT, PT, R11, -0xc1, RZ ;  /* 0xffffff3f0bf07810 */ /* 0x000fc80007ffe0ff */
[----:B------:R-:W-:Y:S01]  /*2ca30*/  ISETP.GE.U32.AND P6, PT, R240, 0x7ffffec0, PT ;  /* 0x7ffffec0f000780c */ /* 0x000fe20003fc6070 */
[----:B------:R-:W-:Y:S01]  /*2ca40*/  LDGSTS.E [R246+0x2c300], desc[UR74][R202.64], !P4 ;  /* 0x2c300000caf67fae */ /* 0x000fe2000e1a104a */
[----:B------:R-:W2:Y:S03]  /*2ca50*/  LDC R11, c[0x0][0x3a0] ;  /* 0x0000e800ff0b7b82 */ /* 0x000ea60000000800 */
[----:B------:R-:W-:Y:S04]  /*2ca60*/  LDGSTS.E [R246+0x2d000], desc[UR74][R204.64], !P0 ;  /* 0x2d000000ccf67fae */ /* 0x000fe8000c1a104a */
[----:B------:R-:W-:Y:S04]  /*2ca70*/  LDGSTS.E [R246+0x2d100], desc[UR74][R224.64], !P0 ;  /* 0x2d100000e0f67fae */ /* 0x000fe8000c1a104a */
[----:B------:R-:W3:Y:S04]  /*2ca80*/  LDL.LU.64 R202, [R1+0x4280] ;  /* 0x0042800001ca7983 */ /* 0x000ee80000300a00 */
[----:B------:R1:W-:Y:S04]  /*2ca90*/  LDGSTS.E [R246+0x2d200], desc[UR74][R14.64], !P0 ;  /* 0x2d2000000ef67fae */ /* 0x0003e8000c1a104a */
[----:B------:R-:W3:Y:S04]  /*2caa0*/  LDL.LU.64 R204, [R1+0x4278] ;  /* 0x0042780001cc7983 */ /* 0x000ee80000300a00 */
[----:B------:R-:W-:Y:S04]  /*2cab0*/  LDGSTS.E [R246+0x2d300], desc[UR74][R36.64], !P0 ;  /* 0x2d30000024f67fae */ /* 0x000fe8000c1a104a */
[----:B------:R-:W3:Y:S01]  /*2cac0*/  LDL.LU.64 R224, [R1+0x4270] ;  /* 0x0042700001e07983 */ /* 0x000ee20000300a00 */
[----:B-1----:R-:W-:Y:S01]  /*2cad0*/  VIADD R240, R10, 0xffffff3b ;  /* 0xffffff3b0af07836 */ /* 0x002fe20000000000 */
[----:B------:R-:W1:Y:S02]  /*2cae0*/  LDC R14, c[0x0][0x3a0] ;  /* 0x0000e800ff0e7b82 */ /* 0x000e640000000800 */
[----:B------:R-:W3:Y:S04]  /*2caf0*/  LDL.64 R36, [R1+0x1a58] ;  /* 0x001a580001247983 */ /* 0x000ee80000100a00 */
[----:B----4-:R-:W-:Y:S02]  /*2cb00*/  LDGSTS.E [R246+0x2e000], desc[UR74][R226.64], !P1 ;  /* 0x2e000000e2f67fae */ /* 0x010fe4000c9a104a */
[----:B------:R-:W4:Y:S02]  /*2cb10*/  LDC R10, c[0x0][0x3a0] ;  /* 0x0000e800ff0a7b82 */ /* 0x000f240000000800 */
[----:B------:R-:W-:Y:S04]  /*2cb20*/  LDGSTS.E [R246+0x2e100], desc[UR74][R242.64], !P1 ;  /* 0x2e100000f2f67fae */ /* 0x000fe8000c9a104a */
[----:B------:R-:W-:Y:S04]  /*2cb30*/  LDGSTS.E [R246+0x2e200], desc[UR74][R248.64], !P1 ;  /* 0x2e200000f8f67fae */ /* 0x000fe8000c9a104a */
[----:B------:R-:W-:Y:S04]  /*2cb40*/  LDGSTS.E [R246+0x2e300], desc[UR74][R34.64], !P1 ;  /* 0x2e30000022f67fae */ /* 0x000fe8000c9a104a */
[----:B------:R-:W4:Y:S04]  /*2cb50*/  LDL.LU.64 R226, [R1+0x4268] ;  /* 0x0042680001e27983 */ /* 0x000f280000300a00 */
[----:B------:R-:W-:Y:S04]  /*2cb60*/  LDGSTS.E [R246+0x2f000], desc[UR74][R38.64], !P3 ;  /* 0x2f00000026f67fae */ /* 0x000fe8000d9a104a */
[----:B------:R-:W-:Y:S04]  /*2cb70*/  LDGSTS.E [R246+0x2f100], desc[UR74][R102.64], !P3 ;  /* 0x2f10000066f67fae */ /* 0x000fe8000d9a104a */
[----:B------:R-:W-:Y:S04]  /*2cb80*/  LDGSTS.E [R246+0x2f200], desc[UR74][R100.64], !P3 ;  /* 0x2f20000064f67fae */ /* 0x000fe8000d9a104a */
[----:B------:R-:W4:Y:S04]  /*2cb90*/  LDL.64 R38, [R1+0x1a80] ;  /* 0x001a800001267983 */ /* 0x000f280000100a00 */
[----:B------:R-:W-:Y:S04]  /*2cba0*/  STL.64 [R1+0x41e0], R102 ;  /* 0x0041e06601007387 */ /* 0x000fe80000100a00 */
[----:B------:R-:W-:Y:S04]  /*2cbb0*/  STL.64 [R1+0x41e8], R100 ;  /* 0x0041e86401007387 */ /* 0x000fe80000100a00 */
[----:B------:R-:W-:Y:S04]  /*2cbc0*/  STL.64 [R1+0x41f0], R98 ;  /* 0x0041f06201007387 */ /* 0x000fe80000100a00 */
[----:B------:R-:W4:Y:S04]  /*2cbd0*/  LDL.64 R34, [R1+0x1aa8] ;  /* 0x001aa80001227983 */ /* 0x000f280000100a00 */
[----:B------:R-:W-:Y:S04]  /*2cbe0*/  LDGSTS.E [R246+0x2f300], desc[UR74][R98.64], !P3 ;  /* 0x2f30000062f67fae */ /* 0x000fe8000d9a104a */
[----:B--2---:R-:W-:Y:S01]  /*2cbf0*/  LDGSTS.E [R246+0x30000], desc[UR74][R228.64], !P6 ;  /* 0x30000000e4f67fae */ /* 0x004fe2000f1a104a */
[----:B------:R-:W-:-:S02]  /*2cc00*/  ISETP.GE.U32.AND P4, PT, R240, 0x7ffffebc, PT ;  /* 0x7ffffebcf000780c */ /* 0x000fc40003f86070 */
[----:B------:R-:W2:Y:S01]  /*2cc10*/  LDC R240, c[0x0][0x3a0] ;  /* 0x0000e800fff07b82 */ /* 0x000ea20000000800 */
[----:B------:R-:W-:Y:S04]  /*2cc20*/  LDGSTS.E [R246+0x30100], desc[UR74][R78.64], !P6 ;  /* 0x301000004ef67fae */ /* 0x000fe8000f1a104a */
[----:B------:R-:W-:Y:S04]  /*2cc30*/  LDGSTS.E [R246+0x30200], desc[UR74][R76.64], !P6 ;  /* 0x302000004cf67fae */ /* 0x000fe8000f1a104a */
[----:B------:R-:W4:Y:S01]  /*2cc40*/  LDL.64 R228, [R1+0x1ac8] ;  /* 0x001ac80001e47983 */ /* 0x000f220000100a00 */
[----:B--2---:R-:W-:-:S03]  /*2cc50*/  VIADD R240, R240, 0xffffff37 ;  /* 0xffffff37f0f07836 */ /* 0x004fc60000000000 */
[----:B------:R-:W-:Y:S02]  /*2cc60*/  LDGSTS.E [R246+0x30300], desc[UR74][R74.64], !P6 ;  /* 0x303000004af67fae */ /* 0x000fe4000f1a104a */
[----:B------:R-:W-:Y:S01]  /*2cc70*/  ISETP.GE.U32.AND P0, PT, R240, 0x7ffffeb8, PT ;  /* 0x7ffffeb8f000780c */ /* 0x000fe20003f06070 */
[----:B------:R-:W-:Y:S01]  /*2cc80*/  VIADD R240, R13, 0xffffff33 ;  /* 0xffffff330df07836 */ /* 0x000fe20000000000 */
[----:B------:R-:W-:Y:S01]  /*2cc90*/  STL.64 [R1+0x41f8], R78 ;  /* 0x0041f84e01007387 */ /* 0x000fe20000100a00 */
[----:B------:R-:W2:Y:S03]  /*2cca0*/  LDC R13, c[0x0][0x3a0] ;  /* 0x0000e800ff0d7b82 */ /* 0x000ea60000000800 */
[----:B------:R-:W-:Y:S01]  /*2ccb0*/  ISETP.GE.U32.AND P1, PT, R240, 0x7ffffeb4, PT ;  /* 0x7ffffeb4f000780c */ /* 0x000fe20003f26070 */
[----:B------:R-:W-:Y:S01]  /*2ccc0*/  VIADD R240, R12, 0xffffff2f ;  /* 0xffffff2f0cf07836 */ /* 0x000fe20000000000 */
[----:B------:R-:W-:Y:S03]  /*2ccd0*/  STL.64 [R1+0x4200], R76 ;  /* 0x0042004c01007387 */ /* 0x000fe60000100a00 */
[----:B------:R-:W1:Y:S01]  /*2cce0*/  LDC R12, c[0x0][0x3a0] ;  /* 0x0000e800ff0c7b82 */ /* 0x000e620000000800 */
[----:B------:R-:W-:Y:S01]  /*2ccf0*/  ISETP.GE.U32.AND P3, PT, R240, 0x7ffffeb0, PT ;  /* 0x7ffffeb0f000780c */ /* 0x000fe20003f66070 */
[----:B------:R-:W-:Y:S04]  /*2cd00*/  STL.64 [R1+0x4208], R74 ;  /* 0x0042084a01007387 */ /* 0x000fe80000100a00 */
[----:B---3--:R-:W-:Y:S04]  /*2cd10*/  LDGSTS.E [R246+0x31000], desc[UR74][R36.64], !P4 ;  /* 0x3100000024f67fae */ /* 0x008fe8000e1a104a */
[----:B------:R-:W-:Y:S04]  /*2cd20*/  LDGSTS.E [R246+0x31100], desc[UR74][R54.64], !P4 ;  /* 0x3110000036f67fae */ /* 0x000fe8000e1a104a */
[----:B------:R-:W-:Y:S04]  /*2cd30*/  LDGSTS.E [R246+0x31200], desc[UR74][R52.64], !P4 ;  /* 0x3120000034f67fae */ /* 0x000fe8000e1a104a */
[----:B------:R-:W3:Y:S04]  /*2cd40*/  LDL.64 R36, [R1+0x1ae8] ;  /* 0x001ae80001247983 */ /* 0x000ee80000100a00 */
[----:B------:R-:W-:Y:S04]  /*2cd50*/  STL.64 [R1+0x4210], R54 ;  /* 0x0042103601007387 */ /* 0x000fe80000100a00 */
[----:B------:R-:W-:Y:S04]  /*2cd60*/  STL.64 [R1+0x4218], R52 ;  /* 0x0042183401007387 */ /* 0x000fe80000100a00 */
[----:B------:R1:W-:Y:S04]  /*2cd70*/  LDGSTS.E [R246+0x31300], desc[UR74][R50.64], !P4 ;  /* 0x3130000032f67fae */ /* 0x0003e8000e1a104a */
[----:B------:R1:W-:Y:S01]  /*2cd80*/  STL.64 [R1+0x4220], R50 ;  /* 0x0042203201007387 */ /* 0x0003e20000100a00 */
[----:B------:R-:W-:-:S02]  /*2cd90*/  IADD3 R240, PT, PT, R11, -0xd5, RZ ;  /* 0xffffff2b0bf07810 */ /* 0x000fc40007ffe0ff */
[----:B------:R-:W1:Y:S01]  /*2cda0*/  LDC R11, c[0x0][0x3a0] ;  /* 0x0000e800ff0b7b82 */ /* 0x000e620000000800 */
[----:B----4-:R-:W-:Y:S07]  /*2cdb0*/  LDGSTS.E [R246+0x32000], desc[UR74][R38.64], !P0 ;  /* 0x3200000026f67fae */ /* 0x010fee000c1a104a */
[----:B-1----:R-:W1:Y:S01]  /*2cdc0*/  LDC R50, c[0x0][0x3a0] ;  /* 0x0000e800ff327b82 */ /* 0x002e620000000800 */
[----:B------:R-:W-:Y:S04]  /*2cdd0*/  LDGSTS.E [R246+0x32100], desc[UR74][R134.64], !P0 ;  /* 0x3210000086f67fae */ /* 0x000fe8000c1a104a */
[----:B------:R-:W-:Y:S04]  /*2cde0*/  LDGSTS.E [R246+0x32200], desc[UR74][R136.64], !P0 ;  /* 0x3220000088f67fae */ /* 0x000fe8000c1a104a */
[----:B------:R-:W4:Y:S04]  /*2cdf0*/  LDL.64 R38, [R1+0x1b08] ;  /* 0x001b080001267983 */ /* 0x000f280000100a00 */
[----:B------:R-:W-:Y:S04]  /*2ce00*/  LDGSTS.E [R246+0x32300], desc[UR74][R138.64], !P0 ;  /* 0x323000008af67fae */ /* 0x000fe8000c1a104a */
[----:B------:R1:W-:Y:S04]  /*2ce10*/  STL.64 [R1+0x4228], R134 ;  /* 0x0042288601007387 */ /* 0x0003e80000100a00 */
[----:B------:R-:W-:Y:S04]  /*2ce20*/  LDGSTS.E [R246+0x33000], desc[UR74][R34.64], !P1 ;  /* 0x3300000022f67fae */ /* 0x000fe8000c9a104a */
[----:B------:R-:W-:Y:S04]  /*2ce30*/  LDGSTS.E [R246+0x33100], desc[UR74][R158.64], !P1 ;  /* 0x331000009ef67fae */ /* 0x000fe8000c9a104a */
[----:B------:R-:W-:Y:S04]  /*2ce40*/  LDGSTS.E [R246+0x33200], desc[UR74][R160.64], !P1 ;  /* 0x33200000a0f67fae */ /* 0x000fe8000c9a104a */
[----:B------:R-:W4:Y:S04]  /*2ce50*/  LDL.64 R34, [R1+0x1b28] ;  /* 0x001b280001227983 */ /* 0x000f280000100a00 */
[----:B------:R-:W-:Y:S01]  /*2ce60*/  LDGSTS.E [R246+0x33300], desc[UR74][R162.64], !P1 ;  /* 0x33300000a2f67fae */ /* 0x000fe2000c9a104a */
[----:B------:R-:W-:-:S03]  /*2ce70*/  ISETP.GE.U32.AND P6, PT, R240, 0x7ffffeac, PT ;  /* 0x7ffffeacf000780c */ /* 0x000fc60003fc6070 */
        /* <DEDUP_REMOVED lines=9> */
[----:B-1----:R-:W4:Y:S04]  /*2cf10*/  LDL.64 R134, [R1+0xca0] ;  /* 0x000ca00001867983 */ /* 0x002f280000100a00 */
[----:B------:R-:W4:Y:S04]  /*2cf20*/  LDL.64 R52, [R1+0xc98] ;  /* 0x000c980001347983 */ /* 0x000f280000100a00 */
[----:B------:R-:W-:Y:S01]  /*2cf30*/  LDGSTS.E [R246+0x34000], desc[UR74][R228.64], !P3 ;  /* 0x34000000e4f67fae */ /* 0x000fe2000d9a104a */
[----:B------:R-:W-:-:S02]  /*2cf40*/  VIADD R240, R10, 0xffffff27 ;  /* 0xffffff270af07836 */ /* 0x000fc40000000000 */
[----:B------:R-:W1:Y:S01]  /*2cf50*/  LDC R10, c[0x0][0x3a0] ;  /* 0x0000e800ff0a7b82 */ /* 0x000e620000000800 */
[----:B------:R-:W-:Y:S04]  /*2cf60*/  LDGSTS.E [R246+0x34100], desc[UR74][R182.64], !P3 ;  /* 0x34100000b6f67fae */ /* 0x000fe8000d9a104a */
[----:B------:R-:W4:Y:S01]  /*2cf70*/  LDL.64 R228, [R1+0x1b48] ;  /* 0x001b480001e47983 */ /* 0x000f220000100a00 */
[----:B------:R-:W-:Y:S01]  /*2cf80*/  ISETP.GE.U32.AND P4, PT, R240, 0x7ffffea8, PT ;  /* 0x7ffffea8f000780c */ /* 0x000fe20003f86070 */
[----:B------:R-:W-:Y:S02]  /*2cf90*/  VIADD R240, R14, 0xffffff23 ;  /* 0xffffff230ef07836 */ /* 0x000fe40000000000 */
[----:B------:R-:W-:Y:S03]  /*2cfa0*/  LDGSTS.E [R246+0x34200], desc[UR74][R184.64], !P3 ;  /* 0x34200000b8f67fae */ /* 0x000fe6000d9a104a */
[----:B------:R-:W-:Y:S01]  /*2cfb0*/  ISETP.GE.U32.AND P0, PT, R240, 0x7ffffea4, PT ;  /* 0x7ffffea4f000780c */ /* 0x000fe20003f06070 */
[----:B--2---:R-:W-:Y:S01]  /*2cfc0*/  VIADD R240, R13, 0xffffff1f ;  /* 0xffffff1f0df07836 */ /* 0x004fe20000000000 */
[----:B------:R-:W-:Y:S01]  /*2cfd0*/  LDGSTS.E [R246+0x34300], desc[UR74][R186.64], !P3 ;  /* 0x34300000baf67fae */ /* 0x000fe2000d9a104a */
[----:B------:R-:W2:Y:S03]  /*2cfe0*/  LDC R13, c[0x0][0x3a0] ;  /* 0x0000e800ff0d7b82 */ /* 0x000ea60000000800 */
[----:B------:R-:W-:Y:S01]  /*2cff0*/  ISETP.GE.U32.AND P1, PT, R240, 0x7ffffea0, PT ;  /* 0x7ffffea0f000780c */ /* 0x000fe20003f26070 */
[----:B------:R-:W2:Y:S04]  /*2d000*/  LDL.64 R14, [R1+0x1b68] ;  /* 0x001b6800010e7983 */ /* 0x000ea80000100a00 */
[----:B---3--:R-:W-:Y:S04]  /*2d010*/  LDGSTS.E [R246+0x35000], desc[UR74][R36.64], !P6 ;  /* 0x3500000024f67fae */ /* 0x008fe8000f1a104a */
[----:B------:R-:W-:Y:S04]  /*2d020*/  LDGSTS.E [R246+0x35100], desc[UR74][R206.64], !P6 ;  /* 0x35100000cef67fae */ /* 0x000fe8000f1a104a */
[----:B------:R-:W-:Y:S04]  /*2d030*/  LDGSTS.E [R246+0x35200], desc[UR74][R208.64], !P6 ;  /* 0x35200000d0f67fae */ /* 0x000fe8000f1a104a */
[----:B------:R-:W3:Y:S04]  /*2d040*/  LDL.64 R36, [R1+0x18c8] ;  /* 0x0018c80001247983 */ /* 0x000ee80000100a00 */
[----:B------:R-:W-:Y:S04]  /*2d050*/  LDGSTS.E [R246+0x35300], desc[UR74][R210.64], !P6 ;  /* 0x35300000d2f67fae */ /* 0x000fe8000f1a104a */
[----:B----4-:R-:W-:Y:S04]  /*2d060*/  LDGSTS.E [R246+0x36000], desc[UR74][R38.64], !P4 ;  /* 0x3600000026f67fae */ /* 0x010fe8000e1a104a */
[----:B------:R-:W-:Y:S04]  /*2d070*/  LDGSTS.E [R246+0x36100], desc[UR74][R230.64], !P4 ;  /* 0x36100000e6f67fae */ /* 0x000fe8000e1a104a */
[----:B------:R-:W-:Y:S04]  /*2d080*/  LDGSTS.E [R246+0x36200], desc[UR74][R232.64], !P4 ;  /* 0x36200000e8f67fae */ /* 0x000fe8000e1a104a */
[----:B------:R-:W4:Y:S04]  /*2d090*/  LDL.64 R38, [R1+0x18e0] ;  /* 0x0018e00001267983 */ /* 0x000f280000100a00 */
[----:B------:R-:W-:Y:S04]  /*2d0a0*/  LDGSTS.E [R246+0x36300], desc[UR74][R234.64], !P4 ;  /* 0x36300000eaf67fae */ /* 0x000fe8000e1a104a */
[----:B------:R-:W-:Y:S04]  /*2d0b0*/  LDGSTS.E [R246+0x37000], desc[UR74][R34.64], !P0 ;  /* 0x3700000022f67fae */ /* 0x000fe8000c1a104a */
[----:B------:R-:W-:Y:S04]  /*2d0c0*/  LDGSTS.E [R246+0x37100], desc[UR74][R32.64], !P0 ;  /* 0x3710000020f67fae */ /* 0x000fe8000c1a104a */
[----:B------:R-:W-:Y:S04]  /*2d0d0*/  LDGSTS.E [R246+0x37200], desc[UR74][R30.64], !P0 ;  /* 0x372000001ef67fae */ /* 0x000fe8000c1a104a */
[----:B------:R-:W4:Y:S04]  /*2d0e0*/  LDL.64 R34, [R1+0x1950] ;  /* 0x0019500001227983 */ /* 0x000f280000100a00 */
[----:B------:R-:W-:Y:S04]  /*2d0f0*/  LDGSTS.E [R246+0x37300], desc[UR74][R28.64], !P0 ;  /* 0x373000001cf67fae */ /* 0x000fe8000c1a104a */
[----:B------:R-:W-:Y:S01]  /*2d100*/  LDGSTS.E [R246+0x38000], desc[UR74][R228.64], !P1 ;  /* 0x38000000e4f67fae */ /* 0x000fe2000c9a104a */
[----:B------:R-:W-:-:S02]  /*2d110*/  VIADD R240, R12, 0xffffff1b ;  /* 0xffffff1b0cf07836 */ /* 0x000fc40000000000 */
[----:B------:R-:W3:Y:S01]  /*2d120*/  LDC R12, c[0x0][0x3a0] ;  /* 0x0000e800ff0c7b82 */ /* 0x000ee20000000800 */
[----:B------:R-:W-:Y:S04]  /*2d130*/  LDGSTS.E [R246+0x38100], desc[UR74][R8.64], !P1 ;  /* 0x3810000008f67fae */ /* 0x000fe8000c9a104a */
[----:B------:R-:W4:Y:S01]  /*2d140*/  LDL.64 R228, [R1+0x19b8] ;  /* 0x0019b80001e47983 */ /* 0x000f220000100a00 */
[----:B------:R-:W-:Y:S02]  /*2d150*/  ISETP.GE.U32.AND P3, PT, R240, 0x7ffffe9c, PT ;  /* 0x7ffffe9cf000780c */ /* 0x000fe40003f66070 */
[----:B------:R-:W-:Y:S01]  /*2d160*/  IADD3 R240, PT, PT, R11, -0xe9, RZ ;  /* 0xffffff170bf07810 */ /* 0x000fe20007ffe0ff */
[----:B------:R-:W-:Y:S01]  /*2d170*/  LDGSTS.E [R246+0x38200], desc[UR74][R6.64], !P1 ;  /* 0x3820000006f67fae */ /* 0x000fe2000c9a104a */
[----:B------:R-:W3:Y:S02]  /*2d180*/  LDC R11, c[0x0][0x3a0] ;  /* 0x0000e800ff0b7b82 */ /* 0x000ee40000000800 */
[----:B------:R-:W-:Y:S01]  /*2d190*/  ISETP.GE.U32.AND P6, PT, R240, 0x7ffffe98, PT ;  /* 0x7ffffe98f000780c */ /* 0x000fe20003fc6070 */
[----:B-1----:R-:W-:Y:S01]  /*2d1a0*/  VIADD R240, R10, 0xffffff13 ;  /* 0xffffff130af07836 */ /* 0x002fe20000000000 */
[----:B------:R-:W-:Y:S04]  /*2d1b0*/  LDGSTS.E [R246+0x38300], desc[UR74][R4.64], !P1 ;  /* 0x3830000004f67fae */ /* 0x000fe8000c9a104a */
[----:B------:R-:W-:Y:S01]  /*2d1c0*/  ISETP.GE.U32.AND P4, PT, R240, 0x7ffffe94, PT ;  /* 0x7ffffe94f000780c */ /* 0x000fe20003f86070 */
[----:B--2---:R-:W-:Y:S01]  /*2d1d0*/  LDGSTS.E [R246+0x39000], desc[UR74][R14.64], !P3 ;  /* 0x390000000ef67fae */ /* 0x004fe2000d9a104a */
[----:B------:R-:W1:Y:S03]  /*2d1e0*/  LDC R10, c[0x0][0x3a0] ;  /* 0x0000e800ff0a7b82 */ /* 0x000e660000000800 */
[----:B------:R-:W2:Y:S04]  /*2d1f0*/  LDL.64 R14, [R1+0x1c30] ;  /* 0x001c3000010e7983 */ /* 0x000ea80000100a00 */
[----:B---3--:R-:W-:Y:S04]  /*2d200*/  LDGSTS.E [R246+0x39100], desc[UR74][R36.64], !P3 ;  /* 0x3910000024f67fae */ /* 0x008fe8000d9a104a */
        /* <DEDUP_REMOVED lines=8> */
[----:B------:R-:W4:Y:S04]  /*2d290*/  LDL.64 R248, [R1+0xa48] ;  /* 0x000a480001f87983 */ /* 0x000f280000100a00 */
[----:B------:R-:W-:Y:S04]  /*2d2a0*/  LDGSTS.E [R246+0x3a200], desc[UR74][R78.64], !P6 ;  /* 0x3a2000004ef67fae */ /* 0x000fe8000f1a104a */
[----:B------:R-:W-:Y:S04]  /*2d2b0*/  LDGSTS.E [R246+0x3a300], desc[UR74][R34.64], !P6 ;  /* 0x3a30000022f67fae */ /* 0x000fe8000f1a104a */
[----:B------:R-:W-:Y:S04]  /*2d2c0*/  LDGSTS.E [R246+0x3b000], desc[UR74][R98.64], !P4 ;  /* 0x3b00000062f67fae */ /* 0x000fe8000e1a104a */
[----:B------:R-:W4:Y:S04]  /*2d2d0*/  LDL.64 R78, [R1+0xa40] ;  /* 0x000a4000014e7983 */ /* 0x000f280000100a00 */
[----:B------:R-:W4:Y:S04]  /*2d2e0*/  LDL.64 R34, [R1+0xa38] ;  /* 0x000a380001227983 */ /* 0x000f280000100a00 */
        /* <DEDUP_REMOVED lines=8> */
[----:B------:R-:W-:Y:S01]  /*2d370*/  LDGSTS.E [R246+0x3b300], desc[UR74][R100.64], !P4 ;  /* 0x3b30000064f67fae */ /* 0x000fe2000e1a104a */
[----:B------:R-:W1:Y:S02]  /*2d380*/  LDC R13, c[0x0][0x3a0] ;  /* 0x0000e800ff0d7b82 */ /* 0x000e640000000800 */
[----:B------:R-:W-:Y:S01]  /*2d390*/  ISETP.GE.U32.AND P1, PT, R240, 0x7ffffe8c, PT ;  /* 0x7ffffe8cf000780c */ /* 0x000fe20003f26070 */
[----:B------:R-:W-:Y:S01]  /*2d3a0*/  VIADD R240, R12, 0xffffff07 ;  /* 0xffffff070cf07836 */ /* 0x000fe20000000000 */
[----:B------:R-:W4:Y:S04]  /*2d3b0*/  LDL.64 R76, [R1+0x9f8] ;  /* 0x0009f800014c7983 */ /* 0x000f280000100a00 */
[----:B------:R-:W-:Y:S01]  /*2d3c0*/  ISETP.GE.U32.AND P3, PT, R240, 0x7ffffe88, PT ;  /* 0x7ffffe88f000780c */ /* 0x000fe20003f66070 */
[----:B--2---:R-:W-:Y:S01]  /*2d3d0*/  LDGSTS.E [R246+0x3c000], desc[UR74][R14.64], !P0 ;  /* 0x3c0000000ef67fae */ /* 0x004fe2000c1a104a */
[----:B------:R-:W2:Y:S03]  /*2d3e0*/  LDC R12, c[0x0][0x3a0] ;  /* 0x0000e800ff0c7b82 */ /* 0x000ea60000000800 */
[----:B------:R-:W2:Y:S04]  /*2d3f0*/  LDL.64 R100, [R1+0x9f0] ;  /* 0x0009f00001647983 */ /* 0x000ea80000100a00 */
        /* <DEDUP_REMOVED lines=18> */
[----:B------:R-:W-:-:S02]  /*2d520*/  IADD3 R240, PT, PT, R11, -0xfd, RZ ;  /* 0xffffff030bf07810 */ /* 0x000fc40007ffe0ff */
[----:B------:R-:W3:Y:S01]  /*2d530*/  LDC R11, c[0x0][0x3a0] ;  /* 0x0000e800ff0b7b82 */ /* 0x000ee20000000800 */
[----:B------:R-:W4:Y:S01]  /*2d540*/  LDL.64 R228, [R1+0x10f0] ;  /* 0x0010f00001e47983 */ /* 0x000f220000100a00 */
[----:B------:R-:W-:Y:S01]  /*2d550*/  ISETP.GE.U32.AND P6, PT, R240, 0x7ffffe84, PT ;  /* 0x7ffffe84f000780c */ /* 0x000fe20003fc6070 */
[----:B-1----:R-:W-:Y:S02]  /*2d560*/  VIADD R240, R10, 0xffffff7e ;  /* 0xffffff7e0af07836 */ /* 0x002fe40000000000 */
[----:B------:R-:W-:Y:S03]  /*2d570*/  LDGSTS.E [R246+0x3e200], desc[UR74][R76.64], !P3 ;  /* 0x3e2000004cf67fae */ /* 0x000fe6000d9a104a */
[----:B------:R-:W1:Y:S01]  /*2d580*/  LDC R10, c[0x0][0x3a0] ;  /* 0x0000e800ff0a7b82 */ /* 0x000e620000000800 */
[----:B------:R-:W-:Y:S01]  /*2d590*/  ISETP.GE.U32.AND P4, PT, R240, 0x7ffffeff, PT ;  /* 0x7ffffefff000780c */ /* 0x000fe20003f86070 */
[----:B------:R-:W-:Y:S01]  /*2d5a0*/  VIADD R240, R50, 0xffffff7a ;  /* 0xffffff7a32f07836 */ /* 0x000fe20000000000 */
[----:B--2---:R-:W-:Y:S04]  /*2d5b0*/  LDGSTS.E [R246+0x3e300], desc[UR74][R100.64], !P3 ;  /* 0x3e30000064f67fae */ /* 0x004fe8000d9a104a */
[----:B------:R-:W-:Y:S01]  /*2d5c0*/  ISETP.GE.U32.AND P0, PT, R240, 0x7ffffefb, PT ;  /* 0x7ffffefbf000780c */ /* 0x000fe20003f06070 */
[----:B------:R-:W-:Y:S01]  /*2d5d0*/  LDGSTS.E [R246+0x3f000], desc[UR74][R14.64], !P6 ;  /* 0x3f0000000ef67fae */ /* 0x000fe2000f1a104a */
[----:B------:R-:W2:Y:S03]  /*2d5e0*/  LDC R50, c[0x0][0x3a0] ;  /* 0x0000e800ff327b82 */ /* 0x000ea60000000800 */
[----:B------:R-:W2:Y:S04]  /*2d5f0*/  LDL.64 R76, [R1+0x10e8] ;  /* 0x0010e800014c7983 */ /* 0x000ea80000100a00 */
        /* <DEDUP_REMOVED lines=18> */
[----:B------:R-:W-:Y:S04]  /*2d720*/  LDGSTS.E [R247+0x21500], desc[UR74][R228.64], !P0 ;  /* 0x21500000e4f77fae */ /* 0x000fe8000c1a104a */
[----:B------:R-:W4:Y:S01]  /*2d730*/  LDL.64 R228, [R1+0xfd0] ;  /* 0x000fd00001e47983 */ /* 0x000f220000100a00 */
[----:B------:R-:W-:-:S02]  /*2d740*/  VIADD R240, R13, 0xffffff76 ;  /* 0xffffff760df07836 */ /* 0x000fc40000000000 */
[----:B------:R-:W1:Y:S03]  /*2d750*/  LDC R13, c[0x0][0x3a0] ;  /* 0x0000e800ff0d7b82 */ /* 0x000e660000000800 */
[----:B------:R-:W-:Y:S01]  /*2d760*/  ISETP.GE.U32.AND P1, PT, R240, 0x7ffffef7, PT ;  /* 0x7ffffef7f000780c */ /* 0x000fe20003f26070 */
[----:B------:R-:W-:Y:S01]  /*2d770*/  VIADD R240, R12, 0xffffff72 ;  /* 0xffffff720cf07836 */ /* 0x000fe20000000000 */
[----:B--2---:R-:W-:Y:S03]  /*2d780*/  LDGSTS.E [R247+0x21600], desc[UR74][R76.64], !P0 ;  /* 0x216000004cf77fae */ /* 0x004fe6000c1a104a */
[----:B------:R-:W2:Y:S01]  /*2d790*/  LDC R12, c[0x0][0x3a0] ;  /* 0x0000e800ff0c7b82 */ /* 0x000ea20000000800 */
[----:B------:R-:W-:Y:S01]  /*2d7a0*/  ISETP.GE.U32.AND P3, PT, R240, 0x7ffffef3, PT ;  /* 0x7ffffef3f000780c */ /* 0x000fe20003f66070 */
[----:B------:R-:W-:Y:S01]  /*2d7b0*/  LDGSTS.E [R247+0x21700], desc[UR74][R100.64], !P0 ;  /* 0x2170000064f77fae */ /* 0x000fe2000c1a104a */
[----:B------:R-:W-:-:S04]  /*2d7c0*/  IADD3 R240, PT, PT, R11, -0x92, RZ ;  /* 0xffffff6e0bf07810 */ /* 0x000fc80007ffe0ff */
[----:B------:R-:W-:Y:S01]  /*2d7d0*/  ISETP.GE.U32.AND P6, PT, R240, 0x7ffffeef, PT ;  /* 0x7ffffeeff000780c */ /* 0x000fe20003fc6070 */
[----:B------:R-:W-:Y:S01]  /*2d7e0*/  LDGSTS.E [R247+0x22400], desc[UR74][R14.64], !P1 ;  /* 0x224000000ef77fae */ /* 0x000fe2000c9a104a */
[----:B------:R-:W1:Y:S03]  /*2d7f0*/  LDC R11, c[0x0][0x3a0] ;  /* 0x0000e800ff0b7b82 */ /* 0x000e660000000800 */
        /* <DEDUP_REMOVED lines=20> */
[----:B-1----:R-:W-:-:S02]  /*2d940*/  VIADD R240, R10, 0xffffff6a ;  /* 0xffffff6a0af07836 */ /* 0x002fc40000000000 */
[----:B------:R-:W1:Y:S01]  /*2d950*/  LDC R10, c[0x0][0x3a0] ;  /* 0x0000e800ff0a7b82 */ /* 0x000e620000000800 */
[----:B------:R-:W-:Y:S04]  /*2d960*/  LDGSTS.E [R247+0x24600], desc[UR74][R54.64], !P6 ;  /* 0x2460000036f77fae */ /* 0x000fe8000f1a104a */
[----:B------:R-:W4:Y:S01]  /*2d970*/  LDL.64 R228, [R1+0xea0] ;  /* 0x000ea00001e47983 */ /* 0x000f220000100a00 */
[----:B------:R-:W-:Y:S01]  /*2d980*/  ISETP.GE.U32.AND P4, PT, R240, 0x7ffffeeb, PT ;  /* 0x7ffffeebf000780c */ /* 0x000fe20003f86070 */
[----:B------:R-:W-:Y:S02]  /*2d990*/  VIADD R240, R50, 0xffffff66 ;  /* 0xffffff6632f07836 */ /* 0x000fe40000000000 */
[----:B------:R-:W4:Y:S01]  /*2d9a0*/  LDL.64 R54, [R1+0xc90] ;  /* 0x000c900001367983 */ /* 0x000f220000100a00 */
[----:B------:R-:W1:Y:S02]  /*2d9b0*/  LDC R50, c[0x0][0x3a0] ;  /* 0x0000e800ff327b82 */ /* 0x000e640000000800 */
[----:B------:R-:W-:Y:S01]  /*2d9c0*/  ISETP.GE.U32.AND P0, PT, R240, 0x7ffffee7, PT ;  /* 0x7ffffee7f000780c */ /* 0x000fe20003f06070 */
[----:B------:R-:W-:-:S05]  /*2d9d0*/  VIADD R240, R13, 0xffffff62 ;  /* 0xffffff620df07836 */ /* 0x000fca0000000000 */
[----:B------:R-:W-:Y:S01]  /*2d9e0*/  ISETP.GE.U32.AND P1, PT, R240, 0x7ffffee3, PT ;  /* 0x7ffffee3f000780c */ /* 0x000fe20003f26070 */
[----:B--2---:R-:W-:Y:S01]  /*2d9f0*/  LDGSTS.E [R247+0x24700], desc[UR74][R100.64], !P6 ;  /* 0x2470000064f77fae */ /* 0x004fe2000f1a104a */
[----:B------:R-:W2:Y:S03]  /*2da00*/  LDC R13, c[0x0][0x3a0] ;  /* 0x0000e800ff0d7b82 */ /* 0x000ea60000000800 */
[----:B------:R-:W-:Y:S04]  /*2da10*/  LDGSTS.E [R247+0x25400], desc[UR74][R14.64], !P4 ;  /* 0x254000000ef77fae */ /* 0x000fe8000e1a104a */
[----:B------:R-:W2:Y:S04]  /*2da20*/  LDL.64 R100, [R1+0x11e8] ;  /* 0x0011e80001647983 */ /* 0x000ea80000100a00 */
[----:B------:R-:W2:Y:S04]  /*2da30*/  LDL.64 R14, [R1+0xe50] ;  /* 0x000e5000010e7983 */ /* 0x000ea80000100a00 */
[----:B---3--:R-:W-:Y:S04]  /*2da40*/  LDGSTS.E [R247+0x25500], desc[UR74][R36.64], !P4 ;  /* 0x2550000024f77fae */ /* 0x008fe8000e1a104a */
[----:B------:R-:W3:Y:S04]  /*2da50*/  LDL.64 R36, [R1+0xde8] ;  /* 0x000de80001247983 */ /* 0x000ee80000100a00 */
[----:B----4-:R-:W-:Y:S04]  /*2da60*/  LDGSTS.E [R247+0x25600], desc[UR74][R38.64], !P4 ;  /* 0x2560000026f77fae */ /* 0x010fe8000e1a104a */
[----:B------:R-:W-:Y:S04]  /*2da70*/  LDGSTS.E [R247+0x25700], desc[UR74][R74.64], !P4 ;  /* 0x257000004af77fae */ /* 0x000fe8000e1a104a */
[----:B------:R-:W-:Y:S04]  /*2da80*/  LDGSTS.E [R247+0x26400], desc[UR74][R102.64], !P0 ;  /* 0x2640000066f77fae */ /* 0x000fe8000c1a104a */
[----:B------:R-:W4:Y:S04]  /*2da90*/  LDL.64 R38, [R1+0xde0] ;  /* 0x000de00001267983 */ /* 0x000f280000100a00 */
[----:B------:R-:W-:Y:S04]  /*2daa0*/  LDGSTS.E [R247+0x26500], desc[UR74][R242.64], !P0 ;  /* 0x26500000f2f77fae */ /* 0x000fe8000c1a104a */
[----:B------:R-:W-:Y:S04]  /*2dab0*/  LDGSTS.E [R247+0x26600], desc[UR74][R248.64], !P0 ;  /* 0x26600000f8f77fae */ /* 0x000fe8000c1a104a */
[----:B------:R-:W4:Y:S04]  /*2dac0*/  LDL.64 R102, [R1+0x11c8] ;  /* 0x0011c80001667983 */ /* 0x000f280000100a00 */
[----:B------:R-:W-:Y:S04]  /*2dad0*/  LDGSTS.E [R247+0x26700], desc[UR74][R34.64], !P0 ;  /* 0x2670000022f77fae */ /* 0x000fe8000c1a104a */
[----:B------:R-:W4:Y:S04]  /*2dae0*/  LDL.64 R242, [R1+0xd90] ;  /* 0x000d900001f27983 */ /* 0x000f280000100a00 */
[----:B------:R-:W4:Y:S04]  /*2daf0*/  LDL.64 R248, [R1+0xd88] ;  /* 0x000d880001f87983 */ /* 0x000f280000100a00 */
[----:B------:R-:W-:Y:S04]  /*2db00*/  LDGSTS.E [R247+0x27400], desc[UR74][R76.64], !P1 ;  /* 0x274000004cf77fae */ /* 0x000fe8000c9a104a */
[----:B------:R-:W-:Y:S04]  /*2db10*/  LDGSTS.E [R247+0x27500], desc[UR74][R78.64], !P1 ;  /* 0x275000004ef77fae */ /* 0x000fe8000c9a104a */
[----:B------:R-:W-:Y:S04]  /*2db20*/  LDGSTS.E [R247+0x27600], desc[UR74][R98.64], !P1 ;  /* 0x2760000062f77fae */ /* 0x000fe8000c9a104a */
[----:B------:R-:W4:Y:S01]  /*2db30*/  LDL.64 R34, [R1+0xd80] ;  /* 0x000d800001227983 */ /* 0x000f220000100a00 */
[----:B------:R-:W-:-:S02]  /*2db40*/  VIADD R240, R12, 0xffffff5e ;  /* 0xffffff5e0cf07836 */ /* 0x000fc40000000000 */
[----:B------:R-:W1:Y:S01]  /*2db50*/  LDC R12, c[0x0][0x3a0] ;  /* 0x0000e800ff0c7b82 */ /* 0x000e620000000800 */
[----:B------:R-:W4:Y:S04]  /*2db60*/  LDL.64 R74, [R1+0x850] ;  /* 0x00085000014a7983 */ /* 0x000f280000100a00 */
[----:B------:R-:W4:Y:S04]  /*2db70*/  LDL.64 R76, [R1+0x848] ;  /* 0x00084800014c7983 */ /* 0x000f280000100a00 */
[----:B------:R-:W4:Y:S04]  /*2db80*/  LDL.64 R78, [R1+0x580] ;  /* 0x00058000014e7983 */ /* 0x000f280000100a00 */
[----:B------:R-:W4:Y:S04]  /*2db90*/  LDL.64 R98, [R1+0x578] ;  /* 0x0005780001627983 */ /* 0x000f280000100a00 */
[----:B------:R-:W-:Y:S04]  /*2dba0*/  LDGSTS.E [R247+0x27700], desc[UR74][R228.64], !P1 ;  /* 0x27700000e4f77fae */ /* 0x000fe8000c9a104a */
[----:B------:R-:W4:Y:S01]  /*2dbb0*/  LDL.64 R228, [R1+0x11a8] ;  /* 0x0011a80001e47983 */ /* 0x000f220000100a00 */
[----:B------:R-:W-:-:S02]  /*2dbc0*/  ISETP.GE.U32.AND P3, PT, R240, 0x7ffffedf, PT ;  /* 0x7ffffedff000780c */ /* 0x000fc40003f66070 */
[----:B------:R-:W-:Y:S02]  /*2dbd0*/  IADD3 R240, PT, PT, R11, -0xa6, RZ ;  /* 0xffffff5a0bf07810 */ /* 0x000fe40007ffe0ff */
[----:B------:R-:W3:Y:S02]  /*2dbe0*/  LDC R11, c[0x0][0x3a0] ;  /* 0x0000e800ff0b7b82 */ /* 0x000ee40000000800 */
[----:B------:R-:W-:Y:S01]  /*2dbf0*/  ISETP.GE.U32.AND P6, PT, R240, 0x7ffffedb, PT ;  /* 0x7ffffedbf000780c */ /* 0x000fe20003fc6070 */
[----:B-1----:R-:W-:-:S05]  /*2dc00*/  VIADD R240, R10, 0xffffff56 ;  /* 0xffffff560af07836 */ /* 0x002fca0000000000 */
[----:B------:R-:W-:Y:S01]  /*2dc10*/  ISETP.GE.U32.AND P4, PT, R240, 0x7ffffed7, PT ;  /* 0x7ffffed7f000780c */ /* 0x000fe20003f86070 */
[----:B--2---:R-:W-:Y:S01]  /*2dc20*/  LDGSTS.E [R247+0x28400], desc[UR74][R100.64], !P3 ;  /* 0x2840000064f77fae */ /* 0x004fe2000d9a104a */
[----:B------:R-:W1:Y:S03]  /*2dc30*/  LDC R10, c[0x0][0x3a0] ;  /* 0x0000e800ff0a7b82 */ /* 0x000e660000000800 */
[----:B------:R-:W-:Y:S04]  /*2dc40*/  LDGSTS.E [R247+0x28500], desc[UR74][R14.64], !P3 ;  /* 0x285000000ef77fae */ /* 0x000fe8000d9a104a */
[----:B------:R-:W2:Y:S04]  /*2dc50*/  LDL.64 R100, [R1+0x570] ;  /* 0x0005700001647983 */ /* 0x000ea80000100a00 */
[----:B------:R-:W2:Y:S04]  /*2dc60*/  LDL.64 R14, [R1+0x840] ;  /* 0x00084000010e7983 */ /* 0x000ea80000100a00 */
[----:B---3--:R-:W-:Y:S04]  /*2dc70*/  LDGSTS.E [R247+0x28600], desc[UR74][R36.64], !P3 ;  /* 0x2860000024f77fae */ /* 0x008fe8000d9a104a */
[----:B------:R-:W3:Y:S04]  /*2dc80*/  LDL.64 R36, [R1+0x1188] ;  /* 0x0011880001247983 */ /* 0x000ee80000100a00 */
[----:B----4-:R-:W-:Y:S04]  /*2dc90*/  LDGSTS.E [R247+0x28700], desc[UR74][R38.64], !P3 ;  /* 0x2870000026f77fae */ /* 0x010fe8000d9a104a */
        /* <DEDUP_REMOVED lines=20> */
[----:B------:R-:W-:Y:S04]  /*2dde0*/  LDGSTS.E [R247+0x2a700], desc[UR74][R54.64], !P4 ;  /* 0x2a70000036f77fae */ /* 0x000fe8000e1a104a */
[----:B------:R-:W-:Y:S01]  /*2ddf0*/  ISETP.GE.U32.AND P3, PT, R240, 0x7ffffecb, PT ;  /* 0x7ffffecbf000780c */ /* 0x000fe20003f66070 */
[----:B------:R-:W1:Y:S01]  /*2de00*/  LDC R12, c[0x0][0x3a0] ;  /* 0x0000e800ff0c7b82 */ /* 0x000e620000000800 */
[----:B------:R-:W-:Y:S01]  /*2de10*/  IADD3 R240, PT, PT, R11, -0xba, RZ ;  /* 0xffffff460bf07810 */ /* 0x000fe20007ffe0ff */
[----:B------:R-:W4:Y:S03]  /*2de20*/  LDL.64 R134, [R1+0xc78] ;  /* 0x000c780001867983 */ /* 0x000f260000100a00 */
[----:B------:R-:W-:Y:S01]  /*2de30*/  ISETP.GE.U32.AND P6, PT, R240, 0x7ffffec7, PT ;  /* 0x7ffffec7f000780c */ /* 0x000fe20003fc6070 */
[----:B------:R-:W4:Y:S04]  /*2de40*/  LDL.64 R52, [R1+0x888] ;  /* 0x0008880001347983 */ /* 0x000f280000100a00 */
[----:B------:R-:W4:Y:S04]  /*2de50*/  LDL.64 R54, [R1+0xf48] ;  /* 0x000f480001367983 */ /* 0x000f280000100a00 */
[----:B---3--:R-:W-:Y:S01]  /*2de60*/  LDGSTS.E [R247+0x2b400], desc[UR74][R36.64], !P0 ;  /* 0x2b40000024f77fae */ /* 0x008fe2000c1a104a */
[----:B------:R-:W3:Y:S03]  /*2de70*/  LDC R11, c[0x0][0x3a0] ;  /* 0x0000e800ff0b7b82 */ /* 0x000ee60000000800 */
[----:B------:R-:W-:Y:S04]  /*2de80*/  LDGSTS.E [R247+0x2b500], desc[UR74][R74.64], !P0 ;  /* 0x2b5000004af77fae */ /* 0x000fe8000c1a104a */
[----:B------:R-:W-:Y:S04]  /*2de90*/  LDGSTS.E [R247+0x2b600], desc[UR74][R76.64], !P0 ;  /* 0x2b6000004cf77fae */ /* 0x000fe8000c1a104a */
[----:B------:R-:W3:Y:S04]  /*2dea0*/  LDL.64 R36, [R1+0x19f8] ;  /* 0x0019f80001247983 */ /* 0x000ee80000100a00 */
[----:B--2---:R2:W-:Y:S01]  /*2deb0*/  LDGSTS.E [R247+0x2b700], desc[UR74][R14.64], !P0 ;  /* 0x2b7000000ef77fae */ /* 0x0045e2000c1a104a */
[----:B-1----:R-:W-:-:S02]  /*2dec0*/  VIADD R240, R10, 0xffffff42 ;  /* 0xffffff420af07836 */ /* 0x002fc40000000000 */
[----:B------:R-:W1:Y:S01]  /*2ded0*/  LDC R10, c[0x0][0x3a0] ;  /* 0x0000e800ff0a7b82 */ /* 0x000e620000000800 */
[----:B------:R-:W3:Y:S04]  /*2dee0*/  LDL.64 R76, [R1+0x1968] ;  /* 0x00196800014c7983 */ /* 0x000ee80000100a00 */
[----:B------:R-:W3:Y:S03]  /*2def0*/  LDL.64 R74, [R1+0x1200] ;  /* 0x00120000014a7983 */ /* 0x000ee60000100a00 */
[----:B--2---:R-:W2:Y:S01]  /*2df00*/  LDC R14, c[0x0][0x3a0] ;  /* 0x0000e800ff0e7b82 */ /* 0x004ea20000000800 */
[----:B----4-:R-:W-:Y:S04]  /*2df10*/  LDGSTS.E [R247+0x2c400], desc[UR74][R38.64], !P1 ;  /* 0x2c40000026f77fae */ /* 0x010fe8000c9a104a */
[----:B------:R-:W-:Y:S04]  /*2df20*/  LDGSTS.E [R247+0x2c500], desc[UR74][R78.64], !P1 ;  /* 0x2c5000004ef77fae */ /* 0x000fe8000c9a104a */
[----:B------:R-:W-:Y:S04]  /*2df30*/  LDGSTS.E [R247+0x2c600], desc[UR74][R98.64], !P1 ;  /* 0x2c60000062f77fae */ /* 0x000fe8000c9a104a */
[----:B------:R-:W4:Y:S04]  /*2df40*/  LDL.64 R38, [R1+0x1a30] ;  /* 0x001a300001267983 */ /* 0x000f280000100a00 */
[----:B------:R-:W-:Y:S04]  /*2df50*/  LDGSTS.E [R247+0x2c700], desc[UR74][R100.64], !P1 ;  /* 0x2c70000064f77fae */ /* 0x000fe8000c9a104a */
[----:B------:R-:W-:Y:S04]  /*2df60*/  LDGSTS.E [R247+0x2d400], desc[UR74][R102.64], !P3 ;  /* 0x2d40000066f77fae */ /* 0x000fe8000d9a104a */
[----:B------:R-:W-:Y:S04]  /*2df70*/  LDGSTS.E [R247+0x2d500], desc[UR74][R248.64], !P3 ;  /* 0x2d500000f8f77fae */ /* 0x000fe8000d9a104a */
[----:B------:R-:W-:Y:S01]  /*2df80*/  LDGSTS.E [R247+0x2d600], desc[UR74][R242.64], !P3 ;  /* 0x2d600000f2f77fae */ /* 0x000fe2000d9a104a */
[----:B------:R-:W-:-:S03]  /*2df90*/  ISETP.GE.U32.AND P4, PT, R240, 0x7ffffec3, PT ;  /* 0x7ffffec3f000780c */ /* 0x000fc60003f86070 */
[----:B------:R-:W2:Y:S04]  /*2dfa0*/  LDL.64 R98, [R1+0x1b50] ;  /* 0x001b500001627983 */ /* 0x000ea80000100a00 */
[----:B------:R-:W2:Y:S04]  /*2dfb0*/  LDL.64 R248, [R1+0x1a60] ;  /* 0x001a600001f87983 */ /* 0x000ea80000100a00 */
[----:B------:R-:W-:Y:S01]  /*2dfc0*/  LDGSTS.E [R247+0x2d700], desc[UR74][R34.64], !P3 ;  /* 0x2d70000022f77fae */ /* 0x000fe2000d9a104a */
[----:B------:R-:W-:Y:S02]  /*2dfd0*/  VIADD R240, R50, 0xffffff3e ;  /* 0xffffff3e32f07836 */ /* 0x000fe40000000000 */
[----:B------:R-:W1:Y:S01]  /*2dfe0*/  LDC R50, c[0x0][0x3a0] ;  /* 0x0000e800ff327b82 */ /* 0x000e620000000800 */
[----:B------:R-:W2:Y:S04]  /*2dff0*/  LDL.64 R78, [R1+0x10] ;  /* 0x00001000014e7983 */ /* 0x000ea80000100a00 */
[----:B------:R-:W2:Y:S04]  /*2e000*/  LDL.64 R100, [R1+0x18] ;  /* 0x0000180001647983 */ /* 0x000ea80000100a00 */
[----:B------:R-:W2:Y:S04]  /*2e010*/  LDL.64 R34, [R1+0x1ab0] ;  /* 0x001ab00001227983 */ /* 0x000ea80000100a00 */
[----:B------:R-:W2:Y:S04]  /*2e020*/  LDL.64 R102, [R1+0x1b70] ;  /* 0x001b700001667983 */ /* 0x000ea80000100a00 */
[----:B------:R-:W2:Y:S04]  /*2e030*/  LDL.64 R242, [R1+0x18f0] ;  /* 0x0018f00001f27983 */ /* 0x000ea80000100a00 */
[----:B------:R-:W-:Y:S01]  /*2e040*/  LDGSTS.E [R247+0x2e400], desc[UR74][R228.64], !P6 ;  /* 0x2e400000e4f77fae */ /* 0x000fe2000f1a104a */
[----:B------:R-:W-:-:S03]  /*2e050*/  ISETP.GE.U32.AND P0, PT, R240, 0x7ffffebf, PT ;  /* 0x7ffffebff000780c */ /* 0x000fc60003f06070 */
[----:B------:R-:W2:Y:S01]  /*2e060*/  LDL.64 R228, [R1+0x1a88] ;  /* 0x001a880001e47983 */ /* 0x000ea20000100a00 */
[----:B------:R-:W-:Y:S02]  /*2e070*/  VIADD R240, R13, 0xffffff3a ;  /* 0xffffff3a0df07836 */ /* 0x000fe40000000000 */
[----:B------:R-:W1:Y:S01]  /*2e080*/  LDC R13, c[0x0][0x3a0] ;  /* 0x0000e800ff0d7b82 */ /* 0x000e620000000800 */
[----:B------:R-:W-:Y:S02]  /*2e090*/  LDGSTS.E [R247+0x2e500], desc[UR74][R244.64], !P6 ;  /* 0x2e500000f4f77fae */ /* 0x000fe4000f1a104a */
[----:B------:R-:W-:Y:S01]  /*2e0a0*/  ISETP.GE.U32.AND P1, PT, R240, 0x7ffffebb, PT ;  /* 0x7ffffebbf000780c */ /* 0x000fe20003f26070 */
[----:B------:R-:W-:Y:S01]  /*2e0b0*/  VIADD R240, R12, 0xffffff36 ;  /* 0xffffff360cf07836 */ /* 0x000fe20000000000 */
[----:B------:R-:W-:Y:S03]  /*2e0c0*/  LDGSTS.E [R247+0x2e600], desc[UR74][R118.64], !P6 ;  /* 0x2e60000076f77fae */ /* 0x000fe6000f1a104a */
[----:B------:R-:W1:Y:S01]  /*2e0d0*/  LDC R12, c[0x0][0x3a0] ;  /* 0x0000e800ff0c7b82 */ /* 0x000e620000000800 */
[----:B------:R-:W-:Y:S01]  /*2e0e0*/  LDGSTS.E [R247+0x2e700], desc[UR74][R116.64], !P6 ;  /* 0x2e70000074f77fae */ /* 0x000fe2000f1a104a */
[----:B------:R-:W-:-:S03]  /*2e0f0*/  ISETP.GE.U32.AND P3, PT, R240, 0x7ffffeb7, PT ;  /* 0x7ffffeb7f000780c */ /* 0x000fc60003f66070 */
        /* <DEDUP_REMOVED lines=8> */
[----:B------:R-:W-:Y:S04]  /*2e180*/  LDGSTS.E [R247+0x30700], desc[UR74][R68.64], !P0 ;  /* 0x3070000044f77fae */ /* 0x000fe8000c1a104a */
[----:B------:R-:W4:Y:S04]  /*2e190*/  LDL.64 R38, [R1+0x1af0] ;  /* 0x001af00001267983 */ /* 0x000f280000100a00 */
[----:B--2---:R-:W-:Y:S04]  /*2e1a0*/  LDGSTS.E [R247+0x31400], desc[UR74][R248.64], !P1 ;  /* 0x31400000f8f77fae */ /* 0x004fe8000c9a104a */
[----:B------:R-:W-:Y:S04]  /*2e1b0*/  LDGSTS.E [R247+0x31500], desc[UR74][R48.64], !P1 ;  /* 0x3150000030f77fae */ /* 0x000fe8000c9a104a */
[----:B------:R-:W-:Y:S04]  /*2e1c0*/  LDGSTS.E [R247+0x31600], desc[UR74][R250.64], !P1 ;  /* 0x31600000faf77fae */ /* 0x000fe8000c9a104a */
[----:B------:R-:W-:Y:S01]  /*2e1d0*/  LDGSTS.E [R247+0x31700], desc[UR74][R120.64], !P1 ;  /* 0x3170000078f77fae */ /* 0x000fe2000c9a104a */
[----:B------:R-:W-:-:S02]  /*2e1e0*/  IADD3 R240, PT, PT, R11, -0xce, RZ ;  /* 0xffffff320bf07810 */ /* 0x000fc40007ffe0ff */
[----:B------:R-:W2:Y:S01]  /*2e1f0*/  LDC R11, c[0x0][0x3a0] ;  /* 0x0000e800ff0b7b82 */ /* 0x000ea20000000800 */
[----:B------:R-:W2:Y:S04]  /*2e200*/  LDL.64 R248, [R1+0x1b90] ;  /* 0x001b900001f87983 */ /* 0x000ea80000100a00 */
[----:B------:R-:W-:Y:S01]  /*2e210*/  LDGSTS.E [R247+0x32400], desc[UR74][R228.64], !P3 ;  /* 0x32400000e4f77fae */ /* 0x000fe2000d9a104a */
[----:B------:R-:W-:-:S03]  /*2e220*/  ISETP.GE.U32.AND P6, PT, R240, 0x7ffffeb3, PT ;  /* 0x7ffffeb3f000780c */ /* 0x000fc60003fc6070 */
[----:B------:R-:W2:Y:S01]  /*2e230*/  LDL.64 R228, [R1+0x1b10] ;  /* 0x001b100001e47983 */ /* 0x000ea20000100a00 */
[----:B-1----:R-:W-:Y:S02]  /*2e240*/  VIADD R240, R10, 0xffffff2e ;  /* 0xffffff2e0af07836 */ /* 0x002fe40000000000 */
[----:B------:R-:W1:Y:S01]  /*2e250*/  LDC R10, c[0x0][0x3a0] ;  /* 0x0000e800ff0a7b82 */ /* 0x000e620000000800 */
[----:B------:R-:W-:Y:S02]  /*2e260*/  LDGSTS.E [R247+0x32500], desc[UR74][R140.64], !P3 ;  /* 0x325000008cf77fae */ /* 0x000fe4000d9a104a */
[----:B------:R-:W-:Y:S01]  /*2e270*/  ISETP.GE.U32.AND P4, PT, R240, 0x7ffffeaf, PT ;  /* 0x7ffffeaff000780c */ /* 0x000fe20003f86070 */
[----:B------:R-:W-:Y:S01]  /*2e280*/  VIADD R240, R14, 0xffffff2a ;  /* 0xffffff2a0ef07836 */ /* 0x000fe20000000000 */
[----:B------:R-:W-:Y:S03]  /*2e290*/  LDGSTS.E [R247+0x32600], desc[UR74][R142.64], !P3 ;  /* 0x326000008ef77fae */ /* 0x000fe6000d9a104a */
[----:B------:R-:W1:Y:S01]  /*2e2a0*/  LDC R14, c[0x0][0x3a0] ;  /* 0x0000e800ff0e7b82 */ /* 0x000e620000000800 */
[----:B------:R-:W-:Y:S01]  /*2e2b0*/  ISETP.GE.U32.AND P0, PT, R240, 0x7ffffeab, PT ;  /* 0x7ffffeabf000780c */ /* 0x000fe20003f06070 */
[----:B------:R-:W-:Y:S01]  /*2e2c0*/  LDGSTS.E [R247+0x32700], desc[UR74][R144.64], !P3 ;  /* 0x3270000090f77fae */ /* 0x000fe2000d9a104a */
[----:B------:R-:W-:-:S03]  /*2e2d0*/  VIADD R240, R13, 0xffffff26 ;  /* 0xffffff260df07836 */ /* 0x000fc60000000000 */
[----:B------:R-:W-:Y:S02]  /*2e2e0*/  LDGSTS.E [R247+0x33400], desc[UR74][R34.64], !P6 ;  /* 0x3340000022f77fae */ /* 0x000fe4000f1a104a */
[----:B------:R-:W1:Y:S02]  /*2e2f0*/  LDC R13, c[0x0][0x3a0] ;  /* 0x0000e800ff0d7b82 */ /* 0x000e640000000800 */
[----:B------:R-:W-:Y:S01]  /*2e300*/  LDGSTS.E [R247+0x33500], desc[UR74][R164.64], !P6 ;  /* 0x33500000a4f77fae */ /* 0x000fe2000f1a104a */
[----:B------:R-:W-:-:S03]  /*2e310*/  ISETP.GE.U32.AND P1, PT, R240, 0x7ffffea7, PT ;  /* 0x7ffffea7f000780c */ /* 0x000fc60003f26070 */
[----:B------:R-:W-:Y:S04]  /*2e320*/  LDGSTS.E [R247+0x33600], desc[UR74][R166.64], !P6 ;  /* 0x33600000a6f77fae */ /* 0x000fe8000f1a104a */
[----:B------:R-:W2:Y:S04]  /*2e330*/  LDL.64 R34, [R1+0x1b30] ;  /* 0x001b300001227983 */ /* 0x000ea80000100a00 */
[----:B------:R-:W-:Y:S04]  /*2e340*/  LDGSTS.E [R247+0x33700], desc[UR74][R168.64], !P6 ;  /* 0x33700000a8f77fae */ /* 0x000fe8000f1a104a */
[----:B---3--:R-:W-:Y:S04]  /*2e350*/  LDGSTS.E [R247+0x34400], desc[UR74][R36.64], !P4 ;  /* 0x3440000024f77fae */ /* 0x008fe8000e1a104a */
[----:B------:R-:W-:Y:S04]  /*2e360*/  LDGSTS.E [R247+0x34500], desc[UR74][R188.64], !P4 ;  /* 0x34500000bcf77fae */ /* 0x000fe8000e1a104a */
[----:B------:R-:W-:Y:S04]  /*2e370*/  LDGSTS.E [R247+0x34600], desc[UR74][R190.64], !P4 ;  /* 0x34600000bef77fae */ /* 0x000fe8000e1a104a */
[----:B------:R-:W3:Y:S04]  /*2e380*/  LDL.64 R36, [R1] ;  /* 0x0000000001247983 */ /* 0x000ee80000100a00 */
[----:B------:R-:W-:Y:S04]  /*2e390*/  LDGSTS.E [R247+0x34700], desc[UR74][R192.64], !P4 ;  /* 0x34700000c0f77fae */ /* 0x000fe8000e1a104a */
[----:B----4-:R-:W-:Y:S04]  /*2e3a0*/  LDGSTS.E [R247+0x35400], desc[UR74][R38.64], !P0 ;  /* 0x3540000026f77fae */ /* 0x010fe8000c1a104a */
[----:B------:R-:W-:Y:S04]  /*2e3b0*/  LDGSTS.E [R247+0x35500], desc[UR74][R212.64], !P0 ;  /* 0x35500000d4f77fae */ /* 0x000fe8000c1a104a */
[----:B------:R-:W-:Y:S04]  /*2e3c0*/  LDGSTS.E [R247+0x35600], desc[UR74][R214.64], !P0 ;  /* 0x35600000d6f77fae */ /* 0x000fe8000c1a104a */
[----:B------:R-:W4:Y:S04]  /*2e3d0*/  LDL.64 R38, [R1+0x18e8] ;  /* 0x0018e80001267983 */ /* 0x000f280000100a00 */
[----:B------:R-:W-:Y:S04]  /*2e3e0*/  LDGSTS.E [R247+0x35700], desc[UR74][R216.64], !P0 ;  /* 0x35700000d8f77fae */ /* 0x000fe8000c1a104a */
[----:B--2---:R-:W-:Y:S01]  /*2e3f0*/  LDGSTS.E [R247+0x36400], desc[UR74][R228.64], !P1 ;  /* 0x36400000e4f77fae */ /* 0x004fe2000c9a104a */
[----:B------:R-:W-:-:S02]  /*2e400*/  VIADD R240, R12, 0xffffff22 ;  /* 0xffffff220cf07836 */ /* 0x000fc40000000000 */
[----:B------:R-:W2:Y:S01]  /*2e410*/  LDC R12, c[0x0][0x3a0] ;  /* 0x0000e800ff0c7b82 */ /* 0x000ea20000000800 */
[----:B------:R-:W-:Y:S04]  /*2e420*/  LDGSTS.E [R247+0x36500], desc[UR74][R236.64], !P1 ;  /* 0x36500000ecf77fae */ /* 0x000fe8000c9a104a */
[----:B------:R-:W2:Y:S01]  /*2e430*/  LDL.64 R228, [R1+0x18f8] ;  /* 0x0018f80001e47983 */ /* 0x000ea20000100a00 */
[----:B------:R-:W-:Y:S02]  /*2e440*/  ISETP.GE.U32.AND P3, PT, R240, 0x7ffffea3, PT ;  /* 0x7ffffea3f000780c */ /* 0x000fe40003f66070 */
[----:B------:R-:W-:Y:S01]  /*2e450*/  IADD3 R240, PT, PT, R11, -0xe2, RZ ;  /* 0xffffff1e0bf07810 */ /* 0x000fe20007ffe0ff */
[----:B------:R-:W-:Y:S01]  /*2e460*/  LDGSTS.E [R247+0x36600], desc[UR74][R238.64], !P1 ;  /* 0x36600000eef77fae */ /* 0x000fe2000c9a104a */
[----:B------:R-:W2:Y:S02]  /*2e470*/  LDC R11, c[0x0][0x3a0] ;  /* 0x0000e800ff0b7b82 */ /* 0x000ea40000000800 */
[----:B------:R-:W-:Y:S01]  /*2e480*/  ISETP.GE.U32.AND P6, PT, R240, 0x7ffffe9f, PT ;  /* 0x7ffffe9ff000780c */ /* 0x000fe20003fc6070 */
[----:B-1----:R-:W-:Y:S01]  /*2e490*/  VIADD R240, R10, 0xffffff1a ;  /* 0xffffff1a0af07836 */ /* 0x002fe20000000000 */
[----:B------:R-:W-:Y:S04]  /*2e4a0*/  LDGSTS.E [R247+0x36700], desc[UR74][R46.64], !P1 ;  /* 0x367000002ef77fae */ /* 0x000fe8000c9a104a */
[----:B------:R-:W-:Y:S01]  /*2e4b0*/  ISETP.GE.U32.AND P4, PT, R240, 0x7ffffe9b, PT ;  /* 0x7ffffe9bf000780c */ /* 0x000fe20003f86070 */
[----:B------:R-:W-:Y:S01]  /*2e4c0*/  VIADD R240, R14, 0xffffff16 ;  /* 0xffffff160ef07836 */ /* 0x000fe20000000000 */
[----:B------:R-:W1:Y:S01]  /*2e4d0*/  LDC R10, c[0x0][0x3a0] ;  /* 0x0000e800ff0a7b82 */ /* 0x000e620000000800 */
[----:B------:R-:W2:Y:S04]  /*2e4e0*/  LDL.64 R14, [R1+0x1960] ;  /* 0x00196000010e7983 */ /* 0x000ea80000100a00 */
[----:B------:R-:W-:Y:S04]  /*2e4f0*/  LDGSTS.E [R247+0x37400], desc[UR74][R34.64], !P3 ;  /* 0x3740000022f77fae */ /* 0x000fe8000d9a104a */
[----:B------:R-:W-:Y:S04]  /*2e500*/  LDGSTS.E [R247+0x37500], desc[UR74][R26.64], !P3 ;  /* 0x375000001af77fae */ /* 0x000fe8000d9a104a */
[----:B------:R-:W-:Y:S04]  /*2e510*/  LDGSTS.E [R247+0x37600], desc[UR74][R24.64], !P3 ;  /* 0x3760000018f77fae */ /* 0x000fe8000d9a104a */
[----:B------:R-:W2:Y:S04]  /*2e520*/  LDL.64 R34, [R1+0x1970] ;  /* 0x0019700001227983 */ /* 0x000ea80000100a00 */
[----:B------:R-:W-:Y:S04]  /*2e530*/  LDGSTS.E [R247+0x37700], desc[UR74][R22.64], !P3 ;  /* 0x3770000016f77fae */ /* 0x000fe8000d9a104a */
[----:B------:R-:W-:Y:S04]  /*2e540*/  LDGSTS.E [R247+0x38400], desc[UR74][R98.64], !P6 ;  /* 0x3840000062f77fae */ /* 0x000fe8000f1a104a */
[----:B---3--:R-:W-:Y:S04]  /*2e550*/  LDGSTS.E [R247+0x38500], desc[UR74][R36.64], !P6 ;  /* 0x3850000024f77fae */ /* 0x008fe8000f1a104a */
[----:B------:R-:W3:Y:S04]  /*2e560*/  LDL.64 R98, [R1+0x1bc0] ;  /* 0x001bc00001627983 */ /* 0x000ee80000100a00 */
[----:B------:R-:W-:Y:S04]  /*2e570*/  LDGSTS.E [R247+0x38600], desc[UR74][R78.64], !P6 ;  /* 0x386000004ef77fae */ /* 0x000fe8000f1a104a */
[----:B------:R-:W3:Y:S04]  /*2e580*/  LDL.64 R36, [R1+0x19d8] ;  /* 0x0019d80001247983 */ /* 0x000ee80000100a00 */
[----:B------:R-:W-:Y:S04]  /*2e590*/  LDGSTS.E [R247+0x38700], desc[UR74][R100.64], !P6 ;  /* 0x3870000064f77fae */ /* 0x000fe8000f1a104a */
[----:B------:R-:W3:Y:S04]  /*2e5a0*/  LDL.64 R78, [R1+0x19e0] ;  /* 0x0019e000014e7983 */ /* 0x000ee80000100a00 */
        /* <DEDUP_REMOVED lines=8> */
[----:B------:R-:W2:Y:S01]  /*2e630*/  LDL.64 R228, [R1+0x1a20] ;  /* 0x001a200001e47983 */ /* 0x000ea20000100a00 */
[----:B------:R-:W-:Y:S01]  /*2e640*/  ISETP.GE.U32.AND P0, PT, R240, 0x7ffffe97, PT ;  /* 0x7ffffe97f000780c */ /* 0x000fe20003f06070 */
[----:B------:R-:W-:-:S02]  /*2e650*/  VIADD R240, R13, 0xffffff12 ;  /* 0xffffff120df07836 */ /* 0x000fc40000000000 */
[----:B------:R-:W1:Y:S03]  /*2e660*/  LDC R13, c[0x0][0x3a0] ;  /* 0x0000e800ff0d7b82 */ /* 0x000e660000000800 */
[----:B------:R-:W-:Y:S01]  /*2e670*/  ISETP.GE.U32.AND P1, PT, R240, 0x7ffffe93, PT ;  /* 0x7ffffe93f000780c */ /* 0x000fe20003f26070 */
[----:B------:R-:W-:-:S04]  /*2e680*/  VIADD R240, R12, 0xffffff0e ;  /* 0xffffff0e0cf07836 */ /* 0x000fc80000000000 */
[----:B------:R-:W1:Y:S02]  /*2e690*/  LDC R12, c[0x0][0x3a0] ;  /* 0x0000e800ff0c7b82 */ /* 0x000e640000000800 */
[----:B------:R-:W-:Y:S01]  /*2e6a0*/  LDGSTS.E [R247+0x3a400], desc[UR74][R248.64], !P0 ;  /* 0x3a400000f8f77fae */ /* 0x000fe2000c1a104a */
[----:B------:R-:W-:-:S03]  /*2e6b0*/  ISETP.GE.U32.AND P3, PT, R240, 0x7ffffe8f, PT ;  /* 0x7ffffe8ff000780c */ /* 0x000fc60003f66070 */
[----:B------:R-:W-:Y:S04]  /*2e6c0*/  LDGSTS.E [R247+0x3a500], desc[UR74][R14.64], !P0 ;  /* 0x3a5000000ef77fae */ /* 0x000fe8000c1a104a */
[----:B------:R-:W-:Y:S04]  /*2e6d0*/  LDGSTS.E [R247+0x3a600], desc[UR74][R76.64], !P0 ;  /* 0x3a6000004cf77fae */ /* 0x000fe8000c1a104a */
[----:B------:R-:W2:Y:S04]  /*2e6e0*/  LDL.64 R248, [R1+0x1cd0] ;  /* 0x001cd00001f87983 */ /* 0x000ea80000100a00 */
[----:B------:R-:W2:Y:S04]  /*2e6f0*/  LDL.64 R14, [R1+0xa30] ;  /* 0x000a3000010e7983 */ /* 0x000ea80000100a00 */
[----:B------:R-:W-:Y:S04]  /*2e700*/  LDGSTS.E [R247+0x3a700], desc[UR74][R34.64], !P0 ;  /* 0x3a70000022f77fae */ /* 0x000fe8000c1a104a */
[----:B------:R-:W2:Y:S04]  /*2e710*/  LDL.64 R76, [R1+0xa28] ;  /* 0x000a2800014c7983 */ /* 0x000ea80000100a00 */
        /* <DEDUP_REMOVED lines=17> */
[----:B------:R-:W-:-:S02]  /*2e830*/  IADD3 R240, PT, PT, R11, -0xf6, RZ ;  /* 0xffffff0a0bf07810 */ /* 0x000fc40007ffe0ff */
[----:B------:R-:W2:Y:S02]  /*2e840*/  LDC R11, c[0x0][0x3a0] ;  /* 0x0000e800ff0b7b82 */ /* 0x000ea40000000800 */
[----:B------:R-:W-:Y:S01]  /*2e850*/  ISETP.GE.U32.AND P6, PT, R240, 0x7ffffe8b, PT ;  /* 0x7ffffe8bf000780c */ /* 0x000fe20003fc6070 */
[----:B-1----:R-:W-:-:S05]  /*2e860*/  VIADD R240, R10, 0xffffff06 ;  /* 0xffffff060af07836 */ /* 0x002fca0000000000 */
[----:B------:R-:W-:Y:S01]  /*2e870*/  ISETP.GE.U32.AND P4, PT, R240, 0x7ffffe87, PT ;  /* 0x7ffffe87f000780c */ /* 0x000fe20003f86070 */
[----:B------:R-:W-:Y:S01]  /*2e880*/  VIADD R240, R50, 0xffffff02 ;  /* 0xffffff0232f07836 */ /* 0x000fe20000000000 */
[----:B------:R-:W1:Y:S05]  /*2e890*/  LDC R10, c[0x0][0x3a0] ;  /* 0x0000e800ff0a7b82 */ /* 0x000e6a0000000800 */
[----:B------:R-:W-:Y:S01]  /*2e8a0*/  LDGSTS.E [R247+0x3d400], desc[UR74][R248.64], !P6 ;  /* 0x3d400000f8f77fae */ /* 0x000fe2000f1a104a */
[----:B------:R-:W-:Y:S02]  /*2e8b0*/  ISETP.GE.U32.AND P0, PT, R240, 0x7ffffe83, PT ;  /* 0x7ffffe83f000780c */ /* 0x000fe40003f06070 */
[----:B------:R-:W1:Y:S01]  /*2e8c0*/  LDC R50, c[0x0][0x3a0] ;  /* 0x0000e800ff327b82 */ /* 0x000e620000000800 */
[----:B------:R-:W-:Y:S04]  /*2e8d0*/  LDGSTS.E [R247+0x3d500], desc[UR74][R14.64], !P6 ;  /* 0x3d5000000ef77fae */ /* 0x000fe8000f1a104a */
[----:B------:R-:W-:Y:S04]  /*2e8e0*/  LDGSTS.E [R247+0x3d600], desc[UR74][R76.64], !P6 ;  /* 0x3d6000004cf77fae */ /* 0x000fe8000f1a104a */
[----:B------:R-:W2:Y:S04]  /*2e8f0*/  LDL.64 R248, [R1+0x1880] ;  /* 0x0018800001f87983 */ /* 0x000ea80000100a00 */
        /* <DEDUP_REMOVED lines=20> */
[----:B------:R-:W-:-:S02]  /*2ea40*/  VIADD R240, R13, 0xffffff7d ;  /* 0xffffff7d0df07836 */ /* 0x000fc40000000000 */
[----:B------:R-:W1:Y:S03]  /*2ea50*/  LDC R13, c[0x0][0x3a0] ;  /* 0x0000e800ff0d7b82 */ /* 0x000e660000000800 */
[----:B------:R-:W-:Y:S01]  /*2ea60*/  ISETP.GE.U32.AND P1, PT, R240, 0x7ffffefe, PT ;  /* 0x7ffffefef000780c */ /* 0x000fe20003f26070 */
[----:B------:R-:W-:-:S04]  /*2ea70*/  VIADD R240, R12, 0xffffff79 ;  /* 0xffffff790cf07836 */ /* 0x000fc80000000000 */
[----:B------:R-:W1:Y:S01]  /*2ea80*/  LDC R12, c[0x0][0x3a0] ;  /* 0x0000e800ff0c7b82 */ /* 0x000e620000000800 */
[----:B------:R-:W-:Y:S02]  /*2ea90*/  ISETP.GE.U32.AND P3, PT, R240, 0x7ffffefa, PT ;  /* 0x7ffffefaf000780c */ /* 0x000fe40003f66070 */
[----:B------:R-:W-:-:S05]  /*2eaa0*/  IADD3 R240, PT, PT, R11, -0x8b, RZ ;  /* 0xffffff750bf07810 */ /* 0x000fca0007ffe0ff */
[----:B------:R-:W-:Y:S01]  /*2eab0*/  LDGSTS.E [R2+0x20800], desc[UR74][R248.64], !P1 ;  /* 0x20800000f8027fae */ /* 0x000fe2000c9a104a */
[----:B------:R-:W-:Y:S01]  /*2eac0*/  ISETP.GE.U32.AND P6, PT, R240, 0x7ffffef6, PT ;  /* 0x7ffffef6f000780c */ /* 0x000fe20003fc6070 */
[----:B------:R-:W1:Y:S02]  /*2ead0*/  LDC R11, c[0x0][0x3a0] ;  /* 0x0000e800ff0b7b82 */ /* 0x000e640000000800 */
[----:B------:R-:W-:Y:S04]  /*2eae0*/  LDGSTS.E [R2+0x20900], desc[UR74][R14.64], !P1 ;  /* 0x209000000e027fae */ /* 0x000fe8000c9a104a */
[----:B---3--:R-:W-:Y:S04]  /*2eaf0*/  LDGSTS.E [R2+0x20a00], desc[UR74][R76.64], !P1 ;  /* 0x20a000004c027fae */ /* 0x008fe8000c9a104a */
[----:B------:R-:W3:Y:S04]  /*2eb00*/  LDL.64 R248, [R1+0x1820] ;  /* 0x0018200001f87983 */ /* 0x000ee80000100a00 */
        /* <DEDUP_REMOVED lines=16> */
[----:B------:R-:W4:Y:S01]  /*2ec10*/  LDL.64 R38, [R1+0xf58] ;  /* 0x000f580001267983 */ /* 0x000f220000100a00 */
[----:B-1----:R-:W-:-:S02]  /*2ec20*/  VIADD R240, R10, 0xffffff71 ;  /* 0xffffff710af07836 */ /* 0x002fc40000000000 */
[----:B------:R-:W1:Y:S01]  /*2ec30*/  LDC R10, c[0x0][0x3a0] ;  /* 0x0000e800ff0a7b82 */ /* 0x000e620000000800 */
        /* <DEDUP_REMOVED lines=8> */
[----:B------:R-:W1:Y:S01]  /*2ecc0*/  LDC R13, c[0x0][0x3a0] ;  /* 0x0000e800ff0d7b82 */ /* 0x000e620000000800 */
[----:B------:R-:W-:Y:S01]  /*2ecd0*/  ISETP.GE.U32.AND P1, PT, R240, 0x7ffffeea, PT ;  /* 0x7ffffeeaf000780c */ /* 0x000fe20003f26070 */
[----:B---3--:R-:W-:Y:S04]  /*2ece0*/  LDGSTS.E [R2+0x23800], desc[UR74][R248.64], !P4 ;  /* 0x23800000f8027fae */ /* 0x008fe8000e1a104a */
[----:B------:R-:W-:Y:S04]  /*2ecf0*/  LDGSTS.E [R2+0x23900], desc[UR74][R14.64], !P4 ;  /* 0x239000000e027fae */ /* 0x000fe8000e1a104a */
[----:B------:R-:W3:Y:S04]  /*2ed00*/  LDL.64 R248, [R1+0xef8] ;  /* 0x000ef80001f87983 */ /* 0x000ee80000100a00 */
[----:B------:R-:W3:Y:S04]  /*2ed10*/  LDL.64 R14, [R1+0xef0] ;  /* 0x000ef000010e7983 */ /* 0x000ee80000100a00 */
[----:B------:R-:W-:Y:S04]  /*2ed20*/  LDGSTS.E [R2+0x23a00], desc[UR74][R34.64], !P4 ;  /* 0x23a0000022027fae */ /* 0x000fe8000e1a104a */
[----:B------:R-:W-:Y:S04]  /*2ed30*/  LDGSTS.E [R2+0x23b00], desc[UR74][R76.64], !P4 ;  /* 0x23b000004c027fae */ /* 0x000fe8000e1a104a */
[----:B------:R-:W-:Y:S04]  /*2ed40*/  LDGSTS.E [R2+0x24800], desc[UR74][R98.64], !P0 ;  /* 0x2480000062027fae */ /* 0x000fe8000c1a104a */
[----:B------:R-:W3:Y:S04]  /*2ed50*/  LDL.64 R34, [R1+0xee8] ;  /* 0x000ee80001227983 */ /* 0x000ee80000100a00 */
[----:B------:R-:W3:Y:S04]  /*2ed60*/  LDL.64 R76, [R1+0xe98] ;  /* 0x000e9800014c7983 */ /* 0x000ee80000100a00 */
[----:B------:R-:W-:Y:S04]  /*2ed70*/  LDGSTS.E [R2+0x24900], desc[UR74][R36.64], !P0 ;  /* 0x2490000024027fae */ /* 0x000fe8000c1a104a */
[----:B------:R-:W3:Y:S04]  /*2ed80*/  LDL.64 R98, [R1+0xe90] ;  /* 0x000e900001627983 */ /* 0x000ee80000100a00 */
[----:B------:R1:W-:Y:S04]  /*2ed90*/  LDGSTS.E [R2+0x24a00], desc[UR74][R78.64], !P0 ;  /* 0x24a000004e027fae */ /* 0x0003e8000c1a104a */
[----:B------:R-:W3:Y:S04]  /*2eda0*/  LDL.64 R36, [R1+0xe88] ;  /* 0x000e880001247983 */ /* 0x000ee80000100a00 */
[----:B------:R-:W-:Y:S04]  /*2edb0*/  LDGSTS.E [R2+0x24b00], desc[UR74][R100.64], !P0 ;  /* 0x24b0000064027fae */ /* 0x000fe8000c1a104a */
[----:B------:R-:W-:Y:S01]  /*2edc0*/  LDGSTS.E [R2+0x25800], desc[UR74][R102.64], !P1 ;  /* 0x2580000066027fae */ /* 0x000fe2000c9a104a */
[----:B------:R-:W-:Y:S01]  /*2edd0*/  VIADD R240, R12, 0xffffff65 ;  /* 0xffffff650cf07836 */ /* 0x000fe20000000000 */
[----:B-1----:R-:W1:Y:S02]  /*2ede0*/  LDC R78, c[0x0][0x3a0] ;  /* 0x0000e800ff4e7b82 */ /* 0x002e640000000800 */
[----:B------:R-:W3:Y:S04]  /*2edf0*/  LDL.64 R100, [R1+0x11e0] ;  /* 0x0011e00001647983 */ /* 0x000ee80000100a00 */
[----:B------:R-:W3:Y:S04]  /*2ee00*/  LDL.64 R102, [R1+0xdd8] ;  /* 0x000dd80001667983 */ /* 0x000ee80000100a00 */
[----:B----4-:R-:W-:Y:S01]  /*2ee10*/  LDGSTS.E [R2+0x25900], desc[UR74][R38.64], !P1 ;  /* 0x2590000026027fae */ /* 0x010fe2000c9a104a */
[----:B------:R-:W4:Y:S03]  /*2ee20*/  LDC R12, c[0x0][0x3a0] ;  /* 0x0000e800ff0c7b82 */ /* 0x000f260000000800 */
[----:B------:R-:W4:Y:S04]  /*2ee30*/  LDL.64 R38, [R1+0xdd0] ;  /* 0x000dd00001267983 */ /* 0x000f280000100a00 */
[----:B--2---:R-:W-:Y:S01]  /*2ee40*/  LDGSTS.E [R2+0x25a00], desc[UR74][R228.64], !P1 ;  /* 0x25a00000e4027fae */ /* 0x004fe2000c9a104a */
[----:B------:R-:W-:-:S03]  /*2ee50*/  ISETP.GE.U32.AND P3, PT, R240, 0x7ffffee6, PT ;  /* 0x7ffffee6f000780c */ /* 0x000fc60003f66070 */
[----:B------:R-:W2:Y:S01]  /*2ee60*/  LDL.64 R228, [R1+0xdc8] ;  /* 0x000dc80001e47983 */ /* 0x000ea20000100a00 */
[----:B------:R-:W-:Y:S02]  /*2ee70*/  IADD3 R240, PT, PT, R11, -0x9f, RZ ;  /* 0xffffff610bf07810 */ /* 0x000fe40007ffe0ff */
[----:B------:R-:W1:Y:S01]  /*2ee80*/  LDC R11, c[0x0][0x3a0] ;  /* 0x0000e800ff0b7b82 */ /* 0x000e620000000800 */
[----:B------:R-:W-:Y:S01]  /*2ee90*/  LDGSTS.E [R2+0x25b00], desc[UR74][R54.64], !P1 ;  /* 0x25b0000036027fae */ /* 0x000fe2000c9a104a */
[----:B------:R-:W-:Y:S01]  /*2eea0*/  ISETP.GE.U32.AND P6, PT, R240, 0x7ffffee2, PT ;  /* 0x7ffffee2f000780c */ /* 0x000fe20003fc6070 */
[----:B------:R-:W-:-:S04]  /*2eeb0*/  VIADD R240, R10, 0xffffff5d ;  /* 0xffffff5d0af07836 */ /* 0x000fc80000000000 */
[----:B------:R-:W-:Y:S01]  /*2eec0*/  LDGSTS.E [R2+0x26800], desc[UR74][R242.64], !P3 ;  /* 0x26800000f2027fae */ /* 0x000fe2000d9a104a */
[----:B------:R-:W-:Y:S01]  /*2eed0*/  ISETP.GE.U32.AND P4, PT, R240, 0x7ffffede, PT ;  /* 0x7ffffedef000780c */ /* 0x000fe20003f86070 */
[----:B------:R-:W1:Y:S02]  /*2eee0*/  LDC R10, c[0x0][0x3a0] ;  /* 0x0000e800ff0a7b82 */ /* 0x000e640000000800 */
[----:B------:R-:W2:Y:S04]  /*2eef0*/  LDL.64 R54, [R1+0x678] ;  /* 0x0006780001367983 */ /* 0x000ea80000100a00 */
[----:B------:R-:W2:Y:S04]  /*2ef00*/  LDL.64 R242, [R1+0x11c0] ;  /* 0x0011c00001f27983 */ /* 0x000ea80000100a00 */
[----:B---3--:R-:W-:Y:S04]  /*2ef10*/  LDGSTS.E [R2+0x26900], desc[UR74][R248.64], !P3 ;  /* 0x26900000f8027fae */ /* 0x008fe8000d9a104a */
[----:B------:R-:W-:Y:S04]  /*2ef20*/  LDGSTS.E [R2+0x26a00], desc[UR74][R14.64], !P3 ;  /* 0x26a000000e027fae */ /* 0x000fe8000d9a104a */
[----:B------:R-:W3:Y:S04]  /*2ef30*/  LDL.64 R248, [R1+0xd78] ;  /* 0x000d780001f87983 */ /* 0x000ee80000100a00 */
[----:B------:R-:W3:Y:S04]  /*2ef40*/  LDL.64 R14, [R1+0xd70] ;  /* 0x000d7000010e7983 */ /* 0x000ee80000100a00 */
[----:B------:R-:W-:Y:S04]  /*2ef50*/  LDGSTS.E [R2+0x26b00], desc[UR74][R34.64], !P3 ;  /* 0x26b0000022027fae */ /* 0x000fe8000d9a104a */
[----:B------:R-:W-:Y:S04]  /*2ef60*/  LDGSTS.E [R2+0x27800], desc[UR74][R74.64], !P6 ;  /* 0x278000004a027fae */ /* 0x000fe8000f1a104a */
[----:B------:R-:W-:Y:S04]  /*2ef70*/  LDGSTS.E [R2+0x27900], desc[UR74][R76.64], !P6 ;  /* 0x279000004c027fae */ /* 0x000fe8000f1a104a */
[----:B------:R-:W-:Y:S04]  /*2ef80*/  LDGSTS.E [R2+0x27a00], desc[UR74][R98.64], !P6 ;  /* 0x27a0000062027fae */ /* 0x000fe8000f1a104a */
[----:B------:R-:W3:Y:S04]  /*2ef90*/  LDL.64 R34, [R1+0xd68] ;  /* 0x000d680001227983 */ /* 0x000ee80000100a00 */
[----:B------:R-:W-:Y:S01]  /*2efa0*/  LDGSTS.E [R2+0x27b00], desc[UR74][R36.64], !P6 ;  /* 0x27b0000024027fae */ /* 0x000fe2000f1a104a */
[----:B------:R-:W-:-:S03]  /*2efb0*/  VIADD R240, R50, 0xffffff59 ;  /* 0xffffff5932f07836 */ /* 0x000fc60000000000 */
[----:B------:R-:W3:Y:S04]  /*2efc0*/  LDL.64 R50, [R1+0xc70] ;  /* 0x000c700001327983 */ /* 0x000ee80000100a00 */
[----:B------:R-:W3:Y:S04]  /*2efd0*/  LDL.64 R74, [R1+0x670] ;  /* 0x00067000014a7983 */ /* 0x000ee80000100a00 */
[----:B------:R-:W3:Y:S04]  /*2efe0*/  LDL.64 R36, [R1+0x11a0] ;  /* 0x0011a00001247983 */ /* 0x000ee80000100a00 */
[----:B------:R-:W-:Y:S04]  /*2eff0*/  LDGSTS.E [R2+0x28800], desc[UR74][R100.64], !P4 ;  /* 0x2880000064027fae */ /* 0x000fe8000e1a104a */
[----:B------:R-:W-:Y:S04]  /*2f000*/  LDGSTS.E [R2+0x28900], desc[UR74][R102.64], !P4 ;  /* 0x2890000066027fae */ /* 0x000fe8000e1a104a */
[----:B------:R-:W3:Y:S01]  /*2f010*/  LDL.64 R76, [R1+0x668] ;  /* 0x00066800014c7983 */ /* 0x000ee20000100a00 */
[----:B------:R-:W-:-:S03]  /*2f020*/  ISETP.GE.U32.AND P0, PT, R240, 0x7ffffeda, PT ;  /* 0x7ffffedaf000780c */ /* 0x000fc60003f06070 */
[----:B------:R-:W3:Y:S04]  /*2f030*/  LDL.64 R98, [R1+0x560] ;  /* 0x0005600001627983 */ /* 0x000ee80000100a00 */
[----:B------:R-:W3:Y:S04]  /*2f040*/  LDL.64 R100, [R1+0x558] ;  /* 0x0005580001647983 */ /* 0x000ee80000100a00 */
[----:B------:R-:W3:Y:S04]  /*2f050*/  LDL.64 R102, [R1+0x18d8] ;  /* 0x0018d80001667983 */ /* 0x000ee80000100a00 */
[----:B----4-:R-:W-:Y:S04]  /*2f060*/  LDGSTS.E [R2+0x28a00], desc[UR74][R38.64], !P4 ;  /* 0x28a0000026027fae */ /* 0x010fe8000e1a104a */
[----:B------:R-:W4:Y:S04]  /*2f070*/  LDL.64 R38, [R1+0x1180] ;  /* 0x0011800001267983 */ /* 0x000f280000100a00 */
[----:B--2---:R-:W-:Y:S04]  /*2f080*/  LDGSTS.E [R2+0x28b00], desc[UR74][R228.64], !P4 ;  /* 0x28b00000e4027fae */ /* 0x004fe8000e1a104a */
[----:B------:R-:W2:Y:S01]  /*2f090*/  LDL.64 R228, [R1+0x1160] ;  /* 0x0011600001e47983 */ /* 0x000ea20000100a00 */
[----:B------:R-:W-:-:S02]  /*2f0a0*/  VIADD R240, R13, 0xffffff55 ;  /* 0xffffff550df07836 */ /* 0x000fc40000000000 */
[----:B------:R-:W3:Y:S03]  /*2f0b0*/  LDC R13, c[0x0][0x3a0] ;  /* 0x0000e800ff0d7b82 */ /* 0x000ee60000000800 */
[----:B------:R-:W-:Y:S01]  /*2f0c0*/  ISETP.GE.U32.AND P1, PT, R240, 0x7ffffed6, PT ;  /* 0x7ffffed6f000780c */ /* 0x000fe20003f26070 */
[----:B------:R-:W-:Y:S01]  /*2f0d0*/  VIADD R240, R12, 0xffffff51 ;  /* 0xffffff510cf07836 */ /* 0x000fe20000000000 */
[----:B------:R-:W-:Y:S03]  /*2f0e0*/  LDGSTS.E [R2+0x29800], desc[UR74][R242.64], !P0 ;  /* 0x29800000f2027fae */ /* 0x000fe6000c1a104a */
[----:B------:R-:W2:Y:S01]  /*2f0f0*/  LDC R12, c[0x0][0x3a0] ;  /* 0x0000e800ff0c7b82 */ /* 0x000ea20000000800 */
[----:B------:R-:W-:Y:S02]  /*2f100*/  ISETP.GE.U32.AND P3, PT, R240, 0x7ffffed2, PT ;  /* 0x7ffffed2f000780c */ /* 0x000fe40003f66070 */
[----:B-1----:R-:W-:-:S04]  /*2f110*/  IADD3 R240, PT, PT, R11, -0xb3, RZ ;  /* 0xffffff4d0bf07810 */ /* 0x002fc80007ffe0ff */
[----:B------:R-:W-:Y:S01]  /*2f120*/  ISETP.GE.U32.AND P6, PT, R240, 0x7ffffece, PT ;  /* 0x7ffffecef000780c */ /* 0x000fe20003fc6070 */
[----:B------:R-:W-:Y:S01]  /*2f130*/  VIADD R240, R10, 0xffffff49 ;  /* 0xffffff490af07836 */ /* 0x000fe20000000000 */
[----:B------:R-:W2:Y:S01]  /*2f140*/  LDL.64 R242, [R1+0x220] ;  /* 0x0002200001f27983 */ /* 0x000ea20000100a00 */
[----:B------:R-:W1:Y:S03]  /*2f150*/  LDC R11, c[0x0][0x3a0] ;  /* 0x0000e800ff0b7b82 */ /* 0x000e660000000800 */
[----:B------:R-:W-:Y:S01]  /*2f160*/  ISETP.GE.U32.AND P4, PT, R240, 0x7ffffeca, PT ;  /* 0x7ffffecaf000780c */ /* 0x000fe20003f86070 */
[----:B------:R-:W-:Y:S01]  /*2f170*/  VIADD R240, R78, 0xffffff45 ;  /* 0xffffff454ef07836 */ /* 0x000fe20000000000 */
[----:B---3--:R-:W-:Y:S03]  /*2f180*/  LDGSTS.E [R2+0x29900], desc[UR74][R248.64], !P0 ;  /* 0x29900000f8027fae */ /* 0x008fe6000c1a104a */
[----:B------:R-:W3:Y:S01]  /*2f190*/  LDC R10, c[0x0][0x3a0] ;  /* 0x0000e800ff0a7b82 */ /* 0x000ee20000000800 */
[----:B------:R-:W3:Y:S04]  /*2f1a0*/  LDL.64 R78, [R1+0x568] ;  /* 0x00056800014e7983 */ /* 0x000ee80000100a00 */
[----:B------:R1:W-:Y:S04]  /*2f1b0*/  LDGSTS.E [R2+0x29a00], desc[UR74][R14.64], !P0 ;  /* 0x29a000000e027fae */ /* 0x0003e8000c1a104a */
[----:B------:R-:W3:Y:S01]  /*2f1c0*/  LDL.64 R248, [R1+0x228] ;  /* 0x0002280001f87983 */ /* 0x000ee20000100a00 */
[----:B-1----:R-:W1:Y:S03]  /*2f1d0*/  LDC R14, c[0x0][0x3a0] ;  /* 0x0000e800ff0e7b82 */ /* 0x002e660000000800 */
[----:B------:R-:W-:Y:S04]  /*2f1e0*/  LDGSTS.E [R2+0x29b00], desc[UR74][R34.64], !P0 ;  /* 0x29b0000022027fae */ /* 0x000fe8000c1a104a */
[----:B------:R-:W3:Y:S04]  /*2f1f0*/  LDL.64 R34, [R1+0x218] ;  /* 0x0002180001227983 */ /* 0x000ee80000100a00 */
[----:B------:R-:W-:Y:S04]  /*2f200*/  LDGSTS.E [R2+0x2a800], desc[UR74][R36.64], !P1 ;  /* 0x2a80000024027fae */ /* 0x000fe8000c9a104a */
[----:B------:R-:W-:Y:S04]  /*2f210*/  LDGSTS.E [R2+0x2a900], desc[UR74][R134.64], !P1 ;  /* 0x2a90000086027fae */ /* 0x000fe8000c9a104a */
[----:B------:R1:W-:Y:S04]  /*2f220*/  LDGSTS.E [R2+0x2aa00], desc[UR74][R50.64], !P1 ;  /* 0x2aa0000032027fae */ /* 0x0003e8000c9a104a */
[----:B------:R-:W3:Y:S04]  /*2f230*/  LDL.64 R36, [R1+0x1978] ;  /* 0x0019780001247983 */ /* 0x000ee80000100a00 */
[----:B------:R-:W-:Y:S01]  /*2f240*/  LDGSTS.E [R2+0x2ab00], desc[UR74][R52.64], !P1 ;  /* 0x2ab0000034027fae */ /* 0x000fe2000c9a104a */
[----:B------:R-:W-:Y:S01]  /*2f250*/  ISETP.GE.U32.AND P0, PT, R240, 0x7ffffec6, PT ;  /* 0x7ffffec6f000780c */ /* 0x000fe20003f06070 */
[----:B-1----:R-:W1:Y:S02]  /*2f260*/  LDC R50, c[0x0][0x3a0] ;  /* 0x0000e800ff327b82 */ /* 0x002e640000000800 */
[----:B------:R-:W3:Y:S04]  /*2f270*/  LDL.64 R134, [R1+0x5b0] ;  /* 0x0005b00001867983 */ /* 0x000ee80000100a00 */
[----:B------:R-:W3:Y:S02]  /*2f280*/  LDL.64 R52, [R1+0xff8] ;  /* 0x000ff80001347983 */ /* 0x000ee40000100a00 */
[----:B------:R-:W1:Y:S02]  /*2f290*/  LDC R51, c[0x0][0x3a0] ;  /* 0x0000e800ff337b82 */ /* 0x000e640000000800 */
[----:B----4-:R-:W-:Y:S04]  /*2f2a0*/  LDGSTS.E [R2+0x2b800], desc[UR74][R38.64], !P3 ;  /* 0x2b80000026027fae */ /* 0x010fe8000d9a104a */
[----:B------:R-:W-:Y:S04]  /*2f2b0*/  LDGSTS.E [R2+0x2b900], desc[UR74][R54.64], !P3 ;  /* 0x2b90000036027fae */ /* 0x000fe8000d9a104a */
[----:B------:R-:W-:Y:S04]  /*2f2c0*/  LDGSTS.E [R2+0x2ba00], desc[UR74][R74.64], !P3 ;  /* 0x2ba000004a027fae */ /* 0x000fe8000d9a104a */
[----:B------:R-:W4:Y:S04]  /*2f2d0*/  LDL.64 R38, [R1+0x1a08] ;  /* 0x001a080001267983 */ /* 0x000f280000100a00 */
[----:B------:R-:W-:Y:S01]  /*2f2e0*/  LDGSTS.E [R2+0x2bb00], desc[UR74][R76.64], !P3 ;  /* 0x2bb000004c027fae */ /* 0x000fe2000d9a104a */
[----:B------:R-:W-:-:S02]  /*2f2f0*/  VIADD R240, R13, 0xffffff41 ;  /* 0xffffff410df07836 */ /* 0x000fc40000000000 */
[----:B------:R-:W1:Y:S01]  /*2f300*/  LDC R13, c[0x0][0x3a0] ;  /* 0x0000e800ff0d7b82 */ /* 0x000e620000000800 */
[----:B------:R-:W4:Y:S04]  /*2f310*/  LDL.64 R54, [R1+0xf98] ;  /* 0x000f980001367983 */ /* 0x000f280000100a00 */
        /* <DEDUP_REMOVED lines=8> */
[----:B---3--:R-:W-:Y:S04]  /*2f3a0*/  LDGSTS.E [R2+0x2c900], desc[UR74][R78.64], !P6 ;  /* 0x2c9000004e027fae */ /* 0x008fe8000f1a104a */
[----:B------:R-:W-:Y:S04]  /*2f3b0*/  LDGSTS.E [R2+0x2ca00], desc[UR74][R98.64], !P6 ;  /* 0x2ca0000062027fae */ /* 0x000fe8000f1a104a */
[----:B------:R-:W-:Y:S04]  /*2f3c0*/  LDGSTS.E [R2+0x2cb00], desc[UR74][R100.64], !P6 ;  /* 0x2cb0000064027fae */ /* 0x000fe8000f1a104a */
[----:B------:R-:W-:Y:S04]  /*2f3d0*/  LDGSTS.E [R2+0x2d800], desc[UR74][R102.64], !P4 ;  /* 0x2d80000066027fae */ /* 0x000fe8000e1a104a */
[----:B------:R-:W-:Y:S04]  /*2f3e0*/  LDGSTS.E [R2+0x2d900], desc[UR74][R248.64], !P4 ;  /* 0x2d900000f8027fae */ /* 0x000fe8000e1a104a */
[----:B------:R-:W-:Y:S01]  /*2f3f0*/  LDGSTS.E [R2+0x2da00], desc[UR74][R242.64], !P4 ;  /* 0x2da00000f2027fae */ /* 0x000fe2000e1a104a */
[----:B------:R-:W-:-:S02]  /*2f400*/  IADD3 R240, PT, PT, R11, -0xc7, RZ ;  /* 0xffffff390bf07810 */ /* 0x000fc40007ffe0ff */
[----:B------:R-:W3:Y:S01]  /*2f410*/  LDC R11, c[0x0][0x3a0] ;  /* 0x0000e800ff0b7b82 */ /* 0x000ee20000000800 */
[----:B------:R-:W3:Y:S04]  /*2f420*/  LDL.64 R98, [R1+0x8a8] ;  /* 0x0008a80001627983 */ /* 0x000ee80000100a00 */
[----:B------:R-:W3:Y:S04]  /*2f430*/  LDL.64 R248, [R1+0x1a68] ;  /* 0x001a680001f87983 */ /* 0x000ee80000100a00 */
[----:B------:R-:W-:Y:S04]  /*2f440*/  LDGSTS.E [R2+0x2db00], desc[UR74][R34.64], !P4 ;  /* 0x2db0000022027fae */ /* 0x000fe8000e1a104a */
[----:B------:R-:W3:Y:S04]  /*2f450*/  LDL.64 R100, [R1+0x920] ;  /* 0x0009200001647983 */ /* 0x000ee80000100a00 */
[----:B------:R-:W3:Y:S04]  /*2f460*/  LDL.64 R102, [R1+0x1b78] ;  /* 0x001b780001667983 */ /* 0x000ee80000100a00 */
        /* <DEDUP_REMOVED lines=8> */
[----:B----4-:R-:W-:Y:S04]  /*2f4f0*/  LDGSTS.E [R2+0x2f800], desc[UR74][R38.64], !P1 ;  /* 0x2f80000026027fae */ /* 0x010fe8000c9a104a */
[----:B------:R-:W-:Y:S04]  /*2f500*/  LDGSTS.E [R2+0x2f900], desc[UR74][R90.64], !P1 ;  /* 0x2f9000005a027fae */ /* 0x000fe8000c9a104a */
[----:B------:R-:W-:Y:S04]  /*2f510*/  LDGSTS.E [R2+0x2fa00], desc[UR74][R88.64], !P1 ;  /* 0x2fa0000058027fae */ /* 0x000fe8000c9a104a */
[----:B------:R-:W4:Y:S04]  /*2f520*/  LDL.64 R38, [R1+0x1ad8] ;  /* 0x001ad80001267983 */ /* 0x000f280000100a00 */
[----:B------:R-:W-:Y:S04]  /*2f530*/  LDGSTS.E [R2+0x2fb00], desc[UR74][R86.64], !P1 ;  /* 0x2fb0000056027fae */ /* 0x000fe8000c9a104a */
[----:B--2---:R-:W-:Y:S01]  /*2f540*/  LDGSTS.E [R2+0x30800], desc[UR74][R228.64], !P3 ;  /* 0x30800000e4027fae */ /* 0x004fe2000d9a104a */
[----:B------:R-:W-:-:S03]  /*2f550*/  ISETP.GE.U32.AND P6, PT, R240, 0x7ffffeba, PT ;  /* 0x7ffffebaf000780c */ /* 0x000fc60003fc6070 */
[----:B------:R-:W2:Y:S01]  /*2f560*/  LDL.64 R228, [R1+0x1af8] ;  /* 0x001af80001e47983 */ /* 0x000ea20000100a00 */
[----:B------:R-:W-:Y:S02]  /*2f570*/  VIADD R240, R10, 0xffffff35 ;  /* 0xffffff350af07836 */ /* 0x000fe40000000000 */
[----:B------:R-:W2:Y:S01]  /*2f580*/  LDC R10, c[0x0][0x3a0] ;  /* 0x0000e800ff0a7b82 */ /* 0x000ea20000000800 */
[----:B------:R-:W-:Y:S02]  /*2f590*/  LDGSTS.E [R2+0x30900], desc[UR74][R66.64], !P3 ;  /* 0x3090000042027fae */ /* 0x000fe4000d9a104a */
[----:B------:R-:W-:Y:S01]  /*2f5a0*/  ISETP.GE.U32.AND P4, PT, R240, 0x7ffffeb6, PT ;  /* 0x7ffffeb6f000780c */ /* 0x000fe20003f86070 */
[----:B------:R-:W-:Y:S01]  /*2f5b0*/  VIADD R240, R14, 0xffffff31 ;  /* 0xffffff310ef07836 */ /* 0x000fe20000000000 */
[----:B------:R-:W-:Y:S03]  /*2f5c0*/  LDGSTS.E [R2+0x30a00], desc[UR74][R64.64], !P3 ;  /* 0x30a0000040027fae */ /* 0x000fe6000d9a104a */
[----:B------:R-:W2:Y:S01]  /*2f5d0*/  LDC R14, c[0x0][0x3a0] ;  /* 0x0000e800ff0e7b82 */ /* 0x000ea20000000800 */
[----:B------:R-:W-:Y:S01]  /*2f5e0*/  ISETP.GE.U32.AND P0, PT, R240, 0x7ffffeb2, PT ;  /* 0x7ffffeb2f000780c */ /* 0x000fe20003f06070 */
[----:B-1----:R-:W-:Y:S01]  /*2f5f0*/  VIADD R240, R13, 0xffffff2d ;  /* 0xffffff2d0df07836 */ /* 0x002fe20000000000 */
[----:B------:R-:W-:Y:S04]  /*2f600*/  LDGSTS.E [R2+0x30b00], desc[UR74][R62.64], !P3 ;  /* 0x30b000003e027fae */ /* 0x000fe8000d9a104a */
[----:B------:R-:W-:Y:S01]  /*2f610*/  ISETP.GE.U32.AND P1, PT, R240, 0x7ffffeae, PT ;  /* 0x7ffffeaef000780c */ /* 0x000fe20003f26070 */
[----:B------:R-:W-:Y:S01]  /*2f620*/  VIADD R240, R12, 0xffffff29 ;  /* 0xffffff290cf07836 */ /* 0x000fe20000000000 */
[----:B------:R-:W1:Y:S04]  /*2f630*/  LDC R13, c[0x0][0x3a0] ;  /* 0x0000e800ff0d7b82 */ /* 0x000e680000000800 */
[----:B------:R-:W-:Y:S01]  /*2f640*/  ISETP.GE.U32.AND P3, PT, R240, 0x7ffffeaa, PT ;  /* 0x7ffffeaaf000780c */ /* 0x000fe20003f66070 */
[----:B---3--:R-:W-:Y:S03]  /*2f650*/  LDGSTS.E [R2+0x31800], desc[UR74][R248.64], !P6 ;  /* 0x31800000f8027fae */ /* 0x008fe6000f1a104a */
[----:B------:R-:W3:Y:S01]  /*2f660*/  LDC R12, c[0x0][0x3a0] ;  /* 0x0000e800ff0c7b82 */ /* 0x000ee20000000800 */
[----:B------:R-:W-:Y:S04]  /*2f670*/  LDGSTS.E [R2+0x31900], desc[UR74][R122.64], !P6 ;  /* 0x319000007a027fae */ /* 0x000fe8000f1a104a */
[----:B------:R-:W-:Y:S04]  /*2f680*/  LDGSTS.E [R2+0x31a00], desc[UR74][R124.64], !P6 ;  /* 0x31a000007c027fae */ /* 0x000fe8000f1a104a */
[----:B------:R-:W-:Y:S04]  /*2f690*/  LDGSTS.E [R2+0x31b00], desc[UR74][R126.64], !P6 ;  /* 0x31b000007e027fae */ /* 0x000fe8000f1a104a */
[----:B------:R-:W3:Y:S04]  /*2f6a0*/  LDL.64 R248, [R1+0x1b38] ;  /* 0x001b380001f87983 */ /* 0x000ee80000100a00 */
[----:B------:R-:W-:Y:S04]  /*2f6b0*/  LDGSTS.E [R2+0x32800], desc[UR74][R36.64], !P4 ;  /* 0x3280000024027fae */ /* 0x000fe8000e1a104a */
[----:B------:R-:W-:Y:S04]  /*2f6c0*/  LDGSTS.E [R2+0x32900], desc[UR74][R146.64], !P4 ;  /* 0x3290000092027fae */ /* 0x000fe8000e1a104a */
[----:B------:R-:W-:Y:S04]  /*2f6d0*/  LDGSTS.E [R2+0x32a00], desc[UR74][R148.64], !P4 ;  /* 0x32a0000094027fae */ /* 0x000fe8000e1a104a */
[----:B------:R-:W3:Y:S04]  /*2f6e0*/  LDL.64 R36, [R1+0x1b18] ;  /* 0x001b180001247983 */ /* 0x000ee80000100a00 */
[----:B------:R-:W-:Y:S04]  /*2f6f0*/  LDGSTS.E [R2+0x32b00], desc[UR74][R150.64], !P4 ;  /* 0x32b0000096027fae */ /* 0x000fe8000e1a104a */
[----:B------:R-:W-:Y:S04]  /*2f700*/  LDGSTS.E [R2+0x33800], desc[UR74][R34.64], !P0 ;  /* 0x3380000022027fae */ /* 0x000fe8000c1a104a */
[----:B------:R-:W-:Y:S04]  /*2f710*/  LDGSTS.E [R2+0x33900], desc[UR74][R170.64], !P0 ;  /* 0x33900000aa027fae */ /* 0x000fe8000c1a104a */
[----:B------:R-:W-:Y:S04]  /*2f720*/  LDGSTS.E [R2+0x33a00], desc[UR74][R172.64], !P0 ;  /* 0x33a00000ac027fae */ /* 0x000fe8000c1a104a */
[----:B------:R-:W-:Y:S04]  /*2f730*/  LDGSTS.E [R2+0x33b00], desc[UR74][R174.64], !P0 ;  /* 0x33b00000ae027fae */ /* 0x000fe8000c1a104a */
[----:B------:R-:W3:Y:S04]  /*2f740*/  LDL.64 R34, [R1+0x1908] ;  /* 0x0019080001227983 */ /* 0x000ee80000100a00 */
[----:B----4-:R-:W-:Y:S04]  /*2f750*/  LDGSTS.E [R2+0x34800], desc[UR74][R38.64], !P1 ;  /* 0x3480000026027fae */ /* 0x010fe8000c9a104a */
[----:B------:R-:W-:Y:S04]  /*2f760*/  LDGSTS.E [R2+0x34900], desc[UR74][R194.64], !P1 ;  /* 0x34900000c2027fae */ /* 0x000fe8000c9a104a */
[----:B------:R-:W-:Y:S04]  /*2f770*/  LDGSTS.E [R2+0x34a00], desc[UR74][R196.64], !P1 ;  /* 0x34a00000c4027fae */ /* 0x000fe8000c9a104a */
[----:B------:R-:W-:Y:S04]  /*2f780*/  LDGSTS.E [R2+0x34b00], desc[UR74][R198.64], !P1 ;  /* 0x34b00000c6027fae */ /* 0x000fe8000c9a104a */
[----:B------:R-:W4:Y:S04]  /*2f790*/  LDL.64 R38, [R1+0x1b58] ;  /* 0x001b580001267983 */ /* 0x000f280000100a00 */
[----:B--2---:R-:W-:Y:S01]  /*2f7a0*/  LDGSTS.E [R2+0x35800], desc[UR74][R228.64], !P3 ;  /* 0x35800000e4027fae */ /* 0x004fe2000d9a104a */
[----:B------:R-:W-:-:S02]  /*2f7b0*/  IADD3 R240, PT, PT, R11, -0xdb, RZ ;  /* 0xffffff250bf07810 */ /* 0x000fc40007ffe0ff */
[----:B------:R-:W2:Y:S01]  /*2f7c0*/  LDC R11, c[0x0][0x3a0] ;  /* 0x0000e800ff0b7b82 */ /* 0x000ea20000000800 */
[----:B------:R-:W-:Y:S04]  /*2f7d0*/  LDGSTS.E [R2+0x35900], desc[UR74][R218.64], !P3 ;  /* 0x35900000da027fae */ /* 0x000fe8000d9a104a */
[----:B------:R-:W2:Y:S01]  /*2f7e0*/  LDL.64 R228, [R1+0x8a0] ;  /* 0x0008a00001e47983 */ /* 0x000ea20000100a00 */
[----:B------:R-:W-:Y:S01]  /*2f7f0*/  ISETP.GE.U32.AND P6, PT, R240, 0x7ffffea6, PT ;  /* 0x7ffffea6f000780c */ /* 0x000fe20003fc6070 */
[----:B------:R-:W-:Y:S02]  /*2f800*/  VIADD R240, R10, 0xffffff21 ;  /* 0xffffff210af07836 */ /* 0x000fe40000000000 */
[----:B------:R-:W-:Y:S01]  /*2f810*/  LDGSTS.E [R2+0x35a00], desc[UR74][R220.64], !P3 ;  /* 0x35a00000dc027fae */ /* 0x000fe2000d9a104a */
[----:B------:R-:W2:Y:S02]  /*2f820*/  LDC R10, c[0x0][0x3a0] ;  /* 0x0000e800ff0a7b82 */ /* 0x000ea40000000800 */
[----:B------:R-:W-:Y:S01]  /*2f830*/  ISETP.GE.U32.AND P4, PT, R240, 0x7ffffea2, PT ;  /* 0x7ffffea2f000780c */ /* 0x000fe20003f86070 */
[----:B------:R-:W-:Y:S01]  /*2f840*/  VIADD R240, R14, 0xffffff1d ;  /* 0xffffff1d0ef07836 */ /* 0x000fe20000000000 */
[----:B------:R-:W-:Y:S04]  /*2f850*/  LDGSTS.E [R2+0x35b00], desc[UR74][R222.64], !P3 ;  /* 0x35b00000de027fae */ /* 0x000fe8000d9a104a */
[----:B------:R-:W-:Y:S01]  /*2f860*/  ISETP.GE.U32.AND P0, PT, R240, 0x7ffffe9e, PT ;  /* 0x7ffffe9ef000780c */ /* 0x000fe20003f06070 */
[----:B-1----:R-:W-:Y:S01]  /*2f870*/  VIADD R240, R13, 0xffffff19 ;  /* 0xffffff190df07836 */ /* 0x002fe20000000000 */
[----:B------:R-:W2:Y:S01]  /*2f880*/  LDL.64 R14, [R1+0x1910] ;  /* 0x00191000010e7983 */ /* 0x000ea20000100a00 */
[----:B------:R-:W1:Y:S03]  /*2f890*/  LDC R13, c[0x0][0x3a0] ;  /* 0x0000e800ff0d7b82 */ /* 0x000e660000000800 */
[----:B------:R-:W-:Y:S01]  /*2f8a0*/  ISETP.GE.U32.AND P1, PT, R240, 0x7ffffe9a, PT ;  /* 0x7ffffe9af000780c */ /* 0x000fe20003f26070 */
[----:B---3--:R-:W-:Y:S04]  /*2f8b0*/  LDGSTS.E [R2+0x36800], desc[UR74][R36.64], !P6 ;  /* 0x3680000024027fae */ /* 0x008fe8000f1a104a */
[----:B------:R-:W-:Y:S04]  /*2f8c0*/  LDGSTS.E [R2+0x36900], desc[UR74][R44.64], !P6 ;  /* 0x369000002c027fae */ /* 0x000fe8000f1a104a */
[----:B------:R-:W-:Y:S04]  /*2f8d0*/  LDGSTS.E [R2+0x36a00], desc[UR74][R42.64], !P6 ;  /* 0x36a000002a027fae */ /* 0x000fe8000f1a104a */
[----:B------:R-:W3:Y:S04]  /*2f8e0*/  LDL.64 R36, [R1+0x1918] ;  /* 0x0019180001247983 */ /* 0x000ee80000100a00 */
[----:B------:R-:W-:Y:S04]  /*2f8f0*/  LDGSTS.E [R2+0x36b00], desc[UR74][R40.64], !P6 ;  /* 0x36b0000028027fae */ /* 0x000fe8000f1a104a */
[----:B------:R-:W-:Y:S04]  /*2f900*/  LDGSTS.E [R2+0x37800], desc[UR74][R248.64], !P4 ;  /* 0x37800000f8027fae */ /* 0x000fe8000e1a104a */
[----:B------:R-:W-:Y:S04]  /*2f910*/  LDGSTS.E [R2+0x37900], desc[UR74][R20.64], !P4 ;  /* 0x3790000014027fae */ /* 0x000fe8000e1a104a */
[----:B------:R-:W-:Y:S04]  /*2f920*/  LDGSTS.E [R2+0x37a00], desc[UR74][R18.64], !P4 ;  /* 0x37a0000012027fae */ /* 0x000fe8000e1a104a */
[----:B------:R-:W3:Y:S04]  /*2f930*/  LDL.64 R248, [R1+0x1980] ;  /* 0x0019800001f87983 */ /* 0x000ee80000100a00 */
[----:B------:R-:W-:Y:S04]  /*2f940*/  LDGSTS.E [R2+0x37b00], desc[UR74][R16.64], !P4 ;  /* 0x37b0000010027fae */ /* 0x000fe8000e1a104a */
[----:B----4-:R-:W-:Y:S04]  /*2f950*/  LDGSTS.E [R2+0x38800], desc[UR74][R38.64], !P0 ;  /* 0x3880000026027fae */ /* 0x010fe8000c1a104a */
[----:B------:R-:W4:Y:S04]  /*2f960*/  LDL.64 R38, [R1+0x1be8] ;  /* 0x001be80001267983 */ /* 0x000f280000100a00 */
[----:B--2---:R-:W-:Y:S04]  /*2f970*/  LDGSTS.E [R2+0x38900], desc[UR74][R228.64], !P0 ;  /* 0x38900000e4027fae */ /* 0x004fe8000c1a104a */
[----:B------:R-:W-:Y:S04]  /*2f980*/  LDGSTS.E [R2+0x38a00], desc[UR74][R98.64], !P0 ;  /* 0x38a0000062027fae */ /* 0x000fe8000c1a104a */
[----:B------:R-:W-:Y:S04]  /*2f990*/  LDGSTS.E [R2+0x38b00], desc[UR74][R100.64], !P0 ;  /* 0x38b0000064027fae */ /* 0x000fe8000c1a104a */
[----:B------:R-:W2:Y:S04]  /*2f9a0*/  LDL.64 R228, [R1+0x19f0] ;  /* 0x0019f00001e47983 */ /* 0x000ea80000100a00 */
[----:B------:R-:W2:Y:S04]  /*2f9b0*/  LDL.64 R98, [R1+0x1a00] ;  /* 0x001a000001627983 */ /* 0x000ea80000100a00 */
[----:B------:R-:W2:Y:S04]  /*2f9c0*/  LDL.64 R100, [R1+0xac8] ;  /* 0x000ac80001647983 */ /* 0x000ea80000100a00 */
[----:B------:R-:W-:Y:S04]  /*2f9d0*/  LDGSTS.E [R2+0x39800], desc[UR74][R102.64], !P1 ;  /* 0x3980000066027fae */ /* 0x000fe8000c9a104a */
[----:B------:R-:W-:Y:S01]  /*2f9e0*/  LDGSTS.E [R2+0x39900], desc[UR74][R34.64], !P1 ;  /* 0x3990000022027fae */ /* 0x000fe2000c9a104a */
[----:B------:R-:W-:-:S02]  /*2f9f0*/  VIADD R240, R12, 0xffffff15 ;  /* 0xffffff150cf07836 */ /* 0x000fc40000000000 */
[----:B------:R-:W1:Y:S01]  /*2fa00*/  LDC R12, c[0x0][0x3a0] ;  /* 0x0000e800ff0c7b82 */ /* 0x000e620000000800 */
[----:B------:R-:W-:Y:S04]  /*2fa10*/  LDGSTS.E [R2+0x39a00], desc[UR74][R14.64], !P1 ;  /* 0x39a000000e027fae */ /* 0x000fe8000c9a104a */
[----:B------:R-:W2:Y:S04]  /*2fa20*/  LDL.64 R102, [R1+0x1c68] ;  /* 0x001c680001667983 */ /* 0x000ea80000100a00 */
[----:B------:R-:W2:Y:S01]  /*2fa30*/  LDL.64 R34, [R1+0xa78] ;  /* 0x000a780001227983 */ /* 0x000ea20000100a00 */
[----:B------:R-:W-:-:S02]  /*2fa40*/  ISETP.GE.U32.AND P3, PT, R240, 0x7ffffe96, PT ;  /* 0x7ffffe96f000780c */ /* 0x000fc40003f66070 */
[----:B------:R-:W-:Y:S01]  /*2fa50*/  IADD3 R240, PT, PT, R11, -0xef, RZ ;  /* 0xffffff110bf07810 */ /* 0x000fe20007ffe0ff */
[----:B------:R-:W2:Y:S01]  /*2fa60*/  LDL.64 R14, [R1+0xa70] ;  /* 0x000a7000010e7983 */ /* 0x000ea20000100a00 */
[----:B------:R-:W1:Y:S02]  /*2fa70*/  LDC R11, c[0x0][0x3a0] ;  /* 0x0000e800ff0b7b82 */ /* 0x000e640000000800 */
[----:B------:R-:W-:Y:S01]  /*2fa80*/  ISETP.GE.U32.AND P6, PT, R240, 0x7ffffe92, PT ;  /* 0x7ffffe92f000780c */ /* 0x000fe20003fc6070 */
[----:B------:R-:W-:-:S05]  /*2fa90*/  VIADD R240, R10, 0xffffff0d ;  /* 0xffffff0d0af07836 */ /* 0x000fca0000000000 */
[----:B------:R-:W-:Y:S01]  /*2faa0*/  ISETP.GE.U32.AND P4, PT, R240, 0x7ffffe8e, PT ;  /* 0x7ffffe8ef000780c */ /* 0x000fe20003f86070 */
[----:B---3--:R-:W-:Y:S01]  /*2fab0*/  LDGSTS.E [R2+0x39b00], desc[UR74][R36.64], !P1 ;  /* 0x39b0000024027fae */ /* 0x008fe2000c9a104a */
[----:B------:R-:W3:Y:S03]  /*2fac0*/  LDC R10, c[0x0][0x3a0] ;  /* 0x0000e800ff0a7b82 */ /* 0x000ee60000000800 */
        /* <DEDUP_REMOVED lines=20> */
[----:B------:R-:W2:Y:S01]  /*2fc10*/  LDC R50, c[0x0][0x3a0] ;  /* 0x0000e800ff327b82 */ /* 0x000ea20000000800 */
[----:B------:R-:W-:Y:S04]  /*2fc20*/  LDGSTS.E [R2+0x3ca00], desc[UR74][R14.64], !P4 ;  /* 0x3ca000000e027fae */ /* 0x000fe8000e1a104a */
[----:B------:R-:W2:Y:S04]  /*2fc30*/  LDL.64 R102, [R1+0x1e08] ;  /* 0x001e080001667983 */ /* 0x000ea80000100a00 */
[----:B------:R-:W2:Y:S01]  /*2fc40*/  LDL.64 R34, [R1+0x988] ;  /* 0x0009880001227983 */ /* 0x000ea20000100a00 */
[----:B------:R-:W-:Y:S01]  /*2fc50*/  ISETP.GE.U32.AND P0, PT, R240, 0x7ffffe8a, PT ;  /* 0x7ffffe8af000780c */ /* 0x000fe20003f06070 */
[----:B-1----:R-:W-:-:S02]  /*2fc60*/  VIADD R240, R13, 0xffffff05 ;  /* 0xffffff050df07836 */ /* 0x002fc40000000000 */
[----:B------:R-:W2:Y:S01]  /*2fc70*/  LDL.64 R14, [R1+0x980] ;  /* 0x00098000010e7983 */ /* 0x000ea20000100a00 */
[----:B------:R-:W1:Y:S02]  /*2fc80*/  LDC R13, c[0x0][0x3a0] ;  /* 0x0000e800ff0d7b82 */ /* 0x000e640000000800 */
[----:B------:R-:W-:Y:S01]  /*2fc90*/  ISETP.GE.U32.AND P1, PT, R240, 0x7ffffe86, PT ;  /* 0x7ffffe86f000780c */ /* 0x000fe20003f26070 */
[----:B------:R-:W-:-:S05]  /*2fca0*/  VIADD R240, R12, 0xffffff01 ;  /* 0xffffff010cf07836 */ /* 0x000fca0000000000 */
[----:B------:R-:W-:Y:S01]  /*2fcb0*/  ISETP.GE.U32.AND P3, PT, R240, 0x7ffffe82, PT ;  /* 0x7ffffe82f000780c */ /* 0x000fe20003f66070 */
[----:B------:R-:W1:Y:S01]  /*2fcc0*/  LDC R12, c[0x0][0x3a0] ;  /* 0x0000e800ff0c7b82 */ /* 0x000e620000000800 */
        /* <DEDUP_REMOVED lines=20> */
[----:B------:R-:W-:-:S02]  /*2fe10*/  IADD3 R240, PT, PT, R11, -0x84, RZ ;  /* 0xffffff7c0bf07810 */ /* 0x000fc40007ffe0ff */
[----:B------:R-:W1:Y:S01]  /*2fe20*/  LDC R11, c[0x0][0x3a0] ;  /* 0x0000e800ff0b7b82 */ /* 0x000e620000000800 */
[----:B------:R-:W-:Y:S04]  /*2fe30*/  LDGSTS.E [R2+0x3fa00], desc[UR74][R14.64], !P3 ;  /* 0x3fa000000e027fae */ /* 0x000fe8000d9a104a */
[----:B------:R-:W2:Y:S04]  /*2fe40*/  LDL.64 R102, [R1+0x1838] ;  /* 0x0018380001667983 */ /* 0x000ea80000100a00 */
[----:B------:R-:W2:Y:S01]  /*2fe50*/  LDL.64 R34, [R1+0x1060] ;  /* 0x0010600001227983 */ /* 0x000ea20000100a00 */
[----:B------:R-:W-:Y:S01]  /*2fe60*/  ISETP.GE.U32.AND P6, PT, R240, 0x7ffffefd, PT ;  /* 0x7ffffefdf000780c */ /* 0x000fe20003fc6070 */
[----:B------:R-:W-:-:S02]  /*2fe70*/  VIADD R240, R10, 0xffffff78 ;  /* 0xffffff780af07836 */ /* 0x000fc40000000000 */
        /* <DEDUP_REMOVED lines=14> */
[----:B------:R-:W3:Y:S01]  /*2ff60*/  LDL.64 R76, [R1+0xff0] ;  /* 0x000ff000014c7983 */ /* 0x000ee20000100a00 */
[----:B-1----:R-:W-:-:S02]  /*2ff70*/  VIADD R240, R13, 0xffffff70 ;  /* 0xffffff700df07836 */ /* 0x002fc40000000000 */
[----:B------:R-:W1:Y:S01]  /*2ff80*/  LDC R13, c[0x0][0x3a0] ;  /* 0x0000e800ff0d7b82 */ /* 0x000e620000000800 */
[----:B------:R-:W3:Y:S04]  /*2ff90*/  LDL.64 R78, [R1+0x1218] ;  /* 0x00121800014e7983 */ /* 0x000ee80000100a00 */
[----:B----4-:R-:W-:Y:S04]  /*2ffa0*/  LDGSTS.E [R0+0x21c00], desc[UR74][R38.64], !P4 ;  /* 0x21c0000026007fae */ /* 0x010fe8000e1a104a */
[----:B------:R-:W4:Y:S04]  /*2ffb0*/  LDL.64 R38, [R1+0x1258] ;  /* 0x0012580001267983 */ /* 0x000f280000100a00 */
[----:B--2---:R-:W-:Y:S04]  /*2ffc0*/  LDGSTS.E [R0+0x21d00], desc[UR74][R228.64], !P4 ;  /* 0x21d00000e4007fae */ /* 0x004fe8000e1a104a */
[----:B------:R-:W-:Y:S04]  /*2ffd0*/  LDGSTS.E [R0+0x21e00], desc[UR74][R98.64], !P4 ;  /* 0x21e0000062007fae */ /* 0x000fe8000e1a104a */
[----:B------:R-:W-:Y:S04]  /*2ffe0*/  LDGSTS.E [R0+0x21f00], desc[UR74][R100.64], !P4 ;  /* 0x21f0000064007fae */ /* 0x000fe8000e1a104a */
[----:B------:R-:W2:Y:S01]  /*2fff0*/  LDL.64 R228, [R1+0xfa0] ;  /* 0x000fa00001e47983 */ /* 0x000ea20000100a00 */
[----:B------:R-:W-:-:S03]  /*30000*/  ISETP.GE.U32.AND P1, PT, R240, 0x7ffffef1, PT ;  /* 0x7ffffef1f000780c */ /* 0x000fc60003f26070 */
        /* <DEDUP_REMOVED lines=16> */
[----:B------:R-:W-:Y:S01]  /*30110*/  VIADD R240, R50, 0xffffff60 ;  /* 0xffffff6032f07836 */ /* 0x000fe20000000000 */
[----:B------:R-:W1:Y:S08]  /*30120*/  LDC R10, c[0x0][0x3a0] ;  /* 0x0000e800ff0a7b82 */ /* 0x000e700000000800 */
[----:B------:R-:W2:Y:S01]  /*30130*/  LDC R50, c[0x0][0x3a0] ;  /* 0x0000e800ff327b82 */ /* 0x000ea20000000800 */
[----:B---3--:R3:W-:Y:S01]  /*30140*/  LDGSTS.E [R0+0x22f00], desc[UR74][R36.64], !P0 ;  /* 0x22f0000024007fae */ /* 0x0087e2000c1a104a */
[----:B------:R-:W-:-:S03]  /*30150*/  ISETP.GE.U32.AND P0, PT, R240, 0x7ffffee1, PT ;  /* 0x7ffffee1f000780c */ /* 0x000fc60003f06070 */
[----:B------:R-:W-:Y:S01]  /*30160*/  LDGSTS.E [R0+0x23c00], desc[UR74][R242.64], !P1 ;  /* 0x23c00000f2007fae */ /* 0x000fe2000c9a104a */
[----:B-1----:R-:W-:Y:S02]  /*30170*/  VIADD R240, R13, 0xffffff5c ;  /* 0xffffff5c0df07836 */ /* 0x002fe40000000000 */
[----:B---3--:R-:W1:Y:S01]  /*30180*/  LDC R37, c[0x0][0x3a0] ;  /* 0x0000e800ff257b82 */ /* 0x008e620000000800 */
[----:B------:R-:W3:Y:S04]  /*30190*/  LDL.64 R242, [R1+0xed8] ;  /* 0x000ed80001f27983 */ /* 0x000ee80000100a00 */
[----:B------:R-:W-:Y:S03]  /*301a0*/  LDGSTS.E [R0+0x23d00], desc[UR74][R248.64], !P1 ;  /* 0x23d00000f8007fae */ /* 0x000fe6000c9a104a */
[----:B------:R-:W1:Y:S01]  /*301b0*/  LDC R36, c[0x0][0x3a0] ;  /* 0x0000e800ff247b82 */ /* 0x000e620000000800 */
[----:B------:R1:W-:Y:S04]  /*301c0*/  LDGSTS.E [R0+0x23e00], desc[UR74][R52.64], !P1 ;  /* 0x23e0000034007fae */ /* 0x0003e8000c9a104a */
[----:B------:R1:W-:Y:S04]  /*301d0*/  LDGSTS.E [R0+0x23f00], desc[UR74][R76.64], !P1 ;  /* 0x23f000004c007fae */ /* 0x0003e8000c9a104a */
[----:B------:R-:W3:Y:S01]  /*301e0*/  LDL.64 R248, [R1+0xed0] ;  /* 0x000ed00001f87983 */ /* 0x000ee20000100a00 */
[----:B------:R-:W-:Y:S01]  /*301f0*/  ISETP.GE.U32.AND P1, PT, R240, 0x7ffffedd, PT ;  /* 0x7ffffeddf000780c */ /* 0x000fe20003f26070 */
[----:B------:R-:W-:-:S02]  /*30200*/  VIADD R240, R12, 0xffffff58 ;  /* 0xffffff580cf07836 */ /* 0x000fc40000000000 */
[----:B------:R-:W3:Y:S01]  /*30210*/  LDL.64 R12, [R1+0xe80] ;  /* 0x000e8000010c7983 */ /* 0x000ee20000100a00 */
[----:B-1----:R-:W1:Y:S03]  /*30220*/  LDC R52, c[0x0][0x3a0] ;  /* 0x0000e800ff347b82 */ /* 0x002e660000000800 */
[----:B------:R-:W3:Y:S04]  /*30230*/  LDL.64 R76, [R1+0x11f8] ;  /* 0x0011f800014c7983 */ /* 0x000ee80000100a00 */
[----:B----4-:R4:W-:Y:S01]  /*30240*/  LDGSTS.E [R0+0x24c00], desc[UR74][R38.64], !P3 ;  /* 0x24c0000026007fae */ /* 0x0109e2000d9a104a */
[----:B------:R-:W1:Y:S03]  /*30250*/  LDC R53, c[0x0][0x3a0] ;  /* 0x0000e800ff357b82 */ /* 0x000e660000000800 */
[----:B------:R-:W4:Y:S04]  /*30260*/  LDL.64 R38, [R1+0xe78] ;  /* 0x000e780001267983 */ /* 0x000f280000100a00 */
[----:B--2---:R2:W-:Y:S04]  /*30270*/  LDGSTS.E [R0+0x24d00], desc[UR74][R228.64], !P3 ;  /* 0x24d00000e4007fae */ /* 0x0045e8000d9a104a */
[----:B------:R2:W-:Y:S04]  /*30280*/  LDGSTS.E [R0+0x24e00], desc[UR74][R54.64], !P3 ;  /* 0x24e0000036007fae */ /* 0x0005e8000d9a104a */
[----:B------:R2:W-:Y:S04]  /*30290*/  LDGSTS.E [R0+0x24f00], desc[UR74][R100.64], !P3 ;  /* 0x24f0000064007fae */ /* 0x0005e8000d9a104a */
[----:B------:R-:W2:Y:S04]  /*302a0*/  LDL.64 R228, [R1+0xe70] ;  /* 0x000e700001e47983 */ /* 0x000ea80000100a00 */
[----:B------:R-:W2:Y:S04]  /*302b0*/  LDL.64 R54, [R1+0x1158] ;  /* 0x0011580001367983 */ /* 0x000ea80000100a00 */
[----:B------:R-:W2:Y:S04]  /*302c0*/  LDL.64 R100, [R1+0x11d8] ;  /* 0x0011d80001647983 */ /* 0x000ea80000100a00 */
[----:B------:R1:W-:Y:S04]  /*302d0*/  LDGSTS.E [R0+0x25c00], desc[UR74][R102.64], !P6 ;  /* 0x25c0000066007fae */ /* 0x0003e8000f1a104a */
[----:B------:R1:W-:Y:S01]  /*302e0*/  LDGSTS.E [R0+0x25d00], desc[UR74][R34.64], !P6 ;  /* 0x25d0000022007fae */ /* 0x0003e2000f1a104a */
[----:B------:R-:W-:-:S03]  /*302f0*/  ISETP.GE.U32.AND P3, PT, R240, 0x7ffffed9, PT ;  /* 0x7ffffed9f000780c */ /* 0x000fc60003f66070 */
[----:B------:R1:W-:Y:S04]  /*30300*/  LDGSTS.E [R0+0x25e00], desc[UR74][R74.64], !P6 ;  /* 0x25e000004a007fae */ /* 0x0003e8000f1a104a */
[----:B------:R-:W2:Y:S04]  /*30310*/  LDL.64 R102, [R1+0xdc0] ;  /* 0x000dc00001667983 */ /* 0x000ea80000100a00 */
[----:B------:R-:W2:Y:S01]  /*30320*/  LDL.64 R34, [R1+0xdb8] ;  /* 0x000db80001227983 */ /* 0x000ea20000100a00 */
[----:B------:R-:W-:Y:S02]  /*30330*/  IADD3 R240, PT, PT, R11, -0xac, RZ ;  /* 0xffffff540bf07810 */ /* 0x000fe40007ffe0ff */
[----:B------:R-:W1:Y:S01]  /*30340*/  LDC R11, c[0x0][0x3a0] ;  /* 0x0000e800ff0b7b82 */ /* 0x000e620000000800 */
[----:B------:R1:W-:Y:S01]  /*30350*/  LDGSTS.E [R0+0x25f00], desc[UR74][R14.64], !P6 ;  /* 0x25f000000e007fae */ /* 0x0003e2000f1a104a */
[----:B------:R-:W-:-:S03]  /*30360*/  ISETP.GE.U32.AND P6, PT, R240, 0x7ffffed5, PT ;  /* 0x7ffffed5f000780c */ /* 0x000fc60003fc6070 */
[----:B------:R1:W-:Y:S01]  /*30370*/  LDGSTS.E [R0+0x26c00], desc[UR74][R78.64], !P4 ;  /* 0x26c000004e007fae */ /* 0x0003e2000e1a104a */
[----:B------:R-:W-:Y:S02]  /*30380*/  VIADD R240, R10, 0xffffff50 ;  /* 0xffffff500af07836 */ /* 0x000fe40000000000 */
[----:B------:R-:W1:Y:S01]  /*30390*/  LDC R10, c[0x0][0x3a0] ;  /* 0x0000e800ff0a7b82 */ /* 0x000e620000000800 */
[----:B------:R1:W-:Y:S04]  /*303a0*/  LDGSTS.E [R0+0x26d00], desc[UR74][R98.64], !P4 ;  /* 0x26d0000062007fae */ /* 0x0003e8000e1a104a */
[----:B------:R-:W2:Y:S04]  /*303b0*/  LDL.64 R14, [R1+0xdb0] ;  /* 0x000db000010e7983 */ /* 0x000ea80000100a00 */
[----:B------:R-:W2:Y:S04]  /*303c0*/  LDL.64 R78, [R1+0xd60] ;  /* 0x000d6000014e7983 */ /* 0x000ea80000100a00 */
[----:B------:R-:W2:Y:S04]  /*303d0*/  LDL.64 R98, [R1+0xd58] ;  /* 0x000d580001627983 */ /* 0x000ea80000100a00 */
[----:B------:R-:W2:Y:S04]  /*303e0*/  LDL.64 R74, [R1+0x548] ;  /* 0x00054800014a7983 */ /* 0x000ea80000100a00 */
[----:B---3--:R3:W-:Y:S04]  /*303f0*/  LDGSTS.E [R0+0x26e00], desc[UR74][R242.64], !P4 ;  /* 0x26e00000f2007fae */ /* 0x0087e8000e1a104a */
[----:B------:R-:W3:Y:S04]  /*30400*/  LDL.64 R242, [R1+0xd50] ;  /* 0x000d500001f27983 */ /* 0x000ee80000100a00 */
[----:B------:R1:W-:Y:S01]  /*30410*/  LDGSTS.E [R0+0x26f00], desc[UR74][R248.64], !P4 ;  /* 0x26f00000f8007fae */ /* 0x0003e2000e1a104a */
[----:B------:R-:W-:Y:S01]  /*30420*/  ISETP.GE.U32.AND P4, PT, R240, 0x7ffffed1, PT ;  /* 0x7ffffed1f000780c */ /* 0x000fe20003f86070 */
[----:B------:R-:W-:-:S02]  /*30430*/  VIADD R240, R37, 0xffffff4c ;  /* 0xffffff4c25f07836 */ /* 0x000fc40000000000 */
[----:B------:R1:W-:Y:S04]  /*30440*/  LDGSTS.E [R0+0x27c00], desc[UR74][R76.64], !P0 ;  /* 0x27c000004c007fae */ /* 0x0003e8000c1a104a */
[----:B------:R-:W3:Y:S04]  /*30450*/  LDL.64 R248, [R1+0x11b8] ;  /* 0x0011b80001f87983 */ /* 0x000ee80000100a00 */
[----:B------:R1:W-:Y:S04]  /*30460*/  LDGSTS.E [R0+0x27d00], desc[UR74][R12.64], !P0 ;  /* 0x27d000000c007fae */ /* 0x0003e8000c1a104a */
[----:B------:R-:W3:Y:S04]  /*30470*/  LDL.64 R76, [R1+0x1900] ;  /* 0x00190000014c7983 */ /* 0x000ee80000100a00 */
[----:B----4-:R4:W-:Y:S04]  /*30480*/  LDGSTS.E [R0+0x27e00], desc[UR74][R38.64], !P0 ;  /* 0x27e0000026007fae */ /* 0x0109e8000c1a104a */
[----:B------:R-:W4:Y:S04]  /*30490*/  LDL.64 R12, [R1+0x1198] ;  /* 0x00119800010c7983 */ /* 0x000f280000100a00 */
[----:B------:R-:W4:Y:S04]  /*304a0*/  LDL.64 R38, [R1+0x878] ;  /* 0x0008780001267983 */ /* 0x000f280000100a00 */
[----:B--2---:R2:W-:Y:S01]  /*304b0*/  LDGSTS.E [R0+0x27f00], desc[UR74][R228.64], !P0 ;  /* 0x27f00000e4007fae */ /* 0x0045e2000c1a104a */
[----:B------:R-:W-:Y:S01]  /*304c0*/  ISETP.GE.U32.AND P0, PT, R240, 0x7ffffecd, PT ;  /* 0x7ffffecdf000780c */ /* 0x000fe20003f06070 */
[----:B------:R-:W-:-:S02]  /*304d0*/  VIADD R240, R36, 0xffffff48 ;  /* 0xffffff4824f07836 */ /* 0x000fc40000000000 */
[----:B------:R-:W2:Y:S04]  /*304e0*/  LDL.64 R36, [R1+0x870] ;  /* 0x0008700001247983 */ /* 0x000ea80000100a00 */
[----:B------:R1:W-:Y:S04]  /*304f0*/  LDGSTS.E [R0+0x28c00], desc[UR74][R100.64], !P1 ;  /* 0x28c0000064007fae */ /* 0x0003e8000c9a104a */
[----:B------:R-:W2:Y:S04]  /*30500*/  LDL.64 R228, [R1+0x880] ;  /* 0x0008800001e47983 */ /* 0x000ea80000100a00 */
[----:B------:R-:W2:Y:S04]  /*30510*/  LDL.64 R100, [R1+0x660] ;  /* 0x0006600001647983 */ /* 0x000ea80000100a00 */
[----:B------:R1:W-:Y:S04]  /*30520*/  LDGSTS.E [R0+0x28d00], desc[UR74][R102.64], !P1 ;  /* 0x28d0000066007fae */ /* 0x0003e8000c9a104a */
[----:B------:R1:W-:Y:S04]  /*30530*/  LDGSTS.E [R0+0x28e00], desc[UR74][R34.64], !P1 ;  /* 0x28e0000022007fae */ /* 0x0003e8000c9a104a */
[----:B------:R-:W2:Y:S04]  /*30540*/  LDL.64 R102, [R1+0x550] ;  /* 0x0005500001667983 */ /* 0x000ea80000100a00 */
[----:B------:R-:W2:Y:S04]  /*30550*/  LDL.64 R34, [R1+0x1178] ;  /* 0x0011780001227983 */ /* 0x000ea80000100a00 */
[----:B------:R1:W-:Y:S04]  /*30560*/  LDGSTS.E [R0+0x28f00], desc[UR74][R14.64], !P1 ;  /* 0x28f000000e007fae */ /* 0x0003e8000c9a104a */
[----:B------:R-:W2:Y:S04]  /*30570*/  LDL.64 R14, [R1+0x5b8] ;  /* 0x0005b800010e7983 */ /* 0x000ea80000100a00 */
[----:B---3--:R3:W-:Y:S04]  /*30580*/  LDGSTS.E [R0+0x29c00], desc[UR74][R248.64], !P3 ;  /* 0x29c00000f8007fae */ /* 0x0087e8000d9a104a */
[----:B------:R3:W-:Y:S04]  /*30590*/  LDGSTS.E [R0+0x29d00], desc[UR74][R78.64], !P3 ;  /* 0x29d000004e007fae */ /* 0x0007e8000d9a104a */
[----:B------:R3:W-:Y:S04]  /*305a0*/  LDGSTS.E [R0+0x29e00], desc[UR74][R98.64], !P3 ;  /* 0x29e0000062007fae */ /* 0x0007e8000d9a104a */
[----:B------:R-:W3:Y:S04]  /*305b0*/  LDL.64 R248, [R1+0x540] ;  /* 0x0005400001f87983 */ /* 0x000ee80000100a00 */
[----:B------:R-:W3:Y:S04]  /*305c0*/  LDL.64 R78, [R1+0x210] ;  /* 0x00021000014e7983 */ /* 0x000ee80000100a00 */
[----:B------:R1:W-:Y:S04]  /*305d0*/  LDGSTS.E [R0+0x29f00], desc[UR74][R242.64], !P3 ;  /* 0x29f00000f2007fae */ /* 0x0003e8000d9a104a */
[----:B------:R-:W3:Y:S04]  /*305e0*/  LDL.64 R98, [R1+0x208] ;  /* 0x0002080001627983 */ /* 0x000ee80000100a00 */
[----:B----4-:R4:W-:Y:S04]  /*305f0*/  LDGSTS.E [R0+0x2ac00], desc[UR74][R12.64], !P6 ;  /* 0x2ac000000c007fae */ /* 0x0109e8000f1a104a */
[----:B------:R-:W4:Y:S04]  /*30600*/  LDL.64 R242, [R1+0x200] ;  /* 0x0002000001f27983 */ /* 0x000f280000100a00 */
[----:B------:R-:W4:Y:S04]  /*30610*/  LDL.64 R12, [R1+0x19a8] ;  /* 0x0019a800010c7983 */ /* 0x000f280000100a00 */
[----:B--2---:R2:W-:Y:S04]  /*30620*/  LDGSTS.E [R0+0x2ad00], desc[UR74][R228.64], !P6 ;  /* 0x2ad00000e4007fae */ /* 0x0045e8000f1a104a */
[----:B------:R2:W-:Y:S04]  /*30630*/  LDGSTS.E [R0+0x2ae00], desc[UR74][R38.64], !P6 ;  /* 0x2ae0000026007fae */ /* 0x0005e8000f1a104a */
[----:B------:R2:W-:Y:S04]  /*30640*/  LDGSTS.E [R0+0x2af00], desc[UR74][R36.64], !P6 ;  /* 0x2af0000024007fae */ /* 0x0005e8000f1a104a */
[----:B------:R-:W2:Y:S04]  /*30650*/  LDL.LU.64 R228, [R1+0x4260] ;  /* 0x0042600001e47983 */ /* 0x000ea80000300a00 */
[----:B------:R-:W2:Y:S04]  /*30660*/  LDL.LU.64 R38, [R1+0x4258] ;  /* 0x0042580001267983 */ /* 0x000ea80000300a00 */
[----:B------:R-:W2:Y:S04]  /*30670*/  LDL.LU.64 R36, [R1+0x4250] ;  /* 0x0042500001247983 */ /* 0x000ea80000300a00 */
[----:B------:R1:W-:Y:S04]  /*30680*/  LDGSTS.E [R0+0x2bc00], desc[UR74][R34.64], !P4 ;  /* 0x2bc0000022007fae */ /* 0x0003e8000e1a104a */
[----:B------:R1:W-:Y:S04]  /*30690*/  LDGSTS.E [R0+0x2bd00], desc[UR74][R100.64], !P4 ;  /* 0x2bd0000064007fae */ /* 0x0003e8000e1a104a */
[----:B------:R-:W2:Y:S04]  /*306a0*/  LDL.LU.64 R34, [R1+0x4248] ;  /* 0x0042480001227983 */ /* 0x000ea80000300a00 */
[----:B------:R-:W2:Y:S01]  /*306b0*/  LDL.64 R100, [R1+0x1a10] ;  /* 0x001a100001647983 */ /* 0x000ea20000100a00 */
[----:B------:R-:W-:Y:S01]  /*306c0*/  ISETP.GE.U32.AND P1, PT, R240, 0x7ffffec9, PT ;  /* 0x7ffffec9f000780c */ /* 0x000fe20003f26070 */
[----:B------:R-:W-:-:S02]  /*306d0*/  VIADD R240, R51, 0xffffff44 ;  /* 0xffffff4433f07836 */ /* 0x000fc40000000000 */
[----:B------:R-:W3:Y:S01]  /*306e0*/  LDC R51, c[0x0][0x3a0] ;  /* 0x0000e800ff337b82 */ /* 0x000ee20000000800 */
[----:B------:R2:W-:Y:S02]  /*306f0*/  LDGSTS.E [R0+0x2be00], desc[UR74][R14.64], !P4 ;  /* 0x2be000000e007fae */ /* 0x0005e4000e1a104a */
[----:B------:R-:W-:Y:S02]  /*30700*/  ISETP.GE.U32.AND P3, PT, R240, 0x7ffffec5, PT ;  /* 0x7ffffec5f000780c */ /* 0x000fe40003f66070 */
[----:B-1----:R-:W-:Y:S01]  /*30710*/  IADD3 R240, PT, PT, R11, -0xc0, RZ ;  /* 0xffffff400bf07810 */ /* 0x002fe20007ffe0ff */
[----:B------:R1:W-:Y:S02]  /*30720*/  LDGSTS.E [R0+0x2bf00], desc[UR74][R134.64], !P4 ;  /* 0x2bf0000086007fae */ /* 0x0003e4000e1a104a */
[----:B------:R-:W1:Y:S01]  /*30730*/  LDC R11, c[0x0][0x3a0] ;  /* 0x0000e800ff0b7b82 */ /* 0x000e620000000800 */
[----:B------:R-:W-:Y:S01]  /*30740*/  ISETP.GE.U32.AND P6, PT, R240, 0x7ffffec1, PT ;  /* 0x7ffffec1f000780c */ /* 0x000fe20003fc6070 */
[----:B------:R-:W-:Y:S01]  /*30750*/  VIADD R240, R10, 0xffffff3c ;  /* 0xffffff3c0af07836 */ /* 0x000fe20000000000 */
[----:B------:R1:W-:Y:S04]  /*30760*/  LDGSTS.E [R0+0x2cc00], desc[UR74][R54.64], !P0 ;  /* 0x2cc0000036007fae */ /* 0x0003e8000c1a104a */
[----:B------:R-:W-:Y:S01]  /*30770*/  ISETP.GE.U32.AND P4, PT, R240, 0x7ffffebd, PT ;  /* 0x7ffffebdf000780c */ /* 0x000fe20003f86070 */
[----:B------:R-:W1:Y:S01]  /*30780*/  LDC R10, c[0x0][0x3a0] ;  /* 0x0000e800ff0a7b82 */ /* 0x000e620000000800 */
[----:B------:R-:W-:Y:S01]  /*30790*/  VIADD R240, R50, 0xffffff38 ;  /* 0xffffff3832f07836 */ /* 0x000fe20000000000 */
[----:B------:R1:W-:Y:S04]  /*307a0*/  LDGSTS.E [R0+0x2cd00], desc[UR74][R102.64], !P0 ;  /* 0x2cd0000066007fae */ /* 0x0003e8000c1a104a */
[----:B------:R1:W-:Y:S02]  /*307b0*/  LDGSTS.E [R0+0x2ce00], desc[UR74][R74.64], !P0 ;  /* 0x2ce000004a007fae */ /* 0x0003e4000c1a104a */
[----:B------:R-:W1:Y:S02]  /*307c0*/  LDC R50, c[0x0][0x3a0] ;  /* 0x0000e800ff327b82 */ /* 0x000e640000000800 */
[----:B------:R-:W2:Y:S04]  /*307d0*/  LDL.LU.64 R14, [R1+0x4240] ;  /* 0x00424000010e7983 */ /* 0x000ea80000300a00 */
[----:B------:R-:W2:Y:S04]  /*307e0*/  LDL.64 R102, [R1+0x1a40] ;  /* 0x001a400001667983 */ /* 0x000ea80000100a00 */
[----:B------:R-:W2:Y:S04]  /*307f0*/  LDL.64 R134, [R1+0x1b60] ;  /* 0x001b600001867983 */ /* 0x000ea80000100a00 */
[----:B------:R-:W2:Y:S04]  /*30800*/  LDL.64 R54, [R1+0x18b0] ;  /* 0x0018b00001367983 */ /* 0x000ea80000100a00 */
[----:B------:R-:W2:Y:S04]  /*30810*/  LDL.64 R74, [R1+0x1b80] ;  /* 0x001b8000014a7983 */ /* 0x000ea80000100a00 */
[----:B---3--:R3:W-:Y:S01]  /*30820*/  LDGSTS.E [R0+0x2cf00], desc[UR74][R248.64], !P0 ;  /* 0x2cf00000f8007fae */ /* 0x0087e2000c1a104a */
[----:B------:R-:W-:Y:S01]  /*30830*/  ISETP.GE.U32.AND P0, PT, R240, 0x7ffffeb9, PT ;  /* 0x7ffffeb9f000780c */ /* 0x000fe20003f06070 */
[----:B------:R-:W-:-:S02]  /*30840*/  VIADD R240, R52, 0xffffff34 ;  /* 0xffffff3434f07836 */ /* 0x000fc40000000000 */
[----:B------:R3:W-:Y:S01]  /*30850*/  LDGSTS.E [R0+0x2dc00], desc[UR74][R76.64], !P1 ;  /* 0x2dc000004c007fae */ /* 0x0007e2000c9a104a */
[----:B------:R-:W1:Y:S03]  /*30860*/  LDC R52, c[0x0][0x3a0] ;  /* 0x0000e800ff347b82 */ /* 0x000e660000000800 */
[----:B------:R3:W-:Y:S04]  /*30870*/  LDGSTS.E [R0+0x2dd00], desc[UR74][R78.64], !P1 ;  /* 0x2dd000004e007fae */ /* 0x0007e8000c9a104a */
[----:B------:R3:W-:Y:S04]  /*30880*/  LDGSTS.E [R0+0x2de00], desc[UR74][R98.64], !P1 ;  /* 0x2de0000062007fae */ /* 0x0007e8000c9a104a */
[----:B------:R-:W3:Y:S04]  /*30890*/  LDL.64 R248, [R1+0x1a78] ;  /* 0x001a780001f87983 */ /* 0x000ee80000100a00 */
[----:B----4-:R4:W-:Y:S01]  /*308a0*/  LDGSTS.E [R0+0x2df00], desc[UR74][R242.64], !P1 ;  /* 0x2df00000f2007fae */ /* 0x0109e2000c9a104a */
[----:B------:R-:W-:Y:S01]  /*308b0*/  ISETP.GE.U32.AND P1, PT, R240, 0x7ffffeb5, PT ;  /* 0x7ffffeb5f000780c */ /* 0x000fe20003f26070 */
[----:B------:R-:W-:-:S02]  /*308c0*/  VIADD R240, R51, 0xffffff30 ;  /* 0xffffff3033f07836 */ /* 0x000fc40000000000 */
[----:B------:R-:W2:Y:S01]  /*308d0*/  LDC R51, c[0x0][0x3a0] ;  /* 0x0000e800ff337b82 */ /* 0x000ea20000000800 */
[----:B------:R-:W4:Y:S04]  /*308e0*/  LDL.64 R76, [R1+0x1920] ;  /* 0x00192000014c7983 */ /* 0x000f280000100a00 */
[----:B------:R1:W-:Y:S04]  /*308f0*/  LDGSTS.E [R0+0x2ec00], desc[UR74][R12.64], !P3 ;  /* 0x2ec000000c007fae */ /* 0x0003e8000d9a104a */
[----:B------:R1:W-:Y:S04]  /*30900*/  LDGSTS.E [R0+0x2ed00], desc[UR74][R108.64], !P3 ;  /* 0x2ed000006c007fae */ /* 0x0003e8000d9a104a */
[----:B------:R2:W-:Y:S04]  /*30910*/  LDGSTS.E [R0+0x2ee00], desc[UR74][R106.64], !P3 ;  /* 0x2ee000006a007fae */ /* 0x0005e8000d9a104a */
[----:B------:R-:W4:Y:S04]  /*30920*/  LDL.64 R242, [R1+0x1aa0] ;  /* 0x001aa00001f27983 */ /* 0x000f280000100a00 */
[----:B------:R2:W-:Y:S01]  /*30930*/  LDGSTS.E [R0+0x2ef00], desc[UR74][R104.64], !P3 ;  /* 0x2ef0000068007fae */ /* 0x0005e2000d9a104a */
[----:B------:R-:W-:-:S02]  /*30940*/  ISETP.GE.U32.AND P3, PT, R240, 0x7ffffeb1, PT ;  /* 0x7ffffeb1f000780c */ /* 0x000fc40003f66070 */
[----:B-1----:R-:W-:Y:S01]  /*30950*/  IADD3 R240, PT, PT, R11, -0xd4, RZ ;  /* 0xffffff2c0bf07810 */ /* 0x002fe20007ffe0ff */
[----:B------:R-:W4:Y:S04]  /*30960*/  LDL.64 R12, [R1+0x1ac0] ;  /* 0x001ac000010c7983 */ /* 0x000f280000100a00 */
[----:B------:R-:W4:Y:S04]  /*30970*/  LDL.64 R78, [R1+0x1930] ;  /* 0x00193000014e7983 */ /* 0x000f280000100a00 */
[----:B------:R-:W4:Y:S04]  /*30980*/  LDL.64 R98, [R1+0x1938] ;  /* 0x0019380001627983 */ /* 0x000f280000100a00 */
[----:B--2---:R1:W-:Y:S04]  /*30990*/  LDGSTS.E [R0+0x2fc00], desc[UR74][R100.64], !P6 ;  /* 0x2fc0000064007fae */ /* 0x0043e8000f1a104a */
[----:B------:R1:W-:Y:S04]  /*309a0*/  LDGSTS.E [R0+0x2fd00], desc[UR74][R84.64], !P6 ;  /* 0x2fd0000054007fae */ /* 0x0003e8000f1a104a */
[----:B------:R1:W-:Y:S04]  /*309b0*/  LDGSTS.E [R0+0x2fe00], desc[UR74][R82.64], !P6 ;  /* 0x2fe0000052007fae */ /* 0x0003e8000f1a104a */
[----:B------:R1:W-:Y:S01]  /*309c0*/  LDGSTS.E [R0+0x2ff00], desc[UR74][R80.64], !P6 ;  /* 0x2ff0000050007fae */ /* 0x0003e2000f1a104a */
[----:B------:R-:W-:Y:S01]  /*309d0*/  ISETP.GE.U32.AND P6, PT, R240, 0x7ffffead, PT ;  /* 0x7ffffeadf000780c */ /* 0x000fe20003fc6070 */
[----:B------:R-:W-:-:S02]  /*309e0*/  VIADD R240, R10, 0xffffff28 ;  /* 0xffffff280af07836 */ /* 0x000fc40000000000 */
[----:B------:R-:W2:Y:S04]  /*309f0*/  LDL.64 R10, [R1+0x1ae0] ;  /* 0x001ae000010a7983 */ /* 0x000ea80000100a00 */
[----:B------:R-:W2:Y:S04]  /*30a00*/  LDL.64 R100, [R1+0x1ba0] ;  /* 0x001ba00001647983 */ /* 0x000ea80000100a00 */
[----:B------:R1:W-:Y:S04]  /*30a10*/  LDGSTS.E [R0+0x30c00], desc[UR74][R102.64], !P4 ;  /* 0x30c0000066007fae */ /* 0x0003e8000e1a104a */
[----:B------:R1:W-:Y:S04]  /*30a20*/  LDGSTS.E [R0+0x30d00], desc[UR74][R60.64], !P4 ;  /* 0x30d000003c007fae */ /* 0x0003e8000e1a104a */
[----:B------:R1:W-:Y:S04]  /*30a30*/  LDGSTS.E [R0+0x30e00], desc[UR74][R58.64], !P4 ;  /* 0x30e000003a007fae */ /* 0x0003e8000e1a104a */
[----:B------:R1:W-:Y:S04]  /*30a40*/  LDGSTS.E [R0+0x30f00], desc[UR74][R56.64], !P4 ;  /* 0x30f0000038007fae */ /* 0x0003e8000e1a104a */
[----:B------:R-:W2:Y:S04]  /*30a50*/  LDL.64 R102, [R1+0x1998] ;  /* 0x0019980001667983 */ /* 0x000ea80000100a00 */
[----:B---3--:R1:W-:Y:S04]  /*30a60*/  LDGSTS.E [R0+0x31c00], desc[UR74][R248.64], !P0 ;  /* 0x31c00000f8007fae */ /* 0x0083e8000c1a104a */
[----:B------:R1:W-:Y:S04]  /*30a70*/  LDGSTS.E [R0+0x31d00], desc[UR74][R128.64], !P0 ;  /* 0x31d0000080007fae */ /* 0x0003e8000c1a104a */
[----:B------:R1:W-:Y:S04]  /*30a80*/  LDGSTS.E [R0+0x31e00], desc[UR74][R130.64], !P0 ;  /* 0x31e0000082007fae */ /* 0x0003e8000c1a104a */
[----:B------:R1:W-:Y:S04]  /*30a90*/  LDGSTS.E [R0+0x31f00], desc[UR74][R132.64], !P0 ;  /* 0x31f0000084007fae */ /* 0x0003e8000c1a104a */
[----:B------:R-:W3:Y:S04]  /*30aa0*/  LDL.64 R248, [R1+0x1b00] ;  /* 0x001b000001f87983 */ /* 0x000ee80000100a00 */
[----:B----4-:R1:W-:Y:S04]  /*30ab0*/  LDGSTS.E [R0+0x32c00], desc[UR74][R242.64], !P1 ;  /* 0x32c00000f2007fae */ /* 0x0103e8000c9a104a */
[----:B------:R1:W-:Y:S04]  /*30ac0*/  LDGSTS.E [R0+0x32d00], desc[UR74][R152.64], !P1 ;  /* 0x32d0000098007fae */ /* 0x0003e8000c9a104a */
[----:B------:R1:W-:Y:S04]  /*30ad0*/  LDGSTS.E [R0+0x32e00], desc[UR74][R154.64], !P1 ;  /* 0x32e000009a007fae */ /* 0x0003e8000c9a104a */
[----:B------:R1:W-:Y:S04]  /*30ae0*/  LDGSTS.E [R0+0x32f00], desc[UR74][R156.64], !P1 ;  /* 0x32f000009c007fae */ /* 0x0003e8000c9a104a */
[----:B------:R1:W-:Y:S04]  /*30af0*/  LDGSTS.E [R0+0x33c00], desc[UR74][R12.64], !P3 ;  /* 0x33c000000c007fae */ /* 0x0003e8000d9a104a */
[----:B------:R1:W-:Y:S04]  /*30b00*/  LDGSTS.E [R0+0x33d00], desc[UR74][R176.64], !P3 ;  /* 0x33d00000b0007fae */ /* 0x0003e8000d9a104a */
[----:B------:R1:W-:Y:S04]  /*30b10*/  LDGSTS.E [R0+0x33e00], desc[UR74][R178.64], !P3 ;  /* 0x33e00000b2007fae */ /* 0x0003e8000d9a104a */
[----:B------:R-:W4:Y:S04]  /*30b20*/  LDL.64 R12, [R1+0x1b20] ;  /* 0x001b2000010c7983 */ /* 0x000f280000100a00 */
[----:B------:R1:W-:Y:S01]  /*30b30*/  LDGSTS.E [R0+0x33f00], desc[UR74][R180.64], !P3 ;  /* 0x33f00000b4007fae */ /* 0x0003e2000d9a104a */
[----:B------:R-:W-:-:S03]  /*30b40*/  ISETP.GE.U32.AND P4, PT, R240, 0x7ffffea9, PT ;  /* 0x7ffffea9f000780c */ /* 0x000fc60003f86070 */
[----:B------:R-:W4:Y:S04]  /*30b50*/  LDL.64 R242, [R1+0x19a0] ;  /* 0x0019a00001f27983 */ /* 0x000f280000100a00 */
[----:B--2---:R1:W-:Y:S01]  /*30b60*/  LDGSTS.E [R0+0x34c00], desc[UR74][R10.64], !P6 ;  /* 0x34c000000a007fae */ /* 0x0043e2000f1a104a */
[----:B------:R-:W-:Y:S02]  /*30b70*/  VIADD R240, R50, 0xffffff24 ;  /* 0xffffff2432f07836 */ /* 0x000fe40000000000 */
[----:B------:R-:W2:Y:S01]  /*30b80*/  LDC R50, c[0x0][0x3a0] ;  /* 0x0000e800ff327b82 */ /* 0x000ea20000000800 */
[----:B------:R1:W-:Y:S04]  /*30b90*/  LDGSTS.E [R0+0x34d00], desc[UR74][R200.64], !P6 ;  /* 0x34d00000c8007fae */ /* 0x0003e8000f1a104a */
[----:B------:R-:W4:Y:S01]  /*30ba0*/  LDL.64 R10, [R1+0x1b40] ;  /* 0x001b4000010a7983 */ /* 0x000f220000100a00 */
[----:B------:R-:W-:Y:S01]  /*30bb0*/  ISETP.GE.U32.AND P0, PT, R240, 0x7ffffea5, PT ;  /* 0x7ffffea5f000780c */ /* 0x000fe20003f06070 */
[----:B------:R-:W-:-:S02]  /*30bc0*/  VIADD R240, R53, 0xffffff20 ;  /* 0xffffff2035f07836 */ /* 0x000fc40000000000 */
[----:B------:R1:W-:Y:S03]  /*30bd0*/  LDGSTS.E [R0+0x34e00], desc[UR74][R202.64], !P6 ;  /* 0x34e00000ca007fae */ /* 0x0003e6000f1a104a */
[----:B------:R-:W-:Y:S01]  /*30be0*/  ISETP.GE.U32.AND P1, PT, R240, 0x7ffffea1, PT ;  /* 0x7ffffea1f000780c */ /* 0x000fe20003f26070 */
[----:B------:R-:W-:Y:S01]  /*30bf0*/  VIADD R240, R52, 0xffffff1c ;  /* 0xffffff1c34f07836 */ /* 0x000fe20000000000 */
[----:B------:R1:W-:Y:S04]  /*30c00*/  LDGSTS.E [R0+0x34f00], desc[UR74][R204.64], !P6 ;  /* 0x34f00000cc007fae */ /* 0x0003e8000f1a104a */
[----:B------:R-:W-:Y:S01]  /*30c10*/  ISETP.GE.U32.AND P3, PT, R240, 0x7ffffe9d, PT ;  /* 0x7ffffe9df000780c */ /* 0x000fe20003f66070 */
[----:B------:R-:W4:Y:S01]  /*30c20*/  LDL.64 R52, [R1+0x970] ;  /* 0x0009700001347983 */ /* 0x000f220000100a00 */
[----:B------:R-:W-:-:S04]  /*30c30*/  IADD3 R240, PT, PT, R51, -0xe8, RZ ;  /* 0xffffff1833f07810 */ /* 0x000fc80007ffe0ff */
[----:B------:R-:W-:Y:S01]  /*30c40*/  ISETP.GE.U32.AND P6, PT, R240, 0x7ffffe99, PT ;  /* 0x7ffffe99f000780c */ /* 0x000fe20003fc6070 */
[----:B--2---:R-:W-:Y:S02]  /*30c50*/  VIADD R240, R50, 0xffffff14 ;  /* 0xffffff1432f07836 */ /* 0x004fe40000000000 */
        /* <DEDUP_REMOVED lines=10> */
[----:B------:R-:W4:Y:S04]  /*30d00*/  LDL.LU.64 R12, [R1+0x4238] ;  /* 0x00423800010c7983 */ /* 0x000f280000300a00 */
[----:B------:R1:W-:Y:S01]  /*30d10*/  LDGSTS.E [R0+0x37c00], desc[UR74][R10.64], !P1 ;  /* 0x37c000000a007fae */ /* 0x0003e2000c9a104a */
[----:B------:R-:W-:-:S02]  /*30d20*/  ISETP.GE.U32.AND P4, PT, R240, 0x7ffffe95, PT ;  /* 0x7ffffe95f000780c */ /* 0x000fc40003f86070 */
[----:B------:R-:W1:Y:S01]  /*30d30*/  LDC R240, c[0x0][0x3a0] ;  /* 0x0000e800fff07b82 */ /* 0x000e620000000800 */
[----:B------:R1:W-:Y:S04]  /*30d40*/  LDGSTS.E [R0+0x37d00], desc[UR74][R14.64], !P1 ;  /* 0x37d000000e007fae */ /* 0x0003e8000c9a104a */
[----:B------:R-:W2:Y:S04]  /*30d50*/  LDL.LU.64 R10, [R1+0x4230] ;  /* 0x00423000010a7983 */ /* 0x000ea80000300a00 */
[----:B----4-:R4:W-:Y:S04]  /*30d60*/  LDGSTS.E [R0+0x37e00], desc[UR74][R12.64], !P1 ;  /* 0x37e000000c007fae */ /* 0x0109e8000c9a104a */
[----:B--2---:R4:W-:Y:S04]  /*30d70*/  LDGSTS.E [R0+0x37f00], desc[UR74][R10.64], !P1 ;  /* 0x37f000000a007fae */ /* 0x0049e8000c9a104a */
[----:B------:R4:W-:Y:S04]  /*30d80*/  LDGSTS.E [R0+0x38c00], desc[UR74][R134.64], !P3 ;  /* 0x38c0000086007fae */ /* 0x0009e8000d9a104a */
[----:B------:R4:W-:Y:S04]  /*30d90*/  LDGSTS.E [R0+0x38d00], desc[UR74][R50.64], !P3 ;  /* 0x38d0000032007fae */ /* 0x0009e8000d9a104a */
[----:B------:R4:W-:Y:S04]  /*30da0*/  LDGSTS.E [R0+0x38e00], desc[UR74][R52.64], !P3 ;  /* 0x38e0000034007fae */ /* 0x0009e8000d9a104a */
[----:B------:R4:W5:Y:S04]  /*30db0*/  LDL.LU.64 R134, [R1+0x4228] ;  /* 0x0042280001867983 */ /* 0x0009680000300a00 */
[----:B------:R-:W2:Y:S04]  /*30dc0*/  LDL.LU.64 R50, [R1+0x4220] ;  /* 0x0042200001327983 */ /* 0x000ea80000300a00 */
[----:B------:R-:W2:Y:S04]  /*30dd0*/  LDL.LU.64 R52, [R1+0x4218] ;  /* 0x0042180001347983 */ /* 0x000ea80000300a00 */
[----:B------:R4:W-:Y:S04]  /*30de0*/  LDGSTS.E [R0+0x38f00], desc[UR74][R54.64], !P3 ;  /* 0x38f0000036007fae */ /* 0x0009e8000d9a104a */
[----:B------:R4:W-:Y:S04]  /*30df0*/  LDGSTS.E [R0+0x39c00], desc[UR74][R74.64], !P6 ;  /* 0x39c000004a007fae */ /* 0x0009e8000f1a104a */
[----:B------:R4:W-:Y:S04]  /*30e00*/  LDGSTS.E [R0+0x39d00], desc[UR74][R76.64], !P6 ;  /* 0x39d000004c007fae */ /* 0x0009e8000f1a104a */
[----:B------:R-:W2:Y:S04]  /*30e10*/  LDL.LU.64 R54, [R1+0x4210] ;  /* 0x0042100001367983 */ /* 0x000ea80000300a00 */
[----:B------:R4:W5:Y:S04]  /*30e20*/  LDL.LU.64 R74, [R1+0x4208] ;  /* 0x00420800014a7983 */ /* 0x0009680000300a00 */
[----:B------:R4:W5:Y:S04]  /*30e30*/  LDL.LU.64 R76, [R1+0x4200] ;  /* 0x00420000014c7983 */ /* 0x0009680000300a00 */
[----:B------:R4:W-:Y:S04]  /*30e40*/  LDGSTS.E [R0+0x39e00], desc[UR74][R78.64], !P6 ;  /* 0x39e000004e007fae */ /* 0x0009e8000f1a104a */
[----:B------:R4:W-:Y:S04]  /*30e50*/  LDGSTS.E [R0+0x39f00], desc[UR74][R98.64], !P6 ;  /* 0x39f0000062007fae */ /* 0x0009e8000f1a104a */
[----:B------:R4:W-:Y:S04]  /*30e60*/  LDGSTS.E [R0+0x3ac00], desc[UR74][R100.64], !P4 ;  /* 0x3ac0000064007fae */ /* 0x0009e8000e1a104a */
[----:B------:R4:W5:Y:S04]  /*30e70*/  LDL.LU.64 R78, [R1+0x41f8] ;  /* 0x0041f800014e7983 */ /* 0x0009680000300a00 */
[----:B------:R4:W5:Y:S04]  /*30e80*/  LDL.LU.64 R98, [R1+0x41f0] ;  /* 0x0041f00001627983 */ /* 0x0009680000300a00 */
[----:B------:R4:W5:Y:S04]  /*30e90*/  LDL.LU.64 R100, [R1+0x41e8] ;  /* 0x0041e80001647983 */ /* 0x0009680000300a00 */
[----:B------:R4:W-:Y:S04]  /*30ea0*/  LDGSTS.E [R0+0x3ad00], desc[UR74][R102.64], !P4 ;  /* 0x3ad0000066007fae */ /* 0x0009e8000e1a104a */
[----:B------:R4:W-:Y:S04]  /*30eb0*/  LDGSTS.E [R0+0x3ae00], desc[UR74][R242.64], !P4 ;  /* 0x3ae00000f2007fae */ /* 0x0009e8000e1a104a */
[----:B---3--:R4:W-:Y:S04]  /*30ec0*/  LDGSTS.E [R0+0x3af00], desc[UR74][R248.64], !P4 ;  /* 0x3af00000f8007fae */ /* 0x0089e8000e1a104a */
[----:B------:R4:W5:Y:S04]  /*30ed0*/  LDL.LU.64 R102, [R1+0x41e0] ;  /* 0x0041e00001667983 */ /* 0x0009680000300a00 */
[----:B------:R-:W3:Y:S04]  /*30ee0*/  LDL.LU.64 R242, [R1+0x41d8] ;  /* 0x0041d80001f27983 */ /* 0x000ee80000300a00 */
[----:B------:R-:W3:Y:S01]  /*30ef0*/  LDL.LU.64 R248, [R1+0x41d0] ;  /* 0x0041d00001f87983 */ /* 0x000ee20000300a00 */
[----:B-1----:R-:W-:-:S05]  /*30f00*/  VIADD R240, R240, 0xffffff10 ;  /* 0xffffff10f0f07836 */ /* 0x002fca0000000000 */
[----:B------:R-:W-:Y:S02]  /*30f10*/  ISETP.GE.U32.AND P0, PT, R240, 0x7ffffe91, PT ;  /* 0x7ffffe91f000780c */ /* 0x000fe40003f06070 */
[----:B------:R-:W1:Y:S02]  /*30f20*/  LDC R240, c[0x0][0x3a0] ;  /* 0x0000e800fff07b82 */ /* 0x000e640000000800 */
[----:B-1----:R-:W-:-:S05]  /*30f30*/  VIADD R240, R240, 0xffffff0c ;  /* 0xffffff0cf0f07836 */ /* 0x002fca0000000000 */
[----:B------:R-:W-:Y:S02]  /*30f40*/  ISETP.GE.U32.AND P1, PT, R240, 0x7ffffe8d, PT ;  /* 0x7ffffe8df000780c */ /* 0x000fe40003f26070 */
[----:B------:R-:W1:Y:S02]  /*30f50*/  LDC R240, c[0x0][0x3a0] ;  /* 0x0000e800fff07b82 */ /* 0x000e640000000800 */
[----:B-1----:R-:W-:-:S05]  /*30f60*/  VIADD R240, R240, 0xffffff08 ;  /* 0xffffff08f0f07836 */ /* 0x002fca0000000000 */
[----:B------:R-:W-:Y:S02]  /*30f70*/  ISETP.GE.U32.AND P3, PT, R240, 0x7ffffe89, PT ;  /* 0x7ffffe89f000780c */ /* 0x000fe40003f66070 */
[----:B------:R-:W1:Y:S01]  /*30f80*/  LDC R240, c[0x0][0x3a0] ;  /* 0x0000e800fff07b82 */ /* 0x000e620000000800 */
[----:B------:R-:W-:-:S04]  /*30f90*/  UIADD3 UR6, UPT, UPT, UR6, -0x100, URZ ;  /* 0xffffff0006067890 */ /* 0x000fc8000fffe0ff */
[----:B------:R-:W-:-:S06]  /*30fa0*/  UISETP.GE.U32.AND UP0, UPT, UR6, 0x7ffffe81, UPT ;  /* 0x7ffffe810600788c */ /* 0x000fcc000bf06070 */
[----:B------:R-:W-:Y:S02]  /*30fb0*/  PLOP3.LUT P4, PT, PT, PT, UP0, 0x80, 0x8 ;  /* 0x000000000008781c */ /* 0x000fe40003f8f008 */
[----:B-1----:R-:W-:-:S04]  /*30fc0*/  IADD3 R240, PT, PT, R240, -0xfc, RZ ;  /* 0xffffff04f0f07810 */ /* 0x002fc80007ffe0ff */
[----:B------:R-:W-:Y:S01]  /*30fd0*/  ISETP.GE.U32.AND P6, PT, R240, 0x7ffffe85, PT ;  /* 0x7ffffe85f000780c */ /* 0x000fe20003fc6070 */
[----:B------:R1:W-:Y:S04]  /*30fe0*/  STL.64 [R1+0x42c0], R64 ;  /* 0x0042c04001007387 */ /* 0x0003e80000100a00 */
[----:B-1----:R-:W3:Y:S04]  /*30ff0*/  LDL.64 R64, [R1+0x1c90] ;  /* 0x001c900001407983 */ /* 0x002ee80000100a00 */
        /* <DEDUP_REMOVED lines=8> */
[----:B--2---:R1:W-:Y:S04]  /*31080*/  STL.64 [R1+0x4298], R54 ;  /* 0x0042983601007387 */ /* 0x0043e80000100a00 */
[----:B-1----:R-:W2:Y:S04]  /*31090*/  LDL.64 R54, [R1+0xac0] ;  /* 0x000ac00001367983 */ /* 0x002ea80000100a00 */
[----:B------:R1:W-:Y:S04]  /*310a0*/  STL.64 [R1+0x4290], R52 ;  /* 0x0042903401007387 */ /* 0x0003e80000100a00 */
[----:B-1----:R-:W2:Y:S04]  /*310b0*/  LDL.64 R52, [R1+0x1c10] ;  /* 0x001c100001347983 */ /* 0x002ea80000100a00 */
        /* <DEDUP_REMOVED lines=20> */
[----:B------:R1:W-:Y:S04]  /*31200*/  STL.64 [R1+0x41e8], R10 ;  /* 0x0041e80a01007387 */ /* 0x0003e80000100a00 */
[----:B------:R1:W-:Y:S04]  /*31210*/  STL.64 [R1+0x41e0], R8 ;  /* 0x0041e00801007387 */ /* 0x0003e80000100a00 */
[----:B------:R4:W-:Y:S04]  /*31220*/  STL.64 [R1+0x41d8], R6 ;  /* 0x0041d80601007387 */ /* 0x0009e80000100a00 */
[----:B------:R4:W-:Y:S04]  /*31230*/  STL.64 [R1+0x41d0], R4 ;  /* 0x0041d00401007387 */ /* 0x0009e80000100a00 */
[----:B-1----:R-:W3:Y:S04]  /*31240*/  LDL.64 R14, [R1+0xa50] ;  /* 0x000a5000010e7983 */ /* 0x002ee80000100a00 */
        /* <DEDUP_REMOVED lines=21> */
[----:B----4-:R-:W4:Y:S04]  /*313a0*/  LDL.64 R6, [R1+0x1e30] ;  /* 0x001e300001067983 */ /* 0x010f280000100a00 */
[----:B------:R-:W4:Y:S04]  /*313b0*/  LDL.64 R4, [R1+0x1d08] ;  /* 0x001d080001047983 */ /* 0x000f280000100a00 */
[----:B--2---:R1:W-:Y:S04]  /*313c0*/  LDGSTS.E [R0+0x3bc00], desc[UR74][R52.64], !P0 ;  /* 0x3bc0000034007fae */ /* 0x0043e8000c1a104a */
[----:B------:R1:W-:Y:S04]  /*313d0*/  LDGSTS.E [R0+0x3bd00], desc[UR74][R54.64], !P0 ;  /* 0x3bd0000036007fae */ /* 0x0003e8000c1a104a */
[----:B---3--:R1:W-:Y:S04]  /*313e0*/  LDGSTS.E [R0+0x3be00], desc[UR74][R56.64], !P0 ;  /* 0x3be0000038007fae */ /* 0x0083e8000c1a104a */
[----:B------:R1:W-:Y:S04]  /*313f0*/  LDGSTS.E [R0+0x3bf00], desc[UR74][R58.64], !P0 ;  /* 0x3bf000003a007fae */ /* 0x0003e8000c1a104a */
[----:B------:R1:W-:Y:S04]  /*31400*/  LDGSTS.E [R0+0x3cc00], desc[UR74][R64.64], !P1 ;  /* 0x3cc0000040007fae */ /* 0x0003e8000c9a104a */
[----:B------:R-:W2:Y:S04]  /*31410*/  LDL.64 R52, [R1+0x1e00] ;  /* 0x001e000001347983 */ /* 0x000ea80000100a00 */
[----:B------:R-:W3:Y:S04]  /*31420*/  LDL.64 R58, [R1+0x1c40] ;  /* 0x001c4000013a7983 */ /* 0x000ee80000100a00 */
[----:B------:R-:W2:Y:S04]  /*31430*/  LDL.64 R64, [R1+0x1cd8] ;  /* 0x001cd80001407983 */ /* 0x000ea80000100a00 */
[----:B------:R1:W-:Y:S04]  /*31440*/  LDGSTS.E [R0+0x3cd00], desc[UR74][R60.64], !P1 ;  /* 0x3cd000003c007fae */ /* 0x0003e8000c9a104a */
[----:B------:R-:W4:Y:S04]  /*31450*/  LDL.64 R54, [R1+0x1f28] ;  /* 0x001f280001367983 */ /* 0x000f280000100a00 */
[----:B------:R1:W-:Y:S04]  /*31460*/  LDGSTS.E [R0+0x3ce00], desc[UR74][R62.64], !P1 ;  /* 0x3ce000003e007fae */ /* 0x0003e8000c9a104a */
[----:B------:R-:W4:Y:S04]  /*31470*/  LDL.64 R60, [R1+0x1e80] ;  /* 0x001e8000013c7983 */ /* 0x000f280000100a00 */
[----:B------:R-:W4:Y:S04]  /*31480*/  LDL.64 R56, [R1+0x1fc0] ;  /* 0x001fc00001387983 */ /* 0x000f280000100a00 */
[----:B------:R-:W4:Y:S04]  /*31490*/  LDL.64 R62, [R1+0x1ef0] ;  /* 0x001ef000013e7983 */ /* 0x000f280000100a00 */
[----:B------:R1:W-:Y:S04]  /*314a0*/  LDGSTS.E [R0+0x3cf00], desc[UR74][R14.64], !P1 ;  /* 0x3cf000000e007fae */ /* 0x0003e8000c9a104a */
        /* <DEDUP_REMOVED lines=12> */
[----:B------:R-:W0:Y:S04]  /*31570*/  LDGDEPBAR ;  /* 0x00000000000079af */ /* 0x000e280000000000 */
[----:B------:R1:W-:Y:S04]  /*31580*/  LDGSTS.E [R246+0x60000], desc[UR74][R38.64], P2 ;  /* 0x6000000026f67fae */ /* 0x0003e800091a104a */
[----:B------:R1:W-:Y:S04]  /*31590*/  LDGSTS.E [R246+0x60100], desc[UR74][R40.64], P5 ;  /* 0x6010000028f67fae */ /* 0x0003e8000a9a104a */
[----:B------:R1:W-:Y:S04]  /*315a0*/  LDGSTS.E [R246+0x61000], desc[UR74][R42.64], P2 ;  /* 0x610000002af67fae */ /* 0x0003e800091a104a */
        /* <DEDUP_REMOVED lines=15> */
[----:B---3--:R1:W-:Y:S04]  /*316a0*/  LDGSTS.E [R246+0x61100], desc[UR74][R58.64], P5 ;  /* 0x611000003af67fae */ /* 0x0083e8000a9a104a */
[----:B------:R1:W-:Y:S04]  /*316b0*/  LDGSTS.E [R246+0x62000], desc[UR74][R44.64], P2 ;  /* 0x620000002cf67fae */ /* 0x0003e800091a104a */
[----:B--2---:R1:W-:Y:S04]  /*316c0*/  LDGSTS.E [R246+0x62100], desc[UR74][R64.64], P5 ;  /* 0x6210000040f67fae */ /* 0x0043e8000a9a104a */
[----:B------:R-:W2:Y:S04]  /*316d0*/  LDL.64 R58, [R1+0x2010] ;  /* 0x00201000013a7983 */ /* 0x000ea80000100a00 */
[----:B------:R1:W-:Y:S04]  /*316e0*/  LDGSTS.E [R246+0x63000], desc[UR74][R46.64], P2 ;  /* 0x630000002ef67fae */ /* 0x0003e800091a104a */
[----:B------:R-:W3:Y:S04]  /*316f0*/  LDL.64 R64, [R1+0x1f68] ;  /* 0x001f680001407983 */ /* 0x000ee80000100a00 */
[----:B------:R1:W-:Y:S04]  /*31700*/  LDGSTS.E [R246+0x63100], desc[UR74][R48.64], P5 ;  /* 0x6310000030f67fae */ /* 0x0003e8000a9a104a */
[----:B------:R1:W-:Y:S04]  /*31710*/  LDGSTS.E [R246+0x64000], desc[UR74][R50.64], P2 ;  /* 0x6400000032f67fae */ /* 0x0003e800091a104a */
[----:B------:R1:W-:Y:S04]  /*31720*/  LDGSTS.E [R246+0x64100], desc[UR74][R52.64], P5 ;  /* 0x6410000034f67fae */ /* 0x0003e8000a9a104a */
[----:B----4-:R1:W-:Y:S04]  /*31730*/  LDGSTS.E [R246+0x65000], desc[UR74][R54.64], P2 ;  /* 0x6500000036f67fae */ /* 0x0103e800091a104a */
        /* <DEDUP_REMOVED lines=12> */
[----:B--2---:R1:W-:Y:S04]  /*31800*/  LDGSTS.E [R246+0x67000], desc[UR74][R58.64], P2 ;  /* 0x670000003af67fae */ /* 0x0043e800091a104a */
[----:B---3--:R1:W-:Y:S04]  /*31810*/  LDGSTS.E [R246+0x67100], desc[UR74][R64.64], P5 ;  /* 0x6710000040f67fae */ /* 0x0083e8000a9a104a */
[----:B------:R-:W2:Y:S04]  /*31820*/  LDL.64 R58, [R1+0x2390] ;  /* 0x00239000013a7983 */ /* 0x000ea80000100a00 */
[----:B------:R-:W3:Y:S04]  /*31830*/  LDL.64 R64, [R1+0x3d30] ;  /* 0x003d300001407983 */ /* 0x000ee80000100a00 */
[----:B----4-:R1:W-:Y:S04]  /*31840*/  LDGSTS.E [R246+0x68000], desc[UR74][R60.64], P2 ;  /* 0x680000003cf67fae */ /* 0x0103e800091a104a */
[----:B------:R1:W-:Y:S04]  /*31850*/  LDGSTS.E [R246+0x68100], desc[UR74][R10.64], P5 ;  /* 0x681000000af67fae */ /* 0x0003e8000a9a104a */
[----:B------:R1:W-:Y:S04]  /*31860*/  LDGSTS.E [R246+0x69000], desc[UR74][R12.64], P2 ;  /* 0x690000000cf67fae */ /* 0x0003e800091a104a */
[----:B------:R-:W4:Y:S04]  /*31870*/  LDL.64 R60, [R1+0x22a8] ;  /* 0x0022a800013c7983 */ /* 0x000f280000100a00 */
[----:B------:R1:W-:Y:S04]  /*31880*/  LDGSTS.E [R246+0x69100], desc[UR74][R14.64], P5 ;  /* 0x691000000ef67fae */ /* 0x0003e8000a9a104a */
        /* <DEDUP_REMOVED lines=36> */
[----:B------:R1:W-:Y:S04]  /*31ad0*/  LDGSTS.E [R246+0x72100], desc[UR74][R46.64], P5 ;  /* 0x721000002ef67fae */ /* 0x0003e8000a9a104a */
[----:B------:R1:W-:Y:S04]  /*31ae0*/  LDGSTS.E [R246+0x73000], desc[UR74][R48.64], P2 ;  /* 0x7300000030f67fae */ /* 0x0003e800091a104a */
[----:B------:R-:W2:Y:S04]  /*31af0*/  LDL.64 R58, [R1+0x3d38] ;  /* 0x003d3800013a7983 */ /* 0x000ea80000100a00 */
[----:B------:R1:W-:Y:S04]  /*31b00*/  LDGSTS.E [R246+0x73100], desc[UR74][R50.64], P5 ;  /* 0x7310000032f67fae */ /* 0x0003e8000a9a104a */
[----:B------:R1:W-:Y:S04]  /*31b10*/  LDGSTS.E [R246+0x74000], desc[UR74][R52.64], P2 ;  /* 0x7400000034f67fae */ /* 0x0003e800091a104a */
[----:B------:R1:W-:Y:S04]  /*31b20*/  LDGSTS.E [R246+0x74100], desc[UR74][R54.64], P5 ;  /* 0x7410000036f67fae */ /* 0x0003e8000a9a104a */
[----:B---3--:R1:W-:Y:S04]  /*31b30*/  LDGSTS.E [R246+0x75000], desc[UR74][R64.64], P2 ;  /* 0x7500000040f67fae */ /* 0x0083e800091a104a */
[----:B------:R1:W-:Y:S04]  /*31b40*/  LDGSTS.E [R246+0x75100], desc[UR74][R56.64], P5 ;  /* 0x7510000038f67fae */ /* 0x0003e8000a9a104a */
[----:B------:R-:W3:Y:S04]  /*31b50*/  LDL.64 R46, [R1+0x1d50] ;  /* 0x001d5000012e7983 */ /* 0x000ee80000100a00 */
[----:B------:R-:W3:Y:S04]  /*31b60*/  LDL.64 R64, [R1+0x21e8] ;  /* 0x0021e80001407983 */ /* 0x000ee80000100a00 */
[----:B----4-:R1:W-:Y:S04]  /*31b70*/  LDGSTS.E [R246+0x76000], desc[UR74][R60.64], P2 ;  /* 0x760000003cf67fae */ /* 0x0103e800091a104a */
[----:B------:R-:W4:Y:S04]  /*31b80*/  LDL.64 R48, [R1+0x1ce8] ;  /* 0x001ce80001307983 */ /* 0x000f280000100a00 */
[----:B------:R-:W4:Y:S04]  /*31b90*/  LDL.64 R50, [R1+0x1e10] ;  /* 0x001e100001327983 */ /* 0x000f280000100a00 */
[----:B------:R-:W4:Y:S04]  /*31ba0*/  LDL.64 R60, [R1+0x1bb0] ;  /* 0x001bb000013c7983 */ /* 0x000f280000100a00 */
[----:B------:R-:W4:Y:S04]  /*31bb0*/  LDL.64 R52, [R1+0x1d88] ;  /* 0x001d880001347983 */ /* 0x000f280000100a00 */
[----:B------:R-:W4:Y:S04]  /*31bc0*/  LDL.64 R54, [R1+0x1ea8] ;  /* 0x001ea80001367983 */ /* 0x000f280000100a00 */
[----:B------:R-:W4:Y:S04]  /*31bd0*/  LDL.64 R56, [R1+0x1f40] ;  /* 0x001f400001387983 */ /* 0x000f280000100a00 */
[----:B------:R1:W-:Y:S04]  /*31be0*/  LDGSTS.E [R246+0x76100], desc[UR74][R62.64], P5 ;  /* 0x761000003ef67fae */ /* 0x0003e8000a9a104a */
[----:B------:R-:W4:Y:S04]  /*31bf0*/  LDL.64 R62, [R1+0x1c58] ;  /* 0x001c5800013e7983 */ /* 0x000f280000100a00 */
[----:B--2---:R1:W-:Y:S04]  /*31c00*/  LDGSTS.E [R246+0x77000], desc[UR74][R58.64], P2 ;  /* 0x770000003af67fae */ /* 0x0043e800091a104a */
[----:B------:R-:W2:Y:S04]  /*31c10*/  LDL.64 R58, [R1+0x1e18] ;  /* 0x001e1800013a7983 */ /* 0x000ea80000100a00 */
[----:B---3--:R1:W-:Y:S04]  /*31c20*/  LDGSTS.E [R246+0x77100], desc[UR74][R64.64], P5 ;  /* 0x7710000040f67fae */ /* 0x0083e8000a9a104a */
[----:B------:R1:W-:Y:S04]  /*31c30*/  LDGSTS.E [R246+0x78000], desc[UR74][R10.64], P2 ;  /* 0x780000000af67fae */ /* 0x0003e800091a104a */
[----:B------:R1:W-:Y:S04]  /*31c40*/  LDGSTS.E [R246+0x78100], desc[UR74][R12.64], P5 ;  /* 0x781000000cf67fae */ /* 0x0003e8000a9a104a */
[----:B------:R-:W3:Y:S04]  /*31c50*/  LDL.64 R64, [R1+0x1e90] ;  /* 0x001e900001407983 */ /* 0x000ee80000100a00 */
        /* <DEDUP_REMOVED lines=15> */
[----:B----4-:R1:W-:Y:S04]  /*31d50*/  LDGSTS.E [R241+0x60300], desc[UR74][R60.64], P5 ;  /* 0x603000003cf17fae */ /* 0x0103e8000a9a104a */
[----:B------:R1:W-:Y:S04]  /*31d60*/  LDGSTS.E [R241+0x61200], desc[UR74][R44.64], P2 ;  /* 0x612000002cf17fae */ /* 0x0003e800091a104a */
[----:B------:R-:W4:Y:S04]  /*31d70*/  LDL.64 R10, [R1+0x1f78] ;  /* 0x001f7800010a7983 */ /* 0x000f280000100a00 */
[----:B------:R-:W4:Y:S04]  /*31d80*/  LDL.64 R60, [R1+0x1fd0] ;  /* 0x001fd000013c7983 */ /* 0x000f280000100a00 */
[----:B------:R1:W-:Y:S04]  /*31d90*/  LDGSTS.E [R241+0x61300], desc[UR74][R62.64], P5 ;  /* 0x613000003ef17fae */ /* 0x0003e8000a9a104a */
[----:B------:R1:W-:Y:S04]  /*31da0*/  LDGSTS.E [R241+0x62200], desc[UR74][R46.64], P2 ;  /* 0x622000002ef17fae */ /* 0x0003e800091a104a */
[----:B------:R1:W-:Y:S04]  /*31db0*/  LDGSTS.E [R241+0x62300], desc[UR74][R48.64], P5 ;  /* 0x6230000030f17fae */ /* 0x0003e8000a9a104a */
[----:B------:R-:W4:Y:S04]  /*31dc0*/  LDL.64 R62, [R1+0x1f00] ;  /* 0x001f0000013e7983 */ /* 0x000f280000100a00 */
        /* <DEDUP_REMOVED lines=27> */
[----:B------:R-:W2:Y:S04]  /*31f80*/  LDL.64 R58, [R1+0x2018] ;  /* 0x00201800013a7983 */ /* 0x000ea80000100a00 */
[----:B------:R-:W2:Y:S04]  /*31f90*/  LDL.64 R56, [R1+0x22a0] ;  /* 0x0022a00001387983 */ /* 0x000ea80000100a00 */
[----:B---3--:R1:W-:Y:S04]  /*31fa0*/  LDGSTS.E [R241+0x65300], desc[UR74][R64.64], P5 ;  /* 0x6530000040f17fae */ /* 0x0083e8000a9a104a */
[----:B------:R-:W3:Y:S04]  /*31fb0*/  LDL.64 R64, [R1+0x3dd0] ;  /* 0x003dd00001407983 */ /* 0x000ee80000100a00 */
[----:B----4-:R1:W-:Y:S04]  /*31fc0*/  LDGSTS.E [R241+0x66200], desc[UR74][R60.64], P2 ;  /* 0x662000003cf17fae */ /* 0x0103e800091a104a */
[----:B------:R-:W4:Y:S04]  /*31fd0*/  LDL.64 R60, [R1+0x3dd8] ;  /* 0x003dd800013c7983 */ /* 0x000f280000100a00 */
[----:B------:R1:W-:Y:S04]  /*31fe0*/  LDGSTS.E [R241+0x66300], desc[UR74][R62.64], P5 ;  /* 0x663000003ef17fae */ /* 0x0003e8000a9a104a */
[----:B------:R-:W4:Y:S04]  /*31ff0*/  LDL.64 R62, [R1+0x3df0] ;  /* 0x003df000013e7983 */ /* 0x000f280000100a00 */
[----:B--2---:R1:W-:Y:S04]  /*32000*/  LDGSTS.E [R241+0x67200], desc[UR74][R58.64], P2 ;  /* 0x672000003af17fae */ /* 0x0043e800091a104a */
        /* <DEDUP_REMOVED lines=17> */
[----:B------:R-:W2:Y:S04]  /*32120*/  LDL.64 R58, [R1+0x3df8] ;  /* 0x003df800013a7983 */ /* 0x000ea80000100a00 */
[----:B---3--:R1:W-:Y:S04]  /*32130*/  LDGSTS.E [R241+0x70200], desc[UR74][R64.64], P2 ;  /* 0x7020000040f17fae */ /* 0x0083e800091a104a */
[----:B------:R1:W-:Y:S04]  /*32140*/  LDGSTS.E [R241+0x70300], desc[UR74][R44.64], P5 ;  /* 0x703000002cf17fae */ /* 0x0003e8000a9a104a */
[----:B------:R-:W3:Y:S04]  /*32150*/  LDL.64 R10, [R1+0x3e08] ;  /* 0x003e0800010a7983 */ /* 0x000ee80000100a00 */
[----:B------:R-:W3:Y:S04]  /*32160*/  LDL.64 R64, [R1+0x3848] ;  /* 0x0038480001407983 */ /* 0x000ee80000100a00 */
[----:B------:R-:W3:Y:S04]  /*32170*/  LDL.64 R12, [R1+0x3858] ;  /* 0x00385800010c7983 */ /* 0x000ee80000100a00 */
[----:B------:R-:W3:Y:S04]  /*32180*/  LDL.64 R14, [R1+0x3e10] ;  /* 0x003e1000010e7983 */ /* 0x000ee80000100a00 */
        /* <DEDUP_REMOVED lines=32> */
[----:B------:R-:W2:Y:S04]  /*32390*/  LDL.64 R58, [R1+0x1ec0] ;  /* 0x001ec000013a7983 */ /* 0x000ea80000100a00 */
[----:B---3--:R1:W-:Y:S04]  /*323a0*/  LDGSTS.E [R241+0x75300], desc[UR74][R64.64], P5 ;  /* 0x7530000040f17fae */ /* 0x0083e8000a9a104a */
[----:B------:R-:W3:Y:S04]  /*323b0*/  LDL.64 R64, [R1+0x1bd0] ;  /* 0x001bd00001407983 */ /* 0x000ee80000100a00 */
[----:B----4-:R1:W-:Y:S04]  /*323c0*/  LDGSTS.E [R241+0x76200], desc[UR74][R60.64], P2 ;  /* 0x762000003cf17fae */ /* 0x0103e800091a104a */
[----:B------:R-:W4:Y:S04]  /*323d0*/  LDL.64 R60, [R1+0x1d90] ;  /* 0x001d9000013c7983 */ /* 0x000f280000100a00 */
[----:B------:R1:W-:Y:S04]  /*323e0*/  LDGSTS.E [R241+0x76300], desc[UR74][R62.64], P5 ;  /* 0x763000003ef17fae */ /* 0x0003e8000a9a104a */
[----:B------:R1:W-:Y:S04]  /*323f0*/  LDGSTS.E [R241+0x77200], desc[UR74][R10.64], P2 ;  /* 0x772000000af17fae */ /* 0x0003e800091a104a */
[----:B------:R1:W-:Y:S04]  /*32400*/  LDGSTS.E [R241+0x77300], desc[UR74][R12.64], P5 ;  /* 0x773000000cf17fae */ /* 0x0003e8000a9a104a */
[----:B------:R-:W2:Y:S04]  /*32410*/  LDL.64 R62, [R1+0x1e20] ;  /* 0x001e2000013e7983 */ /* 0x000ea80000100a00 */
        /* <DEDUP_REMOVED lines=44> */
[----:B----4-:R1:W-:Y:S04]  /*326e0*/  LDGSTS.E [R247+0x63500], desc[UR74][R60.64], P5 ;  /* 0x635000003cf77fae */ /* 0x0103e8000a9a104a */
[----:B--2---:R1:W-:Y:S04]  /*326f0*/  LDGSTS.E [R247+0x64400], desc[UR74][R58.64], P2 ;  /* 0x644000003af77fae */ /* 0x0043e800091a104a */
[----:B------:R-:W2:Y:S04]  /*32700*/  LDL.64 R48, [R1+0x38f8] ;  /* 0x0038f80001307983 */ /* 0x000ea80000100a00 */
[----:B------:R-:W4:Y:S04]  /*32710*/  LDL.64 R60, [R1+0x1ea0] ;  /* 0x001ea000013c7983 */ /* 0x000f280000100a00 */
[----:B------:R-:W2:Y:S04]  /*32720*/  LDL.64 R50, [R1+0x3eb8] ;  /* 0x003eb80001327983 */ /* 0x000ea80000100a00 */
[----:B------:R-:W2:Y:S04]  /*32730*/  LDL.64 R52, [R1+0x3910] ;  /* 0x0039100001347983 */ /* 0x000ea80000100a00 */
[----:B------:R-:W2:Y:S04]  /*32740*/  LDL.64 R54, [R1+0x3ec0] ;  /* 0x003ec00001367983 */ /* 0x000ea80000100a00 */
[----:B------:R1:W-:Y:S04]  /*32750*/  LDGSTS.E [R247+0x64500], desc[UR74][R62.64], P5 ;  /* 0x645000003ef77fae */ /* 0x0003e8000a9a104a */
[----:B------:R-:W2:Y:S04]  /*32760*/  LDL.64 R56, [R1+0x3918] ;  /* 0x0039180001387983 */ /* 0x000ea80000100a00 */
[----:B------:R-:W2:Y:S04]  /*32770*/  LDL.64 R58, [R1+0x3920] ;  /* 0x00392000013a7983 */ /* 0x000ea80000100a00 */
[----:B------:R-:W2:Y:S04]  /*32780*/  LDL.64 R62, [R1+0x3ea8] ;  /* 0x003ea800013e7983 */ /* 0x000ea80000100a00 */
[----:B---3--:R1:W-:Y:S04]  /*32790*/  LDGSTS.E [R247+0x65400], desc[UR74][R64.64], P2 ;  /* 0x6540000040f77fae */ /* 0x0083e800091a104a */
[----:B------:R-:W3:Y:S04]  /*327a0*/  LDL.64 R64, [R1+0x3ec8] ;  /* 0x003ec80001407983 */ /* 0x000ee80000100a00 */
[----:B----4-:R1:W-:Y:S04]  /*327b0*/  LDGSTS.E [R247+0x65500], desc[UR74][R60.64], P5 ;  /* 0x655000003cf77fae */ /* 0x0103e8000a9a104a */
        /* <DEDUP_REMOVED lines=55> */
[----:B------:R-:W3:Y:S04]  /*32b30*/  LDL.64 R64, [R1+0x3ed8] ;  /* 0x003ed80001407983 */ /* 0x000ee80000100a00 */
[----:B------:R-:W3:Y:S04]  /*32b40*/  LDL.64 R58, [R1+0x1d80] ;  /* 0x001d8000013a7983 */ /* 0x000ee80000100a00 */
[----:B----4-:R1:W-:Y:S04]  /*32b50*/  LDGSTS.E [R247+0x74400], desc[UR74][R60.64], P2 ;  /* 0x744000003cf77fae */ /* 0x0103e800091a104a */
        /* <DEDUP_REMOVED lines=31> */
[----:B------:R-:W3:Y:S04]  /*32d50*/  LDL.64 R8, [R1+0x1f60] ;  /* 0x001f600001087983 */ /* 0x000ee80000100a00 */
[----:B--2---:R1:W-:Y:S04]  /*32d60*/  LDGSTS.E [R242+0x62700], desc[UR74][R62.64], P5 ;  /* 0x627000003ef27fae */ /* 0x0043e8000a9a104a */
        /* <DEDUP_REMOVED lines=24> */
[----:B----4-:R1:W-:Y:S04]  /*32ef0*/  LDGSTS.E [R242+0x63600], desc[UR74][R60.64], P2 ;  /* 0x636000003cf27fae */ /* 0x0103e800091a104a */
[----:B------:R-:W4:Y:S04]  /*32f00*/  LDL.64 R56, [R1+0x3f50] ;  /* 0x003f500001387983 */ /* 0x000f280000100a00 */
[----:B------:R-:W4:Y:S04]  /*32f10*/  LDL.64 R58, [R1+0x39a8] ;  /* 0x0039a800013a7983 */ /* 0x000f280000100a00 */
[----:B------:R-:W4:Y:S04]  /*32f20*/  LDL.64 R60, [R1+0x39c0] ;  /* 0x0039c000013c7983 */ /* 0x000f280000100a00 */
[----:B------:R-:W4:Y:S04]  /*32f30*/  LDL.64 R246, [R1+0x4190] ;  /* 0x0041900001f67983 */ /* 0x000f280000100a00 */
[----:B---3--:R1:W-:Y:S04]  /*32f40*/  LDGSTS.E [R242+0x63700], desc[UR74][R64.64], P5 ;  /* 0x6370000040f27fae */ /* 0x0083e8000a9a104a */
[----:B------:R-:W3:Y:S04]  /*32f50*/  LDL.64 R64, [R1+0x3f68] ;  /* 0x003f680001407983 */ /* 0x000ee80000100a00 */
[----:B--2---:R1:W-:Y:S04]  /*32f60*/  LDGSTS.E [R242+0x64600], desc[UR74][R62.64], P2 ;  /* 0x646000003ef27fae */ /* 0x0043e800091a104a */
        /* <DEDUP_REMOVED lines=49> */
[----:B------:R-:W3:Y:S04]  /*33280*/  LDL.64 R46, [R1+0x3fe0] ;  /* 0x003fe000012e7983 */ /* 0x000ee80000100a00 */
[----:B------:R-:W3:Y:S04]  /*33290*/  LDL.64 R48, [R1+0x3a38] ;  /* 0x003a380001307983 */ /* 0x000ee80000100a00 */
[----:B------:R-:W3:Y:S04]  /*332a0*/  LDL.64 R64, [R1+0x39e0] ;  /* 0x0039e00001407983 */ /* 0x000ee80000100a00 */
[----:B------:R-:W4:Y:S04]  /*332b0*/  LDL.64 R50, [R1+0x3fe8] ;  /* 0x003fe80001327983 */ /* 0x000f280000100a00 */
[----:B------:R-:W4:Y:S04]  /*332c0*/  LDL.64 R52, [R1+0x3a40] ;  /* 0x003a400001347983 */ /* 0x000f280000100a00 */
[----:B------:R-:W4:Y:S04]  /*332d0*/  LDL.64 R54, [R1+0x1c20] ;  /* 0x001c200001367983 */ /* 0x000f280000100a00 */
[----:B------:R1:W-:Y:S04]  /*332e0*/  LDGSTS.E [R242+0x72700], desc[UR74][R60.64], P5 ;  /* 0x727000003cf27fae */ /* 0x0003e8000a9a104a */
[----:B------:R-:W4:Y:S04]  /*332f0*/  LDL.64 R56, [R1+0x1bf8] ;  /* 0x001bf80001387983 */ /* 0x000f280000100a00 */
[----:B------:R-:W4:Y:S04]  /*33300*/  LDL.64 R58, [R1+0x1ce0] ;  /* 0x001ce000013a7983 */ /* 0x000f280000100a00 */
[----:B------:R-:W4:Y:S04]  /*33310*/  LDL.64 R60, [R1+0x1d98] ;  /* 0x001d9800013c7983 */ /* 0x000f280000100a00 */
[----:B--2---:R1:W-:Y:S04]  /*33320*/  LDGSTS.E [R242+0x73600], desc[UR74][R62.64], P2 ;  /* 0x736000003ef27fae */ /* 0x0043e800091a104a */
[----:B------:R-:W2:Y:S04]  /*33330*/  LDL.64 R62, [R1+0x1c88] ;  /* 0x001c8800013e7983 */ /* 0x000ea80000100a00 */
[----:B---3--:R1:W-:Y:S04]  /*33340*/  LDGSTS.E [R242+0x73700], desc[UR74][R64.64], P5 ;  /* 0x7370000040f27fae */ /* 0x0083e8000a9a104a */
[----:B----4-:R1:W-:Y:S04]  /*33350*/  LDGSTS.E [R242+0x74600], desc[UR74][R6.64], P2 ;  /* 0x7460000006f27fae */ /* 0x0103e800091a104a */
        /* <DEDUP_REMOVED lines=27> */
[----:B--2---:R1:W-:Y:S04]  /*33510*/  LDGSTS.E [R2+0x61900], desc[UR74][R62.64], P5 ;  /* 0x619000003e027fae */ /* 0x0043e8000a9a104a */
[----:B------:R-:W2:Y:S04]  /*33520*/  LDL.64 R6, [R1+0x1db8] ;  /* 0x001db80001067983 */ /* 0x000ea80000100a00 */
[----:B------:R-:W4:Y:S04]  /*33530*/  LDL.64 R8, [R1+0x1ee8] ;  /* 0x001ee80001087983 */ /* 0x000f280000100a00 */
[----:B------:R-:W2:Y:S04]  /*33540*/  LDL.64 R62, [R1+0x1e50] ;  /* 0x001e5000013e7983 */ /* 0x000ea80000100a00 */
        /* <DEDUP_REMOVED lines=27> */
[----:B---3--:R1:W-:Y:S04]  /*33700*/  LDGSTS.E [R2+0x62900], desc[UR74][R64.64], P5 ;  /* 0x6290000040027fae */ /* 0x0083e8000a9a104a */
[----:B------:R-:W3:Y:S04]  /*33710*/  LDL.64 R64, [R1+0x3f58] ;  /* 0x003f580001407983 */ /* 0x000ee80000100a00 */
[----:B--2---:R1:W-:Y:S04]  /*33720*/  LDGSTS.E [R2+0x63800], desc[UR74][R62.64], P2 ;  /* 0x638000003e027fae */ /* 0x0043e800091a104a */
[----:B------:R1:W-:Y:S04]  /*33730*/  LDGSTS.E [R2+0x63900], desc[UR74][R6.64], P5 ;  /* 0x6390000006027fae */ /* 0x0003e8000a9a104a */
[----:B----4-:R1:W-:Y:S04]  /*33740*/  LDGSTS.E [R2+0x64800], desc[UR74][R8.64], P2 ;  /* 0x6480000008027fae */ /* 0x0103e800091a104a */
        /* <DEDUP_REMOVED lines=177> */
[----:B------:R-:W4:Y:S04]  /*34260*/  LDL.64 R56, [R1+0x3b60] ;  /* 0x003b600001387983 */ /* 0x000f280000100a00 */
[----:B------:R1:W-:Y:S04]  /*34270*/  LDGSTS.E [R243+0x70b00], desc[UR74][R60.64], P5 ;  /* 0x70b000003cf37fae */ /* 0x0003e8000a9a104a */
        /* <DEDUP_REMOVED lines=8> */
[----:B------:R-:W4:Y:S04]  /*34300*/  LDL.64 R6, [R1+0x1cb8] ;  /* 0x001cb80001067983 */ /* 0x000f280000100a00 */
[----:B------:R1:W-:Y:S04]  /*34310*/  LDGSTS.E [R243+0x73a00], desc[UR74][R10.64], P2 ;  /* 0x73a000000af37fae */ /* 0x0003e800091a104a */
        /* <DEDUP_REMOVED lines=51> */
[----:B--2---:R1:W-:Y:S04]  /*34650*/  LDGSTS.E [R0+0x60c00], desc[UR74][R62.64], P2 ;  /* 0x60c000003e007fae */ /* 0x0043e800091a104a */
[----:B------:R-:W2:Y:S04]  /*34660*/  LDL.64 R60, [R1+0x3e98] ;  /* 0x003e9800013c7983 */ /* 0x000ea80000100a00 */
[----:B------:R-:W2:Y:S04]  /*34670*/  LDL.64 R242, [R1+0x3be8] ;  /* 0x003be80001f27983 */ /* 0x000ea80000100a00 */
[----:B------:R-:W2:Y:S04]  /*34680*/  LDL.64 R62, [R1+0x38e0] ;  /* 0x0038e000013e7983 */ /* 0x000ea80000100a00 */
[----:B---3--:R1:W-:Y:S04]  /*34690*/  LDGSTS.E [R0+0x60d00], desc[UR74][R64.64], P5 ;  /* 0x60d0000040007fae */ /* 0x0083e8000a9a104a */
[----:B------:R1:W-:Y:S04]  /*346a0*/  LDGSTS.E [R0+0x61c00], desc[UR74][R4.64], P2 ;  /* 0x61c0000004007fae */ /* 0x0003e800091a104a */
[----:B----4-:R1:W-:Y:S04]  /*346b0*/  LDGSTS.E [R0+0x61d00], desc[UR74][R6.64], P5 ;  /* 0x61d0000006007fae */ /* 0x0103e8000a9a104a */
        /* <DEDUP_REMOVED lines=56> */
[----:B------:R1:W-:Y:S04]  /*34a40*/  LDGSTS.E [R0+0x6fd00], desc[UR74][R62.64], P5 ;  /* 0x6fd000003e007fae */ /* 0x0003e8000a9a104a */
[----:B------:R-:W2:Y:S04]  /*34a50*/  LDL.64 R60, [R1+0x3bc0] ;  /* 0x003bc000013c7983 */ /* 0x000ea80000100a00 */
[----:B------:R-:W2:Y:S04]  /*34a60*/  LDL.64 R62, [R1+0x4170] ;  /* 0x00417000013e7983 */ /* 0x000ea80000100a00 */
[----:B---3--:R1:W-:Y:S04]  /*34a70*/  LDGSTS.E [R0+0x70c00], desc[UR74][R64.64], P2 ;  /* 0x70c0000040007fae */ /* 0x0083e800091a104a */
[----:B----4-:R1:W-:Y:S04]  /*34a80*/  LDGSTS.E [R0+0x70d00], desc[UR74][R4.64], P5 ;  /* 0x70d0000004007fae */ /* 0x0103e8000a9a104a */
[----:B------:R-:W3:Y:S04]  /*34a90*/  LDL.64 R64, [R1+0x3bc8] ;  /* 0x003bc80001407983 */ /* 0x000ee80000100a00 */
[----:B------:R1:W-:Y:S04]  /*34aa0*/  LDGSTS.E [R0+0x71c00], desc[UR74][R6.64], P2 ;  /* 0x71c0000006007fae */ /* 0x0003e800091a104a */
        /* <DEDUP_REMOVED lines=54> */
[----:B------:R1:W-:Y:S04]  /*34e10*/  LDGSTS.E [R0+0x7fc00], desc[UR74][R62.64], P2 ;  /* 0x7fc000003e007fae */ /* 0x0003e800091a104a */
        /* <DEDUP_REMOVED lines=28> */
[----:B------:R1:W-:Y:S04]  /*34fe0*/  STL [R1+0x800], RZ ;  /* 0x000800ff01007387 */ /* 0x0003e80000100800 */
[----:B------:R1:W-:Y:S04]  /*34ff0*/  LDGSTS.E [R3+0x6ce00], desc[UR74][R54.64], P2 ;  /* 0x6ce0000036037fae */ /* 0x0003e800091a104a */
[----:B------:R1:W-:Y:S04]  /*35000*/  STL [R1+0x804], RZ ;  /* 0x000804ff01007387 */ /* 0x0003e80000100800 */
[----:B--2---:R1:W-:Y:S04]  /*35010*/  LDGSTS.E [R3+0x6cf00], desc[UR74][R56.64], P5 ;  /* 0x6cf0000038037fae */ /* 0x0043e8000a9a104a */
[----:B------:R-:W2:Y:S04]  /*35020*/  LDL.64 R54, [R1+0x3828] ;  /* 0x0038280001367983 */ /* 0x000ea80000100a00 */
[----:B------:R1:W-:Y:S04]  /*35030*/  LDGSTS.E [R3+0x6de00], desc[UR74][R58.64], P2 ;  /* 0x6de000003a037fae */ /* 0x0003e800091a104a */
[----:B------:R-:W4:Y:S04]  /*35040*/  LDL.64 R56, [R1+0x3900] ;  /* 0x0039000001387983 */ /* 0x000f280000100a00 */
[----:B------:R1:W-:Y:S04]  /*35050*/  LDGSTS.E [R3+0x6df00], desc[UR74][R60.64], P5 ;  /* 0x6df000003c037fae */ /* 0x0003e8000a9a104a */
[----:B------:R-:W2:Y:S04]  /*35060*/  LDL.64 R58, [R1+0x39a0] ;  /* 0x0039a000013a7983 */ /* 0x000ea80000100a00 */
        /* <DEDUP_REMOVED lines=19> */
[----:B------:R-:W3:Y:S04]  /*351a0*/  LDL.64 R22, [R1+0x3b88] ;  /* 0x003b880001167983 */ /* 0x000ee80000100a00 */
        /* <DEDUP_REMOVED lines=10> */
[----:B--2---:R1:W-:Y:S04]  /*35250*/  LDGSTS.E [R3+0x6fe00], desc[UR74][R64.64], P2 ;  /* 0x6fe0000040037fae */ /* 0x0043e800091a104a */
[----:B------:R1:W-:Y:S04]  /*35260*/  LDGSTS.E [R3+0x6ff00], desc[UR74][R62.64], P5 ;  /* 0x6ff000003e037fae */ /* 0x0003e8000a9a104a */
[----:B------:R1:W-:Y:S04]  /*35270*/  LDGSTS.E [R3+0x70e00], desc[UR74][R60.64], P2 ;  /* 0x70e000003c037fae */ /* 0x0003e800091a104a */
[----:B------:R1:W5:Y:S04]  /*35280*/  LDL.LU.64 R64, [R1+0x42c0] ;  /* 0x0042c00001407983 */ /* 0x0003680000300a00 */
[----:B------:R1:W5:Y:S04]  /*35290*/  LDL.LU.64 R62, [R1+0x42b8] ;  /* 0x0042b800013e7983 */ /* 0x0003680000300a00 */
[----:B------:R1:W5:Y:S04]  /*352a0*/  LDL.LU.64 R60, [R1+0x42b0] ;  /* 0x0042b000013c7983 */ /* 0x0003680000300a00 */
[----:B------:R1:W-:Y:S04]  /*352b0*/  LDGSTS.E [R3+0x70f00], desc[UR74][R58.64], P5 ;  /* 0x70f000003a037fae */ /* 0x0003e8000a9a104a */
[----:B----4-:R1:W-:Y:S04]  /*352c0*/  LDGSTS.E [R3+0x71e00], desc[UR74][R56.64], P2 ;  /* 0x71e0000038037fae */ /* 0x0103e800091a104a */
[----:B------:R1:W-:Y:S04]  /*352d0*/  LDGSTS.E [R3+0x71f00], desc[UR74][R54.64], P5 ;  /* 0x71f0000036037fae */ /* 0x0003e8000a9a104a */
[----:B------:R1:W5:Y:S04]  /*352e0*/  LDL.LU.64 R58, [R1+0x42a8] ;  /* 0x0042a800013a7983 */ /* 0x0003680000300a00 */
[----:B------:R1:W5:Y:S04]  /*352f0*/  LDL.LU.64 R56, [R1+0x42a0] ;  /* 0x0042a00001387983 */ /* 0x0003680000300a00 */
[----:B------:R1:W5:Y:S04]  /*35300*/  LDL.LU.64 R54, [R1+0x4298] ;  /* 0x0042980001367983 */ /* 0x0003680000300a00 */
[----:B------:R1:W-:Y:S04]  /*35310*/  LDGSTS.E [R3+0x72e00], desc[UR74][R52.64], P2 ;  /* 0x72e0000034037fae */ /* 0x0003e800091a104a */
[----:B------:R1:W-:Y:S04]  /*35320*/  LDGSTS.E [R3+0x72f00], desc[UR74][R50.64], P5 ;  /* 0x72f0000032037fae */ /* 0x0003e8000a9a104a */
        /* <DEDUP_REMOVED lines=28> */
[----:B---3--:R1:W-:Y:S04]  /*354f0*/  LDGSTS.E [R3+0x79f00], desc[UR74][R22.64], P5 ;  /* 0x79f0000016037fae */ /* 0x0083e8000a9a104a */
        /* <DEDUP_REMOVED lines=21> */
[----:B------:R1:W-:Y:S04]  /*35650*/  STL [R1+0x808], RZ ;  /* 0x000808ff01007387 */ /* 0x0003e80000100800 */
        /* <DEDUP_REMOVED lines=1019> */
[----:B------:R1:W-:Y:S04]  /*39610*/  LDGSTS.E [R3+0x7ff00], desc[UR74][R240.64], P5 ;  /* 0x7ff00000f0037fae */ /* 0x0003e8000a9a104a */
[----:B------:R1:W-:Y:S04]  /*39620*/  STL [R1+0x58], RZ ;  /* 0x000058ff01007387 */ /* 0x0003e80000100800 */
[----:B------:R-:W0:Y:S04]  /*39630*/  LDGDEPBAR ;  /* 0x00000000000079af */ /* 0x000e280000000000 */
[----:B------:R1:W-:Y:S01]  /*39640*/  STL [R1+0x5c], RZ ;  /* 0x00005cff01007387 */ /* 0x0003e20000100800 */
[----:B------:R-:W-:-:S09]  /*39650*/  UISETP.GE.AND UP0, UPT, UR4, 0x80, UPT ;  /* 0x000000800400788c */ /* 0x000fd2000bf06270 */
[----:B-1----:R-:W-:Y:S05]  /*39660*/  BRA.U !UP0, `(.L_x_0) ;  /* 0x0000095908d07547 */ /* 0x002fea000b800000 */
[----:B------:R-:W2:Y:S04]  /*39670*/  LDL.LU.64 R2, [R1+0x18a8] ;  /* 0x0018a80001027983 */ /* 0x000ea80000300a00 */
[----:B-----5:R1:W-:Y:S04]  /*39680*/  STL.64 [R1+0x4240], R24 ;  /* 0x0042401801007387 */ /* 0x0203e80000100a00 */
        /* <DEDUP_REMOVED lines=14> */
[----:B-1----:R-:W3:Y:S04]  /*39770*/  LDL.LU.64 R10, [R1+0x1130] ;  /* 0x00113000010a7983 */ /* 0x002ee80000300a00 */
[----:B------:R1:W-:Y:S04]  /*39780*/  STL.64 [R1+0x4200], R8 ;  /* 0x0042000801007387 */ /* 0x0003e80000100a00 */
[----:B-1----:R-:W3:Y:S04]  /*39790*/  LDL.LU.64 R8, [R1+0x1138] ;  /* 0x0011380001087983 */ /* 0x002ee80000300a00 */
[----:B------:R1:W-:Y:S04]  /*397a0*/  STL.64 [R1+0x41f8], R6 ;  /* 0x0041f80601007387 */ /* 0x0003e80000100a00 */
[----:B-1----:R-:W3:Y:S04]  /*397b0*/  LDL.LU.64 R6, [R1+0x1880] ;  /* 0x0018800001067983 */ /* 0x002ee80000300a00 */
[----:B------:R-:W-:Y:S04]  /*397c0*/  STL.64 [R1+0x41f0], R4 ;  /* 0x0041f00401007387 */ /* 0x000fe80000100a00 */
[----:B------:R-:W-:Y:S04]  /*397d0*/  STL.64 [R1+0x41e8], R248 ;  /* 0x0041e8f801007387 */ /* 0x000fe80000100a00 */
[----:B------:R-:W-:Y:S04]  /*397e0*/  STL.64 [R1+0x41e0], R242 ;  /* 0x0041e0f201007387 */ /* 0x000fe80000100a00 */
[----:B------:R-:W-:Y:S04]  /*397f0*/  STL.64 [R1+0x41d8], R246 ;  /* 0x0041d8f601007387 */ /* 0x000fe80000100a00 */
[----:B------:R-:W-:Y:S04]  /*39800*/  STL.64 [R1+0x41d0], R240 ;  /* 0x0041d0f001007387 */ /* 0x000fe80000100a00 */
[----:B--2---:R1:W-:Y:S01]  /*39810*/  STL [R1+0x37fc], R12 ;  /* 0x0037fc0c01007387 */ /* 0x0043e20000100800 */
[----:B------:R-:W-:-:S03]  /*39820*/  IMAD.MOV.U32 R0, RZ, RZ, R13 ;  /* 0x000000ffff007224 */ /* 0x000fc600078e000d */
[----:B-1----:R-:W2:Y:S04]  /*39830*/  LDL.LU.64 R12, [R1+0x1128] ;  /* 0x00112800010c7983 */ /* 0x002ea80000300a00 */
[----:B------:R1:W-:Y:S04]  /*39840*/  STL [R1+0x37f8], R0 ;  /* 0x0037f80001007387 */ /* 0x0003e80000100800 */
[----:B------:R4:W-:Y:S01]  /*39850*/  STL [R1+0x3804], R2 ;  /* 0x0038040201007387 */ /* 0x0009e20000100800 */
[----:B-1----:R-:W-:-:S03]  /*39860*/  IMAD.MOV.U32 R0, RZ, RZ, R3 ;  /* 0x000000ffff007224 */ /* 0x002fc600078e0003 */
[----:B----4-:R-:W4:Y:S04]  /*39870*/  LDL.LU.64 R2, [R1+0x1878] ;  /* 0x0018780001027983 */ /* 0x010f280000300a00 */
[----:B------:R1:W-:Y:S04]  /*39880*/  STL [R1+0x3800], R0 ;  /* 0x0038000001007387 */ /* 0x0003e80000100800 */
[----:B------:R3:W-:Y:S01]  /*39890*/  STL [R1+0x380c], R16 ;  /* 0x00380c1001007387 */ /* 0x0007e20000100800 */
[----:B-1----:R-:W-:-:S03]  /*398a0*/  IMAD.MOV.U32 R0, RZ, RZ, R17 ;  /* 0x000000ffff007224 */ /* 0x002fc600078e0011 */
[----:B---3--:R-:W3:Y:S04]  /*398b0*/  LDL.LU.64 R16, [R1+0x1120] ;  /* 0x0011200001107983 */ /* 0x008ee80000300a00 */
[----:B------:R1:W-:Y:S04]  /*398c0*/  STL [R1+0x3808], R0 ;  /* 0x0038080001007387 */ /* 0x0003e80000100800 */
[----:B------:R1:W-:Y:S02]  /*398d0*/  STL [R1+0x3814], R20 ;  /* 0x0038141401007387 */ /* 0x0003e40000100800 */
[----:B-1----:R-:W-:-:S02]  /*398e0*/  IMAD.MOV.U32 R0, RZ, RZ, R21 ;  /* 0x000000ffff007224 */ /* 0x002fc400078e0015 */
[----:B------:R-:W3:Y:S04]  /*398f0*/  LDL.LU.64 R20, [R1+0x1118] ;  /* 0x0011180001147983 */ /* 0x000ee80000300a00 */
[----:B------:R1:W-:Y:S04]  /*39900*/  STL [R1+0x3810], R0 ;  /* 0x0038100001007387 */ /* 0x0003e80000100800 */
[----:B------:R1:W-:Y:S02]  /*39910*/  STL [R1+0x3818], R24 ;  /* 0x0038181801007387 */ /* 0x0003e40000100800 */
[----:B-1----:R-:W-:-:S02]  /*39920*/  MOV R0, R25 ;  /* 0x0000001900007202 */ /* 0x002fc40000000f00 */
[----:B------:R-:W3:Y:S04]  /*39930*/  LDL.LU.64 R24, [R1+0x1110] ;  /* 0x0011100001187983 */ /* 0x000ee80000300a00 */
[----:B------:R1:W-:Y:S04]  /*39940*/  STL [R1+0x37f0], R0 ;  /* 0x0037f00001007387 */ /* 0x0003e80000100800 */
[----:B------:R1:W-:Y:S02]  /*39950*/  STL [R1+0x37f4], R22 ;  /* 0x0037f41601007387 */ /* 0x0003e40000100800 */
[----:B-1----:R-:W-:-:S02]  /*39960*/  IMAD.MOV.U32 R0, RZ, RZ, R23 ;  /* 0x000000ffff007224 */ /* 0x002fc400078e0017 */
        /* <DEDUP_REMOVED lines=22> */
[----:B--2---:R2:W-:Y:S01]  /*39ad0*/  STL [R1+0x37c4], R12 ;  /* 0x0037c40c01007387 */ /* 0x0045e20000100800 */
[----:B-1----:R-:W-:-:S03]  /*39ae0*/  IMAD.MOV.U32 R0, RZ, RZ, R13 ;  /* 0x000000ffff007224 */ /* 0x002fc600078e000d */
[----:B--2---:R-:W2:Y:S04]  /*39af0*/  LDL.LU.64 R12, [R1+0x10e8] ;  /* 0x0010e800010c7983 */ /* 0x004ea80000300a00 */
[----:B------:R1:W-:Y:S04]  /*39b00*/  STL [R1+0x37b8], R0 ;  /* 0x0037b80001007387 */ /* 0x0003e80000100800 */
[----:B----4-:R4:W-:Y:S01]  /*39b10*/  STL [R1+0x37bc], R2 ;  /* 0x0037bc0201007387 */ /* 0x0109e20000100800 */
[----:B-1----:R-:W-:-:S03]  /*39b20*/  IMAD.MOV.U32 R0, RZ, RZ, R3 ;  /* 0x000000ffff007224 */ /* 0x002fc600078e0003 */
[----:B----4-:R-:W4:Y:S04]  /*39b30*/  LDL.LU.64 R2, [R1+0x10e0] ;  /* 0x0010e00001027983 */ /* 0x010f280000300a00 */
[----:B------:R1:W-:Y:S04]  /*39b40*/  STL [R1+0x37b0], R0 ;  /* 0x0037b00001007387 */ /* 0x0003e80000100800 */
[----:B---3--:R3:W-:Y:S01]  /*39b50*/  STL [R1+0x37b4], R16 ;  /* 0x0037b41001007387 */ /* 0x0087e20000100800 */
[----:B-1----:R-:W-:-:S03]  /*39b60*/  IMAD.MOV.U32 R0, RZ, RZ, R17 ;  /* 0x000000ffff007224 */ /* 0x002fc600078e0011 */
[----:B---3--:R-:W3:Y:S04]  /*39b70*/  LDL.LU.64 R16, [R1+0x1860] ;  /* 0x0018600001107983 */ /* 0x008ee80000300a00 */
        /* <DEDUP_REMOVED lines=42> */
[----:B-1----:R-:W-:-:S03]  /*39e20*/  MOV R0, R17 ;  /* 0x0000001100007202 */ /* 0x002fc60000000f00 */
[----:B---3--:R-:W3:Y:S04]  /*39e30*/  LDL.LU.64 R16, [R1+0x1098] ;  /* 0x0010980001107983 */ /* 0x008ee80000300a00 */
        /* <DEDUP_REMOVED lines=38> */
[----:B-1----:R-:W-:-:S03]  /*3a0a0*/  MOV R0, R3 ;  /* 0x0000000300007202 */ /* 0x002fc60000000f00 */
[----:B----4-:R-:W4:Y:S04]  /*3a0b0*/  LDL.LU.64 R2, [R1+0x1060] ;  /* 0x0010600001027983 */ /* 0x010f280000300a00 */
[----:B------:R1:W-:Y:S04]  /*3a0c0*/  STL [R1+0x3700], R0 ;  /* 0x0037000001007387 */ /* 0x0003e80000100800 */
[----:B---3--:R3:W-:Y:S01]  /*3a0d0*/  STL [R1+0x3704], R16 ;  /* 0x0037041001007387 */ /* 0x0087e20000100800 */
        /* <DEDUP_REMOVED lines=36> */
[----:B-1----:R-:W-:-:S03]  /*3a320*/  MOV R0, R13 ;  /* 0x0000000d00007202 */ /* 0x002fc60000000f00 */
        /* <DEDUP_REMOVED lines=474> */
[----:B------:R-:W-:Y:S04]  /*3c0d0*/  STL [R1+0x3304], R8 ;  /* 0x0033040801007387 */ /* 0x000fe80000100800 */
[----:B------:R-:W3:Y:S01]  /*3c0e0*/  LDL.LU.64 R4, [R1+0x878] ;  /* 0x0008780001047983 */ /* 0x000ee20000300a00 */
[----:B-1----:R-:W-:-:S05]  /*3c0f0*/  IMAD.MOV.U32 R0, RZ, RZ, R9 ;  /* 0x000000ffff007224 */ /* 0x002fca00078e0009 */
[----:B------:R1:W-:Y:S04]  /*3c100*/  STL [R1+0x32f8], R0 ;  /* 0x0032f80001007387 */ /* 0x0003e80000100800 */
[----:B------:R1:W-:Y:S02]  /*3c110*/  STL [R1+0x32fc], R10 ;  /* 0x0032fc0a01007387 */ /* 0x0003e40000100800 */
[----:B-1----:R-:W-:Y:S02]  /*3c120*/  MOV R0, R11 ;  /* 0x0000000b00007202 */ /* 0x002fe40000000f00 */
[----:B------:R-:W3:Y:S04]  /*3c130*/  LDL.LU.64 R10, [R1+0x870] ;  /* 0x00087000010a7983 */ /* 0x000ee80000300a00 */
[----:B------:R1:W-:Y:S04]  /*3c140*/  STL [R1+0x32f0], R0 ;  /* 0x0032f00001007387 */ /* 0x0003e80000100800 */
[----:B--2---:R-:W-:Y:S01]  /*3c150*/  STL [R1+0x32f4], R12 ;  /* 0x0032f40c01007387 */ /* 0x004fe20000100800 */
[----:B-1----:R-:W-:-:S03]  /*3c160*/  IMAD.MOV.U32 R0, RZ, RZ, R13 ;  /* 0x000000ffff007224 */ /* 0x002fc600078e000d */
[----:B------:R-:W2:Y:S04]  /*3c170*/  LDL.LU.64 R8, [R1+0x1190] ;  /* 0x0011900001087983 */ /* 0x000ea80000300a00 */
[----:B------:R1:W-:Y:S04]  /*3c180*/  STL [R1+0x32e8], R0 ;  /* 0x0032e80001007387 */ /* 0x0003e80000100800 */
[----:B----4-:R4:W-:Y:S01]  /*3c190*/  STL [R1+0x32ec], R2 ;  /* 0x0032ec0201007387 */ /* 0x0109e20000100800 */
[----:B-1----:R-:W-:-:S03]  /*3c1a0*/  IMAD.MOV.U32 R0, RZ, RZ, R3 ;  /* 0x000000ffff007224 */ /* 0x002fc600078e0003 */
[----:B----4-:R-:W4:Y:S04]  /*3c1b0*/  LDL.LU.64 R2, [R1+0x868] ;  /* 0x0008680001027983 */ /* 0x010f280000300a00 */
[----:B------:R1:W-:Y:S04]  /*3c1c0*/  STL [R1+0x32e0], R0 ;  /* 0x0032e00001007387 */ /* 0x0003e80000100800 */
[----:B---3--:R-:W-:Y:S04]  /*3c1d0*/  STL [R1+0x32e4], R16 ;  /* 0x0032e41001007387 */ /* 0x008fe80000100800 */
[----:B------:R-:W3:Y:S01]  /*3c1e0*/  LDL.LU.64 R12, [R1+0x860] ;  /* 0x00086000010c7983 */ /* 0x000ee20000300a00 */
[----:B-1----:R-:W-:-:S05]  /*3c1f0*/  IMAD.MOV.U32 R0, RZ, RZ, R17 ;  /* 0x000000ffff007224 */ /* 0x002fca00078e0011 */
[----:B------:R1:W-:Y:S04]  /*3c200*/  STL [R1+0x32d8], R0 ;  /* 0x0032d80001007387 */ /* 0x0003e80000100800 */
[----:B------:R-:W-:Y:S01]  /*3c210*/  STL [R1+0x32dc], R20 ;  /* 0x0032dc1401007387 */ /* 0x000fe20000100800 */
[----:B-1----:R-:W-:-:S03]  /*3c220*/  IMAD.MOV.U32 R0, RZ, RZ, R21 ;  /* 0x000000ffff007224 */ /* 0x002fc600078e0015 */
[----:B------:R-:W3:Y:S04]  /*3c230*/  LDL.LU.64 R16, [R1+0x858] ;  /* 0x0008580001107983 */ /* 0x000ee80000300a00 */
[----:B------:R1:W-:Y:S02]  /*3c240*/  STL [R1+0x32d0], R0 ;  /* 0x0032d00001007387 */ /* 0x0003e40000100800 */
[----:B-1----:R-:W-:Y:S02]  /*3c250*/  MOV R0, R25 ;  /* 0x0000001900007202 */ /* 0x002fe40000000f00 */
[----:B------:R-:W-:Y:S04]  /*3c260*/  STL [R1+0x32d4], R24 ;  /* 0x0032d41801007387 */ /* 0x000fe80000100800 */
[----:B------:R-:W3:Y:S04]  /*3c270*/  LDL.LU.64 R20, [R1+0x1188] ;  /* 0x0011880001147983 */ /* 0x000ee80000300a00 */
[----:B------:R1:W-:Y:S04]  /*3c280*/  STL [R1+0x32c8], R0 ;  /* 0x0032c80001007387 */ /* 0x0003e80000100800 */
[----:B------:R1:W-:Y:S02]  /*3c290*/  STL [R1+0x32cc], R22 ;  /* 0x0032cc1601007387 */ /* 0x0003e40000100800 */
[----:B-1----:R-:W-:-:S02]  /*3c2a0*/  IMAD.MOV.U32 R0, RZ, RZ, R23 ;  /* 0x000000ffff007224 */ /* 0x002fc400078e0017 */
[----:B------:R-:W3:Y:S04]  /*3c2b0*/  LDL.LU.64 R24, [R1+0x850] ;  /* 0x0008500001187983 */ /* 0x000ee80000300a00 */
[----:B------:R-:W-:Y:S04]  /*3c2c0*/  STL [R1+0x32c4], R18 ;  /* 0x0032c41201007387 */ /* 0x000fe80000100800 */
[----:B------:R1:W-:Y:S04]  /*3c2d0*/  STL [R1+0x32c0], R0 ;  /* 0x0032c00001007387 */ /* 0x0003e80000100800 */
[----:B------:R-:W3:Y:S01]  /*3c2e0*/  LDL.LU.64 R22, [R1+0x848] ;  /* 0x0008480001167983 */ /* 0x000ee20000300a00 */
[----:B-1----:R-:W-:-:S03]  /*3c2f0*/  IMAD.MOV.U32 R0, RZ, RZ, R19 ;  /* 0x000000ffff007224 */ /* 0x002fc600078e0013 */
        /* <DEDUP_REMOVED lines=11> */
[----:B-1----:R-:W-:-:S03]  /*3c3b0*/  MOV R0, R5 ;  /* 0x0000000500007202 */ /* 0x002fc60000000f00 */
[----:B------:R-:W-:Y:S04]  /*3c3c0*/  STL [R1+0x32a4], R10 ;  /* 0x0032a40a01007387 */ /* 0x000fe80000100800 */
[----:B------:R1:W-:Y:S02]  /*3c3d0*/  STL [R1+0x32a0], R0 ;  /* 0x0032a00001007387 */ /* 0x0003e40000100800 */
[----:B-1----:R-:W-:Y:S02]  /*3c3e0*/  IMAD.MOV.U32 R0, RZ, RZ, R11 ;  /* 0x000000ffff007224 */ /* 0x002fe400078e000b */
        /* <DEDUP_REMOVED lines=37> */
[----:B------:R1:W-:Y:S04]  /*3c640*/  STL [R1+0x3250], R0 ;  /* 0x0032500001007387 */ /* 0x0003e80000100800 */
[----:B------:R-:W3:Y:S04]  /*3c650*/  LDL.LU.64 R14, [R1+0x588] ;  /* 0x00058800010e7983 */ /* 0x000ee80000300a00 */
[----:B------:R-:W3:Y:S01]  /*3c660*/  LDL.LU.64 R4, [R1+0x1168] ;  /* 0x0011680001047983 */ /* 0x000ee20000300a00 */
[----:B-1----:R-:W-:-:S05]  /*3c670*/  IMAD.MOV.U32 R0, RZ, RZ, R7 ;  /* 0x000000ffff007224 */ /* 0x002fca00078e0007 */
[----:B------:R1:W-:Y:S04]  /*3c680*/  STL [R1+0x3248], R0 ;  /* 0x0032480001007387 */ /* 0x0003e80000100800 */
[----:B------:R1:W-:Y:S02]  /*3c690*/  STL [R1+0x324c], R10 ;  /* 0x00324c0a01007387 */ /* 0x0003e40000100800 */
[----:B-1----:R-:W-:Y:S02]  /*3c6a0*/  IMAD.MOV.U32 R0, RZ, RZ, R11 ;  /* 0x000000ffff007224 */ /* 0x002fe400078e000b */
[----:B------:R-:W3:Y:S04]  /*3c6b0*/  LDL.LU.64 R10, [R1+0x580] ;  /* 0x00058000010a7983 */ /* 0x000ee80000300a00 */
[----:B------:R2:W-:Y:S02]  /*3c6c0*/  STL [R1+0x3240], R0 ;  /* 0x0032400001007387 */ /* 0x0005e40000100800 */
[----:B--2---:R-:W-:-:S02]  /*3c6d0*/  IMAD.MOV.U32 R0, RZ, RZ, R9 ;  /* 0x000000ffff007224 */ /* 0x004fc400078e0009 */
[----:B------:R1:W-:Y:S04]  /*3c6e0*/  STL [R1+0x3244], R8 ;  /* 0x0032440801007387 */ /* 0x0003e80000100800 */
[----:B------:R-:W2:Y:S04]  /*3c6f0*/  LDL.LU.64 R6, [R1+0x578] ;  /* 0x0005780001067983 */ /* 0x000ea80000300a00 */
[----:B------:R1:W-:Y:S04]  /*3c700*/  STL [R1+0x3238], R0 ;  /* 0x0032380001007387 */ /* 0x0003e80000100800 */
[----:B----4-:R4:W-:Y:S04]  /*3c710*/  STL [R1+0x323c], R2 ;  /* 0x00323c0201007387 */ /* 0x0109e80000100800 */
[----:B-1----:R-:W2:Y:S01]  /*3c720*/  LDL.LU.64 R8, [R1+0x570] ;  /* 0x0005700001087983 */ /* 0x002ea20000300a00 */
[----:B------:R-:W-:-:S03]  /*3c730*/  IMAD.MOV.U32 R0, RZ, RZ, R3 ;  /* 0x000000ffff007224 */ /* 0x000fc600078e0003 */
[----:B---3--:R-:W-:Y:S04]  /*3c740*/  STL [R1+0x3234], R12 ;  /* 0x0032340c01007387 */ /* 0x008fe80000100800 */
[----:B------:R1:W-:Y:S04]  /*3c750*/  STL [R1+0x3230], R0 ;  /* 0x0032300001007387 */ /* 0x0003e80000100800 */
[----:B----4-:R-:W3:Y:S01]  /*3c760*/  LDL.LU.64 R2, [R1+0x1160] ;  /* 0x0011600001027983 */ /* 0x010ee20000300a00 */
[----:B-1----:R-:W-:-:S03]  /*3c770*/  MOV R0, R13 ;  /* 0x0000000d00007202 */ /* 0x002fc60000000f00 */
[----:B------:R-:W-:Y:S04]  /*3c780*/  STL [R1+0x322c], R16 ;  /* 0x00322c1001007387 */ /* 0x000fe80000100800 */
[----:B------:R1:W-:Y:S04]  /*3c790*/  STL [R1+0x3228], R0 ;  /* 0x0032280001007387 */ /* 0x0003e80000100800 */
[----:B------:R-:W4:Y:S01]  /*3c7a0*/  LDL.LU.64 R12, [R1+0x568] ;  /* 0x00056800010c7983 */ /* 0x000f220000300a00 */
[----:B-1----:R-:W-:-:S03]  /*3c7b0*/  IMAD.MOV.U32 R0, RZ, RZ, R17 ;  /* 0x000000ffff007224 */ /* 0x002fc600078e0011 */
[----:B------:R-:W4:Y:S04]  /*3c7c0*/  LDL.LU.64 R16, [R1+0x560] ;  /* 0x0005600001107983 */ /* 0x000f280000300a00 */
[----:B------:R1:W-:Y:S04]  /*3c7d0*/  STL [R1+0x3220], R0 ;  /* 0x0032200001007387 */ /* 0x0003e80000100800 */
[----:B------:R1:W-:Y:S02]  /*3c7e0*/  STL [R1+0x3224], R20 ;  /* 0x0032241401007387 */ /* 0x0003e40000100800 */
[----:B-1----:R-:W-:-:S02]  /*3c7f0*/  IMAD.MOV.U32 R0, RZ, RZ, R21 ;  /* 0x000000ffff007224 */ /* 0x002fc400078e0015 */
        /* <DEDUP_REMOVED lines=11> */
[----:B-1----:R-:W-:-:S02]  /*3c8b0*/  MOV R0, R19 ;  /* 0x0000001300007202 */ /* 0x002fc40000000f00 */
[----:B------:R-:W4:Y:S04]  /*3c8c0*/  LDL.LU.64 R18, [R1+0x548] ;  /* 0x0005480001127983 */ /* 0x000f280000300a00 */
[----:B------:R1:W-:Y:S04]  /*3c8d0*/  STL [R1+0x3200], R0 ;  /* 0x0032000001007387 */ /* 0x0003e80000100800 */
[----:B------:R1:W-:Y:S02]  /*3c8e0*/  STL [R1+0x3204], R14 ;  /* 0x0032040e01007387 */ /* 0x0003e40000100800 */
[----:B-1----:R-:W-:-:S02]  /*3c8f0*/  IMAD.MOV.U32 R0, RZ, RZ, R15 ;  /* 0x000000ffff007224 */ /* 0x002fc400078e000f */
[----:B------:R-:W-:Y:S04]  /*3c900*/  STL [R1+0x31fc], R4 ;  /* 0x0031fc0401007387 */ /* 0x000fe80000100800 */
[----:B------:R1:W-:Y:S04]  /*3c910*/  STL [R1+0x31f8], R0 ;  /* 0x0031f80001007387 */ /* 0x0003e80000100800 */
[----:B------:R-:W4:Y:S01]  /*3c920*/  LDL.LU.64 R14, [R1+0x540] ;  /* 0x00054000010e7983 */ /* 0x000f220000300a00 */
[----:B-1----:R-:W-:-:S03]  /*3c930*/  IMAD.MOV.U32 R0, RZ, RZ, R5 ;  /* 0x000000ffff007224 */ /* 0x002fc600078e0005 */
[----:B------:R-:W-:Y:S04]  /*3c940*/  STL [R1+0x31f4], R10 ;  /* 0x0031f40a01007387 */ /* 0x000fe80000100800 */
[----:B------:R1:W-:Y:S02]  /*3c950*/  STL [R1+0x31f0], R0 ;  /* 0x0031f00001007387 */ /* 0x0003e40000100800 */
[----:B-1----:R-:W-:Y:S02]  /*3c960*/  IMAD.MOV.U32 R0, RZ, RZ, R11 ;  /* 0x000000ffff007224 */ /* 0x002fe400078e000b */
[----:B------:R-:W4:Y:S04]  /*3c970*/  LDL.LU.64 R10, [R1+0x1890] ;  /* 0x00189000010a7983 */ /* 0x000f280000300a00 */
[----:B------:R2:W-:Y:S02]  /*3c980*/  STL [R1+0x31e8], R0 ;  /* 0x0031e80001007387 */ /* 0x0005e40000100800 */
[----:B--2---:R-:W-:-:S02]  /*3c990*/  IMAD.MOV.U32 R0, RZ, RZ, R7 ;  /* 0x000000ffff007224 */ /* 0x004fc400078e0007 */
[----:B------:R1:W-:Y:S04]  /*3c9a0*/  STL [R1+0x31ec], R6 ;  /* 0x0031ec0601007387 */ /* 0x0003e80000100800 */
[----:B------:R-:W-:Y:S04]  /*3c9b0*/  STL [R1+0x31e4], R8 ;  /* 0x0031e40801007387 */ /* 0x000fe80000100800 */
[----:B------:R2:W-:Y:S04]  /*3c9c0*/  STL [R1+0x31e0], R0 ;  /* 0x0031e00001007387 */ /* 0x0005e80000100800 */
[----:B-1----:R-:W4:Y:S01]  /*3c9d0*/  LDL.LU.64 R6, [R1+0x538] ;  /* 0x0005380001067983 */ /* 0x002f220000300a00 */
[----:B--2---:R-:W-:-:S03]  /*3c9e0*/  MOV R0, R9 ;  /* 0x0000000900007202 */ /* 0x004fc60000000f00 */
[----:B---3--:R-:W-:Y:S04]  /*3c9f0*/  STL [R1+0x31dc], R2 ;  /* 0x0031dc0201007387 */ /* 0x008fe80000100800 */
[----:B------:R1:W-:Y:S02]  /*3ca00*/  STL [R1+0x31d8], R0 ;  /* 0x0031d80001007387 */ /* 0x0003e40000100800 */
[----:B-1----:R-:W-:Y:S02]  /*3ca10*/  IMAD.MOV.U32 R0, RZ, RZ, R3 ;  /* 0x000000ffff007224 */ /* 0x002fe400078e0003 */
[----:B------:R-:W2:Y:S04]  /*3ca20*/  LDL.LU.64 R2, [R1+0x530] ;  /* 0x0005300001027983 */ /* 0x000ea80000300a00 */
[----:B------:R1:W-:Y:S04]  /*3ca30*/  STL [R1+0x31d0], R0 ;  /* 0x0031d00001007387 */ /* 0x0003e80000100800 */
[----:B----4-:R-:W-:Y:S01]  /*3ca40*/  STL [R1+0x31d4], R12 ;  /* 0x0031d40c01007387 */ /* 0x010fe20000100800 */
[----:B-1----:R-:W-:-:S03]  /*3ca50*/  IMAD.MOV.U32 R0, RZ, RZ, R13 ;  /* 0x000000ffff007224 */ /* 0x002fc600078e000d */
[----:B------:R-:W-:Y:S04]  /*3ca60*/  STL [R1+0x31cc], R16 ;  /* 0x0031cc1001007387 */ /* 0x000fe80000100800 */
[----:B------:R1:W-:Y:S04]  /*3ca70*/  STL [R1+0x31c8], R0 ;  /* 0x0031c80001007387 */ /* 0x0003e80000100800 */
[----:B------:R-:W3:Y:S01]  /*3ca80*/  LDL.LU.64 R242, [R1+0x528] ;  /* 0x0005280001f27983 */ /* 0x000ee20000300a00 */
[----:B-1----:R-:W-:-:S03]  /*3ca90*/  IMAD.MOV.U32 R0, RZ, RZ, R17 ;  /* 0x000000ffff007224 */ /* 0x002fc600078e0011 */
[----:B------:R-:W-:Y:S04]  /*3caa0*/  STL [R1+0x31c4], R20 ;  /* 0x0031c41401007387 */ /* 0x000fe80000100800 */
[----:B------:R1:W-:Y:S04]  /*3cab0*/  STL [R1+0x31c0], R0 ;  /* 0x0031c00001007387 */ /* 0x0003e80000100800 */
[----:B------:R-:W4:Y:S01]  /*3cac0*/  LDL.LU.64 R246, [R1+0x18a0] ;  /* 0x0018a00001f67983 */ /* 0x000f220000300a00 */
[----:B-1----:R-:W-:-:S05]  /*3cad0*/  IMAD.MOV.U32 R0, RZ, RZ, R21 ;  /* 0x000000ffff007224 */ /* 0x002fca00078e0015 */
[----:B------:R1:W-:Y:S04]  /*3cae0*/  STL [R1+0x31b8], R0 ;  /* 0x0031b80001007387 */ /* 0x0003e80000100800 */
[----:B------:R1:W-:Y:S02]  /*3caf0*/  STL [R1+0x31bc], R24 ;  /* 0x0031bc1801007387 */ /* 0x0003e40000100800 */
[----:B-1----:R-:W-:Y:S02]  /*3cb00*/  MOV R0, R25 ;  /* 0x0000001900007202 */ /* 0x002fe40000000f00 */
[----:B------:R-:W4:Y:S04]  /*3cb10*/  LDL.LU.64 R24, [R1+0x520] ;  /* 0x0005200001187983 */ /* 0x000f280000300a00 */
[----:B------:R1:W-:Y:S04]  /*3cb20*/  STL [R1+0x31b0], R0 ;  /* 0x0031b00001007387 */ /* 0x0003e80000100800 */
[----:B------:R1:W-:Y:S02]  /*3cb30*/  STL [R1+0x31b4], R22 ;  /* 0x0031b41601007387 */ /* 0x0003e40000100800 */
[----:B-1----:R-:W-:-:S02]  /*3cb40*/  IMAD.MOV.U32 R0, RZ, RZ, R23 ;  /* 0x000000ffff007224 */ /* 0x002fc400078e0017 */
[----:B------:R-:W4:Y:S04]  /*3cb50*/  LDL.LU.64 R22, [R1+0x238] ;  /* 0x0002380001167983 */ /* 0x000f280000300a00 */
[----:B------:R1:W-:Y:S04]  /*3cb60*/  STL [R1+0x31a8], R0 ;  /* 0x0031a80001007387 */ /* 0x0003e80000100800 */
[----:B------:R1:W-:Y:S04]  /*3cb70*/  STL [R1+0x31ac], R18 ;  /* 0x0031ac1201007387 */ /* 0x0003e80000100800 */
[----:B------:R-:W4:Y:S01]  /*3cb80*/  LDL.LU.64 R20, [R1+0x230] ;  /* 0x0002300001147983 */ /* 0x000f220000300a00 */
[----:B-1----:R-:W-:-:S03]  /*3cb90*/  IMAD.MOV.U32 R0, RZ, RZ, R19 ;  /* 0x000000ffff007224 */ /* 0x002fc600078e0013 */
        /* <DEDUP_REMOVED lines=14> */
[----:B-1----:R-:W-:-:S03]  /*3cc80*/  MOV R0, R7 ;  /* 0x0000000700007202 */ /* 0x002fc60000000f00 */
[----:B------:R-:W4:Y:S04]  /*3cc90*/  LDL.LU.64 R6, [R1+0x208] ;  /* 0x0002080001067983 */ /* 0x000f280000300a00 */
[----:B------:R1:W-:Y:S04]  /*3cca0*/  STL [R1+0x3188], R0 ;  /* 0x0031880001007387 */ /* 0x0003e80000100800 */
[----:B--2---:R2:W-:Y:S04]  /*3ccb0*/  STL [R1+0x318c], R2 ;  /* 0x00318c0201007387 */ /* 0x0045e80000100800 */
[----:B------:R-:W4:Y:S01]  /*3ccc0*/  LDL.LU.64 R4, [R1+0x200] ;  /* 0x0002000001047983 */ /* 0x000f220000300a00 */
[----:B-1----:R-:W-:-:S03]  /*3ccd0*/  IMAD.MOV.U32 R0, RZ, RZ, R3 ;  /* 0x000000ffff007224 */ /* 0x002fc600078e0003 */
[----:B------:R-:W4:Y:S04]  /*3cce0*/  LDL.LU.64 R248, [R1+0x1928] ;  /* 0x0019280001f87983 */ /* 0x000f280000300a00 */
[----:B------:R1:W-:Y:S04]  /*3ccf0*/  STL [R1+0x3180], R0 ;  /* 0x0031800001007387 */ /* 0x0003e80000100800 */
[----:B---3--:R3:W-:Y:S04]  /*3cd00*/  STL [R1+0x3184], R242 ;  /* 0x003184f201007387 */ /* 0x0087e80000100800 */
[----:B--2---:R-:W2:Y:S01]  /*3cd10*/  LDL.LU.64 R2, [R1+0x1f8] ;  /* 0x0001f80001027983 */ /* 0x004ea20000300a00 */
[----:B-1----:R-:W-:-:S03]  /*3cd20*/  IMAD.MOV.U32 R0, RZ, RZ, R243 ;  /* 0x000000ffff007224 */ /* 0x002fc600078e00f3 */
[----:B---3--:R-:W3:Y:S04]  /*3cd30*/  LDL.LU.64 R242, [R1+0x1f0] ;  /* 0x0001f00001f27983 */ /* 0x008ee80000300a00 */
[----:B------:R1:W-:Y:S04]  /*3cd40*/  STL [R1+0x3170], R0 ;  /* 0x0031700001007387 */ /* 0x0003e80000100800 */
[----:B----4-:R4:W-:Y:S01]  /*3cd50*/  STL [R1+0x3178], R246 ;  /* 0x003178f601007387 */ /* 0x0109e20000100800 */
[----:B-1----:R-:W-:-:S03]  /*3cd60*/  IMAD.MOV.U32 R0, RZ, RZ, R247 ;  /* 0x000000ffff007224 */ /* 0x002fc600078e00f7 */
[----:B----4-:R-:W4:Y:S04]  /*3cd70*/  LDL.LU.64 R246, [R1+0x8] ;  /* 0x0000080001f67983 */ /* 0x010f280000300a00 */
[----:B------:R1:W-:Y:S04]  /*3cd80*/  STL [R1+0x3174], R0 ;  /* 0x0031740001007387 */ /* 0x0003e80000100800 */
[----:B------:R1:W-:Y:S04]  /*3cd90*/  STL [R1+0x317c], R24 ;  /* 0x00317c1801007387 */ /* 0x0003e80000100800 */
[----:B------:R-:W4:Y:S01]  /*3cda0*/  LDL.LU.64 R240, [R1+0x1958] ;  /* 0x0019580001f07983 */ /* 0x000f220000300a00 */
[----:B-1----:R-:W-:-:S03]  /*3cdb0*/  IMAD.MOV.U32 R0, RZ, RZ, R25 ;  /* 0x000000ffff007224 */ /* 0x002fc600078e0019 */
[----:B------:R-:W4:Y:S04]  /*3cdc0*/  LDL.LU.64 R24, [R1+0x4240] ;  /* 0x0042400001187983 */ /* 0x000f280000300a00 */
[----:B------:R-:W-:Y:S04]  /*3cdd0*/  STL [R1+0x316c], R22 ;  /* 0x00316c1601007387 */ /* 0x000fe80000100800 */
[----:B------:R1:W-:Y:S02]  /*3cde0*/  STL [R1+0x3168], R0 ;  /* 0x0031680001007387 */ /* 0x0003e40000100800 */
[----:B-1----:R-:W-:-:S02]  /*3cdf0*/  MOV R0, R23 ;  /* 0x0000001700007202 */ /* 0x002fc40000000f00 */
[----:B------:R-:W4:Y:S04]  /*3ce00*/  LDL.LU.64 R22, [R1+0x4238] ;  /* 0x0042380001167983 */ /* 0x000f280000300a00 */
[----:B------:R-:W-:Y:S04]  /*3ce10*/  STL [R1+0x3164], R20 ;  /* 0x0031641401007387 */ /* 0x000fe80000100800 */
[----:B------:R1:W-:Y:S02]  /*3ce20*/  STL [R1+0x3160], R0 ;  /* 0x0031600001007387 */ /* 0x0003e40000100800 */
[----:B-1----:R-:W-:-:S02]  /*3ce30*/  IMAD.MOV.U32 R0, RZ, RZ, R21 ;  /* 0x000000ffff007224 */ /* 0x002fc400078e0015 */
        /* <DEDUP_REMOVED lines=37> */
[----:B--2---:R-:W-:Y:S04]  /*3d090*/  STL [R1+0x311c], R2 ;  /* 0x00311c0201007387 */ /* 0x004fe80000100800 */
[----:B------:R1:W-:Y:S04]  /*3d0a0*/  STL [R1+0x3114], R0 ;  /* 0x0031140001007387 */ /* 0x0003e80000100800 */
[----:B---3--:R-:W-:Y:S01]  /*3d0b0*/  STL [R1+0x310c], R242 ;  /* 0x00310cf201007387 */ /* 0x008fe20000100800 */
[----:B-1----:R-:W-:-:S05]  /*3d0c0*/  IMAD.MOV.U32 R0, RZ, RZ, R3 ;  /* 0x000000ffff007224 */ /* 0x002fca00078e0003 */
[----:B------:R1:W-:Y:S04]  /*3d0d0*/  STL [R1+0x3108], R0 ;  /* 0x0031080001007387 */ /* 0x0003e80000100800 */
[----:B------:R-:W2:Y:S01]  /*3d0e0*/  LDL.LU.64 R2, [R1+0x19d0] ;  /* 0x0019d00001027983 */ /* 0x000ea20000300a00 */
[----:B-1----:R-:W-:-:S03]  /*3d0f0*/  IMAD.MOV.U32 R0, RZ, RZ, R243 ;  /* 0x000000ffff007224 */ /* 0x002fc600078e00f3 */
[----:B------:R-:W3:Y:S04]  /*3d100*/  LDL.LU.64 R242, [R1+0x41e0] ;  /* 0x0041e00001f27983 */ /* 0x000ee80000300a00 */
[----:B----4-:R-:W-:Y:S04]  /*3d110*/  STL [R1+0x3104], R246 ;  /* 0x003104f601007387 */ /* 0x010fe80000100800 */
[----:B------:R1:W-:Y:S02]  /*3d120*/  STL [R1+0x3100], R0 ;  /* 0x0031000001007387 */ /* 0x0003e40000100800 */
[----:B-1----:R-:W-:-:S02]  /*3d130*/  IMAD.MOV.U32 R0, RZ, RZ, R247 ;  /* 0x000000ffff007224 */ /* 0x002fc400078e00f7 */
[----:B------:R-:W4:Y:S04]  /*3d140*/  LDL.LU.64 R246, [R1+0x41d8] ;  /* 0x0041d80001f67983 */ /* 0x000f280000300a00 */
[----:B------:R-:W-:Y:S04]  /*3d150*/  STL [R1+0x30f8], R240 ;  /* 0x0030f8f001007387 */ /* 0x000fe80000100800 */
[----:B------:R1:W-:Y:S02]  /*3d160*/  STL [R1+0x30f0], R0 ;  /* 0x0030f00001007387 */ /* 0x0003e40000100800 */
[----:B-1----:R-:W-:-:S02]  /*3d170*/  IMAD.MOV.U32 R0, RZ, RZ, R241 ;  /* 0x000000ffff007224 */ /* 0x002fc400078e00f1 */
[----:B------:R-:W2:Y:S04]  /*3d180*/  LDL.LU.64 R240, [R1+0x41d0] ;  /* 0x0041d00001f07983 */ /* 0x000ea80000300a00 */
[----:B------:R-:W-:Y:S04]  /*3d190*/  STL [R1+0x30fc], R244 ;  /* 0x0030fcf401007387 */ /* 0x000fe80000100800 */
[----:B------:R-:W-:Y:S04]  /*3d1a0*/  STL [R1+0x30f4], R0 ;  /* 0x0030f40001007387 */ /* 0x000fe80000100800 */
[----:B------:R1:W-:Y:S04]  /*3d1b0*/  STL [R1+0x30e8], R245 ;  /* 0x0030e8f501007387 */ /* 0x0003e80000100800 */
[----:B-1----:R-:W2:Y:S04]  /*3d1c0*/  LDL.LU.64 R244, [R1+0x19a8] ;  /* 0x0019a80001f47983 */ /* 0x002ea80000300a00 */
[----:B------:R-:W-:Y:S04]  /*3d1d0*/  STL [R1+0x30ec], R118 ;  /* 0x0030ec7601007387 */ /* 0x000fe80000100800 */
[----:B------:R1:W-:Y:S04]  /*3d1e0*/  STL [R1+0x30e0], R119 ;  /* 0x0030e07701007387 */ /* 0x0003e80000100800 */
[----:B-1----:R-:W2:Y:S04]  /*3d1f0*/  LDL.LU.64 R118, [R1+0x1978] ;  /* 0x0019780001767983 */ /* 0x002ea80000300a00 */
[----:B------:R-:W-:Y:S04]  /*3d200*/  STL [R1+0x30e4], R116 ;  /* 0x0030e47401007387 */ /* 0x000fe80000100800 */
[----:B------:R1:W-:Y:S04]  /*3d210*/  STL [R1+0x30d0], R117 ;  /* 0x0030d07501007387 */ /* 0x0003e80000100800 */
[----:B-1----:R-:W3:Y:S01]  /*3d220*/  LDL.LU.64 R116, [R1+0x19f8] ;  /* 0x0019f80001747983 */ /* 0x002ee20000300a00 */
[----:B--2---:R-:W-:-:S03]  /*3d230*/  MOV R0, R119 ;  /* 0x0000007700007202 */ /* 0x004fc60000000f00 */
[----:B------:R1:W-:Y:S04]  /*3d240*/  STL [R1+0x30d8], R118 ;  /* 0x0030d87601007387 */ /* 0x0003e80000100800 */
[----:B------:R-:W-:Y:S04]  /*3d250*/  STL [R1+0x30dc], R114 ;  /* 0x0030dc7201007387 */ /* 0x000fe80000100800 */
[----:B------:R2:W-:Y:S04]  /*3d260*/  STL [R1+0x30d4], R0 ;  /* 0x0030d40001007387 */ /* 0x0005e80000100800 */
[----:B------:R-:W-:Y:S04]  /*3d270*/  STL [R1+0x30c8], R115 ;  /* 0x0030c87301007387 */ /* 0x000fe80000100800 */
[----:B------:R-:W-:Y:S04]  /*3d280*/  STL [R1+0x30cc], R112 ;  /* 0x0030cc7001007387 */ /* 0x000fe80000100800 */
[----:B-1----:R-:W4:Y:S01]  /*3d290*/  LDL.LU.64 R118, [R1+0x1a08] ;  /* 0x001a080001767983 */ /* 0x002f220000300a00 */
[----:B--2---:R-:W-:-:S03]  /*3d2a0*/  IMAD.MOV.U32 R0, RZ, RZ, R245 ;  /* 0x000000ffff007224 */ /* 0x004fc600078e00f5 */
[----:B------:R-:W-:Y:S04]  /*3d2b0*/  STL [R1+0x30c0], R113 ;  /* 0x0030c07101007387 */ /* 0x000fe80000100800 */
[----:B------:R-:W-:Y:S04]  /*3d2c0*/  STL [R1+0x30c4], R110 ;  /* 0x0030c46e01007387 */ /* 0x000fe80000100800 */
[----:B------:R-:W-:Y:S04]  /*3d2d0*/  STL [R1+0x30b0], R111 ;  /* 0x0030b06f01007387 */ /* 0x000fe80000100800 */
        /* <DEDUP_REMOVED lines=15> */
[----:B-1----:R-:W2:Y:S01]  /*3d3d0*/  LDL.LU.64 R2, [R1+0x1a28] ;  /* 0x001a280001027983 */ /* 0x002ea20000300a00 */
[----:B---3--:R-:W-:-:S03]  /*3d3e0*/  IMAD.MOV.U32 R0, RZ, RZ, R117 ;  /* 0x000000ffff007224 */ /* 0x008fc600078e0075 */
        /* <DEDUP_REMOVED lines=8> */
[----:B-1----:R-:W3:Y:S04]  /*3d470*/  LDL.LU.64 R116, [R1+0x1a30] ;  /* 0x001a300001747983 */ /* 0x002ee80000300a00 */
[----:B------:R-:W-:Y:S04]  /*3d480*/  STL [R1+0x3060], R95 ;  /* 0x0030605f01007387 */ /* 0x000fe80000100800 */
[----:B------:R-:W-:Y:S04]  /*3d490*/  STL [R1+0x3064], R92 ;  /* 0x0030645c01007387 */ /* 0x000fe80000100800 */
[----:B------:R-:W-:Y:S01]  /*3d4a0*/  STL [R1+0x3050], R93 ;  /* 0x0030505d01007387 */ /* 0x000fe20000100800 */
[----:B----4-:R-:W-:-:S03]  /*3d4b0*/  IMAD.MOV.U32 R0, RZ, RZ, R119 ;  /* 0x000000ffff007224 */ /* 0x010fc600078e0077 */
        /* <DEDUP_REMOVED lines=9> */
[----:B----4-:R-:W-:-:S03]  /*3d550*/  MOV R0, R245 ;  /* 0x000000f500007202 */ /* 0x010fc60000000f00 */
[----:B------:R1:W-:Y:S04]  /*3d560*/  STL [R1+0x3038], R244 ;  /* 0x003038f401007387 */ /* 0x0003e80000100800 */
[----:B------:R-:W-:Y:S04]  /*3d570*/  STL [R1+0x303c], R84 ;  /* 0x00303c5401007387 */ /* 0x000fe80000100800 */
[----:B------:R2:W-:Y:S04]  /*3d580*/  STL [R1+0x3034], R0 ;  /* 0x0030340001007387 */ /* 0x0005e80000100800 */
[----:B------:R-:W-:Y:S04]  /*3d590*/  STL [R1+0x3028], R85 ;  /* 0x0030285501007387 */ /* 0x000fe80000100800 */
[----:B------:R-:W-:Y:S04]  /*3d5a0*/  STL [R1+0x302c], R82 ;  /* 0x00302c5201007387 */ /* 0x000fe80000100800 */
[----:B-1----:R-:W4:Y:S04]  /*3d5b0*/  LDL.LU.64 R244, [R1+0x1a40] ;  /* 0x001a400001f47983 */ /* 0x002f280000300a00 */
[----:B------:R-:W-:Y:S04]  /*3d5c0*/  STL [R1+0x3020], R83 ;  /* 0x0030205301007387 */ /* 0x000fe80000100800 */
[----:B------:R-:W-:Y:S04]  /*3d5d0*/  STL [R1+0x3024], R80 ;  /* 0x0030245001007387 */ /* 0x000fe80000100800 */
[----:B------:R-:W-:Y:S01]  /*3d5e0*/  STL [R1+0x3010], R81 ;  /* 0x0030105101007387 */ /* 0x000fe20000100800 */
[----:B--2---:R-:W-:-:S03]  /*3d5f0*/  IMAD.MOV.U32 R0, RZ, RZ, R3 ;  /* 0x000000ffff007224 */ /* 0x004fc600078e0003 */
[----:B------:R1:W-:Y:S04]  /*3d600*/  STL [R1+0x3018], R2 ;  /* 0x0030180201007387 */ /* 0x0003e80000100800 */
[----:B------:R-:W-:Y:S04]  /*3d610*/  STL [R1+0x301c], R78 ;  /* 0x00301c4e01007387 */ /* 0x000fe80000100800 */
[----:B------:R3:W-:Y:S04]  /*3d620*/  STL [R1+0x3014], R0 ;  /* 0x0030140001007387 */ /* 0x0007e80000100800 */
[----:B------:R-:W-:Y:S04]  /*3d630*/  STL [R1+0x3008], R79 ;  /* 0x0030084f01007387 */ /* 0x000fe80000100800 */
[----:B------:R-:W-:Y:S04]  /*3d640*/  STL [R1+0x300c], R76 ;  /* 0x00300c4c01007387 */ /* 0x000fe80000100800 */
[----:B-1----:R-:W2:Y:S04]  /*3d650*/  LDL.LU.64 R2, [R1+0x1a58] ;  /* 0x001a580001027983 */ /* 0x002ea80000300a00 */
[----:B------:R-:W-:Y:S04]  /*3d660*/  STL [R1+0x3000], R77 ;  /* 0x0030004d01007387 */ /* 0x000fe80000100800 */
[----:B------:R-:W-:Y:S04]  /*3d670*/  STL [R1+0x3004], R74 ;  /* 0x0030044a01007387 */ /* 0x000fe80000100800 */
[----:B------:R-:W-:Y:S01]  /*3d680*/  STL [R1+0x2ff0], R75 ;  /* 0x002ff04b01007387 */ /* 0x000fe20000100800 */
[----:B---3--:R-:W-:-:S03]  /*3d690*/  IMAD.MOV.U32 R0, RZ, RZ, R117 ;  /* 0x000000ffff007224 */ /* 0x008fc600078e0075 */
        /* <DEDUP_REMOVED lines=29> */
[----:B--2---:R-:W-:-:S03]  /*3d870*/  MOV R0, R3 ;  /* 0x0000000300007202 */ /* 0x004fc60000000f00 */
        /* <DEDUP_REMOVED lines=149> */
[----:B---3--:R-:W-:-:S03]  /*3e1d0*/  MOV R0, R245 ;  /* 0x000000f500007202 */ /* 0x008fc60000000f00 */
        /* <DEDUP_REMOVED lines=64> */
[----:B-1----:R-:W3:Y:S04]  /*3e5e0*/  LDL.LU.64 R116, [R1+0x1b30] ;  /* 0x001b300001747983 */ /* 0x002ee80000300a00 */
[----:B------:R-:W-:Y:S04]  /*3e5f0*/  STL [R1+0x2cec], R238 ;  /* 0x002cecee01007387 */ /* 0x000fe80000100800 */
        /* <DEDUP_REMOVED lines=8> */
[----:B-1----:R-:W4:Y:S04]  /*3e680*/  LDL.LU.64 R118, [R1+0x1b38] ;  /* 0x001b380001767983 */ /* 0x002f280000300a00 */
[----:B------:R-:W-:Y:S04]  /*3e690*/  STL [R1+0x2ccc], R42 ;  /* 0x002ccc2a01007387 */ /* 0x000fe80000100800 */
        /* <DEDUP_REMOVED lines=9> */
[----:B------:R-:W-:Y:S04]  /*3e730*/  STL [R1+0x2ca0], R37 ;  /* 0x002ca02501007387 */ /* 0x000fe80000100800 */
[----:B-1----:R-:W2:Y:S04]  /*3e740*/  LDL.LU.64 R244, [R1+0x1b40] ;  /* 0x001b400001f47983 */ /* 0x002ea80000300a00 */
        /* <DEDUP_REMOVED lines=8> */
[----:B------:R-:W-:Y:S04]  /*3e7d0*/  STL [R1+0x2c80], R31 ;  /* 0x002c801f01007387 */ /* 0x000fe80000100800 */
[----:B------:R-:W-:Y:S04]  /*3e7e0*/  STL [R1+0x2c84], R28 ;  /* 0x002c841c01007387 */ /* 0x000fe80000100800 */
[----:B------:R-:W-:Y:S04]  /*3e7f0*/  STL [R1+0x2c70], R29 ;  /* 0x002c701d01007387 */ /* 0x000fe80000100800 */
[----:B------:R-:W-:Y:S04]  /*3e800*/  STL [R1+0x2c78], R116 ;  /* 0x002c787401007387 */ /* 0x000fe80000100800 */
[----:B-1----:R-:W2:Y:S01]  /*3e810*/  LDL.LU.64 R2, [R1+0x1b48] ;  /* 0x001b480001027983 */ /* 0x002ea20000300a00 */
[----:B---3--:R-:W-:-:S03]  /*3e820*/  MOV R0, R117 ;  /* 0x0000007500007202 */ /* 0x008fc60000000f00 */
[----:B------:R-:W-:Y:S04]  /*3e830*/  STL [R1+0x2c7c], R26 ;  /* 0x002c7c1a01007387 */ /* 0x000fe80000100800 */
[----:B------:R4:W-:Y:S04]  /*3e840*/  STL [R1+0x2c74], R0 ;  /* 0x002c740001007387 */ /* 0x0009e80000100800 */
[----:B------:R-:W-:Y:S04]  /*3e850*/  STL [R1+0x2c68], R27 ;  /* 0x002c681b01007387 */ /* 0x000fe80000100800 */
[----:B------:R-:W-:Y:S04]  /*3e860*/  STL [R1+0x2c6c], R24 ;  /* 0x002c6c1801007387 */ /* 0x000fe80000100800 */
[----:B------:R-:W-:Y:S04]  /*3e870*/  STL [R1+0x2c60], R25 ;  /* 0x002c601901007387 */ /* 0x000fe80000100800 */
[----:B------:R-:W-:Y:S04]  /*3e880*/  STL [R1+0x2c64], R22 ;  /* 0x002c641601007387 */ /* 0x000fe80000100800 */
[----:B------:R-:W-:Y:S01]  /*3e890*/  STL [R1+0x2c50], R23 ;  /* 0x002c501701007387 */ /* 0x000fe20000100800 */
[----:B----4-:R-:W-:-:S03]  /*3e8a0*/  IMAD.MOV.U32 R0, RZ, RZ, R119 ;  /* 0x000000ffff007224 */ /* 0x010fc600078e0077 */
[----:B------:R-:W-:Y:S04]  /*3e8b0*/  STL [R1+0x2c58], R118 ;  /* 0x002c587601007387 */ /* 0x000fe80000100800 */
[----:B------:R-:W-:Y:S04]  /*3e8c0*/  STL [R1+0x2c5c], R20 ;  /* 0x002c5c1401007387 */ /* 0x000fe80000100800 */
[----:B------:R1:W-:Y:S04]  /*3e8d0*/  STL [R1+0x2c54], R0 ;  /* 0x002c540001007387 */ /* 0x0003e80000100800 */
[----:B------:R-:W-:Y:S04]  /*3e8e0*/  STL [R1+0x2c48], R21 ;  /* 0x002c481501007387 */ /* 0x000fe80000100800 */
[----:B------:R-:W3:Y:S04]  /*3e8f0*/  LDL.LU.64 R106, [R1+0x1b50] ;  /* 0x001b5000016a7983 */ /* 0x000ee80000300a00 */
[----:B------:R-:W-:Y:S04]  /*3e900*/  STL [R1+0x2c4c], R18 ;  /* 0x002c4c1201007387 */ /* 0x000fe80000100800 */
[----:B------:R-:W-:Y:S04]  /*3e910*/  STL [R1+0x2c40], R19 ;  /* 0x002c401301007387 */ /* 0x000fe80000100800 */
[----:B------:R-:W4:Y:S04]  /*3e920*/  LDL.LU.64 R102, [R1] ;  /* 0x0000000001667983 */ /* 0x000f280000300a00 */
[----:B------:R-:W-:Y:S04]  /*3e930*/  STL [R1+0x2c44], R16 ;  /* 0x002c441001007387 */ /* 0x000fe80000100800 */
[----:B------:R-:W-:Y:S04]  /*3e940*/  STL [R1+0x2c30], R17 ;  /* 0x002c301101007387 */ /* 0x000fe80000100800 */
[----:B------:R-:W4:Y:S04]  /*3e950*/  LDL.LU.64 R114, [R1+0x10] ;  /* 0x0000100001727983 */ /* 0x000f280000300a00 */
[----:B--2---:R2:W-:Y:S01]  /*3e960*/  STL [R1+0x2c38], R244 ;  /* 0x002c38f401007387 */ /* 0x0045e20000100800 */
[----:B-1----:R-:W-:-:S03]  /*3e970*/  IMAD.MOV.U32 R0, RZ, RZ, R245 ;  /* 0x000000ffff007224 */ /* 0x002fc600078e00f5 */
[----:B------:R-:W4:Y:S04]  /*3e980*/  LDL.LU.64 R116, [R1+0x18] ;  /* 0x0000180001747983 */ /* 0x000f280000300a00 */
[----:B------:R1:W-:Y:S04]  /*3e990*/  STL [R1+0x2c34], R0 ;  /* 0x002c340001007387 */ /* 0x0003e80000100800 */
[----:B------:R-:W-:Y:S04]  /*3e9a0*/  STL [R1+0x2c3c], R14 ;  /* 0x002c3c0e01007387 */ /* 0x000fe80000100800 */
[----:B------:R-:W-:Y:S04]  /*3e9b0*/  STL [R1+0x2c28], R15 ;  /* 0x002c280f01007387 */ /* 0x000fe80000100800 */
[----:B------:R-:W4:Y:S04]  /*3e9c0*/  LDL.LU.64 R118, [R1+0x1b58] ;  /* 0x001b580001767983 */ /* 0x000f280000300a00 */
[----:B------:R-:W-:Y:S04]  /*3e9d0*/  STL [R1+0x2c2c], R12 ;  /* 0x002c2c0c01007387 */ /* 0x000fe80000100800 */
[----:B------:R-:W-:Y:S04]  /*3e9e0*/  STL [R1+0x2c20], R13 ;  /* 0x002c200d01007387 */ /* 0x000fe80000100800 */
[----:B--2---:R-:W2:Y:S04]  /*3e9f0*/  LDL.LU.64 R244, [R1+0x8a0] ;  /* 0x0008a00001f47983 */ /* 0x004ea80000300a00 */
[----:B------:R-:W-:Y:S04]  /*3ea00*/  STL [R1+0x2c24], R10 ;  /* 0x002c240a01007387 */ /* 0x000fe80000100800 */
[----:B------:R-:W-:Y:S04]  /*3ea10*/  STL [R1+0x2c10], R11 ;  /* 0x002c100b01007387 */ /* 0x000fe80000100800 */
[----:B------:R-:W2:Y:S01]  /*3ea20*/  LDL.LU.64 R108, [R1+0x8a8] ;  /* 0x0008a800016c7983 */ /* 0x000ea20000300a00 */
[----:B-1----:R-:W-:-:S03]  /*3ea30*/  IMAD.MOV.U32 R0, RZ, RZ, R3 ;  /* 0x000000ffff007224 */ /* 0x002fc600078e0003 */
[----:B------:R1:W-:Y:S04]  /*3ea40*/  STL [R1+0x2c18], R2 ;  /* 0x002c180201007387 */ /* 0x0003e80000100800 */
[----:B-1----:R-:W2:Y:S04]  /*3ea50*/  LDL.LU.64 R2, [R1+0x920] ;  /* 0x0009200001027983 */ /* 0x002ea80000300a00 */
[----:B------:R1:W-:Y:S04]  /*3ea60*/  STL [R1+0x2c14], R0 ;  /* 0x002c140001007387 */ /* 0x0003e80000100800 */
[----:B------:R-:W-:Y:S04]  /*3ea70*/  STL [R1+0x2c1c], R8 ;  /* 0x002c1c0801007387 */ /* 0x000fe80000100800 */
[----:B------:R-:W-:Y:S04]  /*3ea80*/  STL [R1+0x2c08], R9 ;  /* 0x002c080901007387 */ /* 0x000fe80000100800 */
[----:B------:R-:W2:Y:S04]  /*3ea90*/  LDL.LU.64 R104, [R1+0x1b60] ;  /* 0x001b600001687983 */ /* 0x000ea80000300a00 */
[----:B------:R-:W-:Y:S04]  /*3eaa0*/  STL [R1+0x2c0c], R6 ;  /* 0x002c0c0601007387 */ /* 0x000fe80000100800 */
[----:B------:R-:W-:Y:S04]  /*3eab0*/  STL [R1+0x2c00], R7 ;  /* 0x002c000701007387 */ /* 0x000fe80000100800 */
[----:B------:R-:W2:Y:S04]  /*3eac0*/  LDL.LU.64 R110, [R1+0x938] ;  /* 0x00093800016e7983 */ /* 0x000ea80000300a00 */
[----:B------:R-:W-:Y:S04]  /*3ead0*/  STL [R1+0x2c04], R4 ;  /* 0x002c040401007387 */ /* 0x000fe80000100800 */
[----:B------:R-:W-:Y:S04]  /*3eae0*/  STL [R1+0x181c], R5 ;  /* 0x00181c0501007387 */ /* 0x000fe80000100800 */
[----:B------:R-:W2:Y:S04]  /*3eaf0*/  LDL.LU.64 R112, [R1+0x970] ;  /* 0x0009700001707983 */ /* 0x000ea80000300a00 */
[----:B---3--:R3:W-:Y:S01]  /*3eb00*/  STL [R1+0x240c], R106 ;  /* 0x00240c6a01007387 */ /* 0x0087e20000100800 */
[----:B-1----:R-:W-:-:S03]  /*3eb10*/  IMAD.MOV.U32 R0, RZ, RZ, R107 ;  /* 0x000000ffff007224 */ /* 0x002fc600078e006b */
[----:B---3--:R-:W3:Y:S04]  /*3eb20*/  LDL.LU.64 R106, [R1+0x18b0] ;  /* 0x0018b000016a7983 */ /* 0x008ee80000300a00 */
[----:B------:R1:W-:Y:S04]  /*3eb30*/  STL [R1+0x2408], R0 ;  /* 0x0024080001007387 */ /* 0x0003e80000100800 */
[----:B----4-:R4:W-:Y:S01]  /*3eb40*/  STL [R1+0x2414], R102 ;  /* 0x0024146601007387 */ /* 0x0109e20000100800 */
[----:B-1----:R-:W-:-:S03]  /*3eb50*/  MOV R0, R103 ;  /* 0x0000006700007202 */ /* 0x002fc60000000f00 */
[----:B----4-:R-:W4:Y:S04]  /*3eb60*/  LDL.LU.64 R102, [R1+0x1b68] ;  /* 0x001b680001667983 */ /* 0x010f280000300a00 */
        /* <DEDUP_REMOVED lines=13> */
[----:B--2---:R2:W-:Y:S01]  /*3ec40*/  STL [R1+0x2434], R244 ;  /* 0x002434f401007387 */ /* 0x0045e20000100800 */
[----:B-1----:R-:W-:-:S03]  /*3ec50*/  IMAD.MOV.U32 R0, RZ, RZ, R245 ;  /* 0x000000ffff007224 */ /* 0x002fc600078e00f5 */
[----:B--2---:R-:W2:Y:S04]  /*3ec60*/  LDL.LU.64 R244, [R1+0x1b70] ;  /* 0x001b700001f47983 */ /* 0x004ea80000300a00 */
[----:B------:R1:W-:Y:S04]  /*3ec70*/  STL [R1+0x2430], R0 ;  /* 0x0024300001007387 */ /* 0x0003e80000100800 */
[----:B------:R1:W-:Y:S02]  /*3ec80*/  STL [R1+0x243c], R108 ;  /* 0x00243c6c01007387 */ /* 0x0003e40000100800 */
[----:B-1----:R-:W-:-:S02]  /*3ec90*/  MOV R0, R109 ;  /* 0x0000006d00007202 */ /* 0x002fc40000000f00 */
[----:B------:R-:W2:Y:S04]  /*3eca0*/  LDL.LU.64 R108, [R1+0x18e8] ;  /* 0x0018e800016c7983 */ /* 0x000ea80000300a00 */
[----:B------:R1:W-:Y:S04]  /*3ecb0*/  STL [R1+0x2438], R0 ;  /* 0x0024380001007387 */ /* 0x0003e80000100800 */
[----:B------:R1:W-:Y:S02]  /*3ecc0*/  STL [R1+0x2444], R2 ;  /* 0x0024440201007387 */ /* 0x0003e40000100800 */
[----:B-1----:R-:W-:-:S02]  /*3ecd0*/  IMAD.MOV.U32 R0, RZ, RZ, R3 ;  /* 0x000000ffff007224 */ /* 0x002fc400078e0003 */
        /* <DEDUP_REMOVED lines=14> */
[----:B---3--:R3:W-:Y:S01]  /*3edc0*/  STL [R1+0x2464], R106 ;  /* 0x0024646a01007387 */ /* 0x0087e20000100800 */
[----:B-1----:R-:W-:-:S03]  /*3edd0*/  MOV R0, R107 ;  /* 0x0000006b00007202 */ /* 0x002fc60000000f00 */
[----:B---3--:R-:W3:Y:S04]  /*3ede0*/  LDL.LU.64 R106, [R1+0x1910] ;  /* 0x00191000016a7983 */ /* 0x008ee80000300a00 */
[----:B------:R1:W-:Y:S04]  /*3edf0*/  STL [R1+0x2460], R0 ;  /* 0x0024600001007387 */ /* 0x0003e80000100800 */
[----:B----4-:R4:W-:Y:S01]  /*3ee00*/  STL [R1+0x246c], R102 ;  /* 0x00246c6601007387 */ /* 0x0109e20000100800 */
[----:B-1----:R-:W-:-:S03]  /*3ee10*/  IMAD.MOV.U32 R0, RZ, RZ, R103 ;  /* 0x000000ffff007224 */ /* 0x002fc600078e0067 */
        /* <DEDUP_REMOVED lines=15> */
[----:B-1----:R-:W-:-:S03]  /*3ef10*/  MOV R0, R245 ;  /* 0x000000f500007202 */ /* 0x002fc60000000f00 */
[----:B--2---:R-:W2:Y:S04]  /*3ef20*/  LDL.LU.64 R244, [R1+0x1938] ;  /* 0x0019380001f47983 */ /* 0x004ea80000300a00 */
        /* <DEDUP_REMOVED lines=18> */
[----:B-1----:R-:W-:-:S02]  /*3f050*/  MOV R0, R113 ;  /* 0x0000007100007202 */ /* 0x002fc40000000f00 */
[----:B------:R-:W2:Y:S04]  /*3f060*/  LDL.LU.64 R112, [R1+0x1b90] ;  /* 0x001b900001707983 */ /* 0x000ea80000300a00 */
[----:B------:R1:W-:Y:S04]  /*3f070*/  STL [R1+0x24b0], R0 ;  /* 0x0024b00001007387 */ /* 0x0003e80000100800 */
[----:B---3--:R3:W-:Y:S01]  /*3f080*/  STL [R1+0x24bc], R106 ;  /* 0x0024bc6a01007387 */ /* 0x0087e20000100800 */
[----:B-1----:R-:W-:-:S03]  /*3f090*/  IMAD.MOV.U32 R0, RZ, RZ, R107 ;  /* 0x000000ffff007224 */ /* 0x002fc600078e006b */
        /* <DEDUP_REMOVED lines=18> */
[----:B--2---:R2:W-:Y:S01]  /*3f1c0*/  STL [R1+0x24e4], R244 ;  /* 0x0024e4f401007387 */ /* 0x0045e20000100800 */
[----:B-1----:R-:W-:-:S03]  /*3f1d0*/  IMAD.MOV.U32 R0, RZ, RZ, R245 ;  /* 0x000000ffff007224 */ /* 0x002fc600078e00f5 */
        /* <DEDUP_REMOVED lines=290> */
[----:B----4-:R-:W-:Y:S04]  /*40400*/  STL [R1+0x272c], R102 ;  /* 0x00272c6601007387 */ /* 0x010fe80000100800 */
[----:B------:R-:W4:Y:S01]  /*40410*/  LDL.LU.64 R100, [R1+0x998] ;  /* 0x0009980001647983 */ /* 0x000f220000300a00 */
[----:B-1----:R-:W-:-:S05]  /*40420*/  IMAD.MOV.U32 R0, RZ, RZ, R103 ;  /* 0x000000ffff007224 */ /* 0x002fca00078e0067 */
[----:B------:R1:W-:Y:S04]  /*40430*/  STL [R1+0x2728], R0 ;  /* 0x0027280001007387 */ /* 0x0003e80000100800 */
[----:B------:R1:W-:Y:S02]  /*40440*/  STL [R1+0x2734], R114 ;  /* 0x0027347201007387 */ /* 0x0003e40000100800 */
[----:B-1----:R-:W-:Y:S02]  /*40450*/  MOV R0, R115 ;  /* 0x0000007300007202 */ /* 0x002fe40000000f00 */
[----:B------:R-:W4:Y:S04]  /*40460*/  LDL.LU.64 R102, [R1+0x1de8] ;  /* 0x001de80001667983 */ /* 0x000f280000300a00 */
[----:B------:R1:W-:Y:S04]  /*40470*/  STL [R1+0x2730], R0 ;  /* 0x0027300001007387 */ /* 0x0003e80000100800 */
[----:B------:R1:W-:Y:S04]  /*40480*/  STL [R1+0x273c], R116 ;  /* 0x00273c7401007387 */ /* 0x0003e80000100800 */
[----:B------:R-:W4:Y:S01]  /*40490*/  LDL.LU.64 R114, [R1+0x9c0] ;  /* 0x0009c00001727983 */ /* 0x000f220000300a00 */
[----:B-1----:R-:W-:-:S03]  /*404a0*/  IMAD.MOV.U32 R0, RZ, RZ, R117 ;  /* 0x000000ffff007224 */ /* 0x002fc600078e0075 */
[----:B------:R-:W-:Y:S04]  /*404b0*/  STL [R1+0x2744], R118 ;  /* 0x0027447601007387 */ /* 0x000fe80000100800 */
[----:B------:R1:W-:Y:S04]  /*404c0*/  STL [R1+0x2738], R0 ;  /* 0x0027380001007387 */ /* 0x0003e80000100800 */
[----:B------:R-:W4:Y:S01]  /*404d0*/  LDL.LU.64 R116, [R1+0x990] ;  /* 0x0009900001747983 */ /* 0x000f220000300a00 */
[----:B-1----:R-:W-:-:S03]  /*404e0*/  IMAD.MOV.U32 R0, RZ, RZ, R119 ;  /* 0x000000ffff007224 */ /* 0x002fc600078e0077 */
[----:B--2---:R-:W-:Y:S04]  /*404f0*/  STL [R1+0x274c], R244 ;  /* 0x00274cf401007387 */ /* 0x004fe80000100800 */
[----:B------:R1:W-:Y:S04]  /*40500*/  STL [R1+0x2740], R0 ;  /* 0x0027400001007387 */ /* 0x0003e80000100800 */
[----:B------:R-:W2:Y:S01]  /*40510*/  LDL.LU.64 R118, [R1+0x9c8] ;  /* 0x0009c80001767983 */ /* 0x000ea20000300a00 */
[----:B-1----:R-:W-:-:S03]  /*40520*/  IMAD.MOV.U32 R0, RZ, RZ, R245 ;  /* 0x000000ffff007224 */ /* 0x002fc600078e00f5 */
[----:B------:R-:W-:Y:S04]  /*40530*/  STL [R1+0x2754], R108 ;  /* 0x0027546c01007387 */ /* 0x000fe80000100800 */
[----:B------:R1:W-:Y:S04]  /*40540*/  STL [R1+0x2748], R0 ;  /* 0x0027480001007387 */ /* 0x0003e80000100800 */
[----:B------:R-:W2:Y:S01]  /*40550*/  LDL.LU.64 R244, [R1+0x1e08] ;  /* 0x001e080001f47983 */ /* 0x000ea20000300a00 */
[----:B-1----:R-:W-:-:S03]  /*40560*/  IMAD.MOV.U32 R0, RZ, RZ, R109 ;  /* 0x000000ffff007224 */ /* 0x002fc600078e006d */
[----:B------:R-:W-:Y:S04]  /*40570*/  STL [R1+0x275c], R2 ;  /* 0x00275c0201007387 */ /* 0x000fe80000100800 */
[----:B------:R1:W-:Y:S04]  /*40580*/  STL [R1+0x2750], R0 ;  /* 0x0027500001007387 */ /* 0x0003e80000100800 */
[----:B------:R-:W2:Y:S01]  /*40590*/  LDL.LU.64 R108, [R1+0x988] ;  /* 0x00098800016c7983 */ /* 0x000ea20000300a00 */
[----:B-1----:R-:W-:-:S03]  /*405a0*/  MOV R0, R3 ;  /* 0x0000000300007202 */ /* 0x002fc60000000f00 */
[----:B------:R-:W-:Y:S04]  /*405b0*/  STL [R1+0x2764], R104 ;  /* 0x0027646801007387 */ /* 0x000fe80000100800 */
        /* <DEDUP_REMOVED lines=11> */
[----:B---3--:R-:W-:Y:S04]  /*40670*/  STL [R1+0x277c], R106 ;  /* 0x00277c6a01007387 */ /* 0x008fe80000100800 */
[----:B------:R1:W-:Y:S04]  /*40680*/  STL [R1+0x2770], R0 ;  /* 0x0027700001007387 */ /* 0x0003e80000100800 */
[----:B------:R-:W3:Y:S01]  /*40690*/  LDL.LU.64 R112, [R1+0x940] ;  /* 0x0009400001707983 */ /* 0x000ee20000300a00 */
[----:B-1----:R-:W-:-:S03]  /*406a0*/  IMAD.MOV.U32 R0, RZ, RZ, R107 ;  /* 0x000000ffff007224 */ /* 0x002fc600078e006b */
[----:B----4-:R-:W-:Y:S04]  /*406b0*/  STL [R1+0x2784], R100 ;  /* 0x0027846401007387 */ /* 0x010fe80000100800 */
[----:B------:R1:W-:Y:S04]  /*406c0*/  STL [R1+0x2778], R0 ;  /* 0x0027780001007387 */ /* 0x0003e80000100800 */
[----:B------:R-:W4:Y:S01]  /*406d0*/  LDL.LU.64 R106, [R1+0x1a90] ;  /* 0x001a9000016a7983 */ /* 0x000f220000300a00 */
[----:B-1----:R-:W-:-:S03]  /*406e0*/  MOV R0, R101 ;  /* 0x0000006500007202 */ /* 0x002fc60000000f00 */
[----:B------:R-:W-:Y:S04]  /*406f0*/  STL [R1+0x278c], R102 ;  /* 0x00278c6601007387 */ /* 0x000fe80000100800 */
[----:B------:R1:W-:Y:S02]  /*40700*/  STL [R1+0x2780], R0 ;  /* 0x0027800001007387 */ /* 0x0003e40000100800 */
[----:B-1----:R-:W-:Y:S02]  /*40710*/  IMAD.MOV.U32 R0, RZ, RZ, R103 ;  /* 0x000000ffff007224 */ /* 0x002fe400078e0067 */
[----:B------:R-:W-:Y:S04]  /*40720*/  STL [R1+0x2794], R114 ;  /* 0x0027947201007387 */ /* 0x000fe80000100800 */
        /* <DEDUP_REMOVED lines=24> */
[----:B------:R-:W-:Y:S04]  /*408b0*/  STL [R1+0x27c4], R104 ;  /* 0x0027c46801007387 */ /* 0x000fe80000100800 */
[----:B------:R-:W2:Y:S01]  /*408c0*/  LDL.LU.64 R102, [R1+0x1c08] ;  /* 0x001c080001667983 */ /* 0x000ea20000300a00 */
[----:B-1----:R-:W-:-:S05]  /*408d0*/  IMAD.MOV.U32 R0, RZ, RZ, R105 ;  /* 0x000000ffff007224 */ /* 0x002fca00078e0069 */
[----:B------:R1:W-:Y:S04]  /*408e0*/  STL [R1+0x27c0], R0 ;  /* 0x0027c00001007387 */ /* 0x0003e80000100800 */
[----:B------:R1:W-:Y:S02]  /*408f0*/  STL [R1+0x27cc], R110 ;  /* 0x0027cc6e01007387 */ /* 0x0003e40000100800 */
[----:B-1----:R-:W-:Y:S02]  /*40900*/  IMAD.MOV.U32 R0, RZ, RZ, R111 ;  /* 0x000000ffff007224 */ /* 0x002fe400078e006f */
[----:B------:R-:W2:Y:S04]  /*40910*/  LDL.LU.64 R110, [R1+0x1be0] ;  /* 0x001be000016e7983 */ /* 0x000ea80000300a00 */
[----:B------:R1:W-:Y:S04]  /*40920*/  STL [R1+0x27c8], R0 ;  /* 0x0027c80001007387 */ /* 0x0003e80000100800 */
[----:B---3--:R3:W-:Y:S01]  /*40930*/  STL [R1+0x27d4], R112 ;  /* 0x0027d47001007387 */ /* 0x0087e20000100800 */
[----:B-1----:R-:W-:-:S03]  /*40940*/  MOV R0, R113 ;  /* 0x0000007100007202 */ /* 0x002fc60000000f00 */
[----:B---3--:R-:W3:Y:S04]  /*40950*/  LDL.LU.64 R112, [R1+0x1c20] ;  /* 0x001c200001707983 */ /* 0x008ee80000300a00 */
[----:B------:R1:W-:Y:S04]  /*40960*/  STL [R1+0x27d0], R0 ;  /* 0x0027d00001007387 */ /* 0x0003e80000100800 */
[----:B----4-:R4:W-:Y:S04]  /*40970*/  STL [R1+0x27dc], R106 ;  /* 0x0027dc6a01007387 */ /* 0x0109e80000100800 */
[----:B------:R-:W3:Y:S01]  /*40980*/  LDL.LU.64 R104, [R1+0x1bf8] ;  /* 0x001bf80001687983 */ /* 0x000ee20000300a00 */
[----:B-1----:R-:W-:-:S05]  /*40990*/  IMAD.MOV.U32 R0, RZ, RZ, R107 ;  /* 0x000000ffff007224 */ /* 0x002fca00078e006b */
[----:B------:R1:W-:Y:S04]  /*409a0*/  STL [R1+0x27d8], R0 ;  /* 0x0027d80001007387 */ /* 0x0003e80000100800 */
[----:B------:R-:W-:Y:S04]  /*409b0*/  STL [R1+0x27e4], R248 ;  /* 0x0027e4f801007387 */ /* 0x000fe80000100800 */
[----:B------:R-:W-:Y:S04]  /*409c0*/  STL [R1+0x27e0], R249 ;  /* 0x0027e0f901007387 */ /* 0x000fe80000100800 */
[----:B----4-:R-:W4:Y:S04]  /*409d0*/  LDL.LU.64 R106, [R1+0x1c38] ;  /* 0x001c3800016a7983 */ /* 0x010f280000300a00 */
        /* <DEDUP_REMOVED lines=260> */
[----:B----4-:R-:W-:Y:S04]  /*41a20*/  STL [R1+0x29f4], R106 ;  /* 0x0029f46a01007387 */ /* 0x010fe80000100800 */
[----:B------:R-:W4:Y:S01]  /*41a30*/  LDL.LU.64 R100, [R1+0x1f08] ;  /* 0x001f080001647983 */ /* 0x000f220000300a00 */
[----:B-1----:R-:W-:-:S05]  /*41a40*/  IMAD.MOV.U32 R0, RZ, RZ, R107 ;  /* 0x000000ffff007224 */ /* 0x002fca00078e006b */
[----:B------:R1:W-:Y:S04]  /*41a50*/  STL [R1+0x29f0], R0 ;  /* 0x0029f00001007387 */ /* 0x0003e80000100800 */
[----:B------:R1:W-:Y:S02]  /*41a60*/  STL [R1+0x29fc], R114 ;  /* 0x0029fc7201007387 */ /* 0x0003e40000100800 */
[----:B-1----:R-:W-:Y:S02]  /*41a70*/  IMAD.MOV.U32 R0, RZ, RZ, R115 ;  /* 0x000000ffff007224 */ /* 0x002fe400078e0073 */
        /* <DEDUP_REMOVED lines=17> */
[----:B------:R1:W-:Y:S02]  /*41b90*/  STL [R1+0x2a18], R0 ;  /* 0x002a180001007387 */ /* 0x0003e40000100800 */
[----:B-1----:R-:W-:Y:S02]  /*41ba0*/  IMAD.MOV.U32 R0, RZ, RZ, R3 ;  /* 0x000000ffff007224 */ /* 0x002fe400078e0003 */
[----:B------:R1:W-:Y:S04]  /*41bb0*/  STL [R1+0x2a24], R2 ;  /* 0x002a240201007387 */ /* 0x0003e80000100800 */
[----:B-1----:R-:W2:Y:S04]  /*41bc0*/  LDL.LU.64 R2, [R1+0x1f40] ;  /* 0x001f400001027983 */ /* 0x002ea80000300a00 */
[----:B------:R1:W-:Y:S04]  /*41bd0*/  STL [R1+0x2a20], R0 ;  /* 0x002a200001007387 */ /* 0x0003e80000100800 */
[----:B------:R1:W-:Y:S04]  /*41be0*/  STL [R1+0x2a2c], R102 ;  /* 0x002a2c6601007387 */ /* 0x0003e80000100800 */
[----:B------:R-:W2:Y:S01]  /*41bf0*/  LDL.LU.64 R108, [R1+0x1e90] ;  /* 0x001e9000016c7983 */ /* 0x000ea20000300a00 */
[----:B-1----:R-:W-:-:S03]  /*41c00*/  IMAD.MOV.U32 R0, RZ, RZ, R103 ;  /* 0x000000ffff007224 */ /* 0x002fc600078e0067 */
[----:B------:R-:W-:Y:S04]  /*41c10*/  STL [R1+0x2a34], R110 ;  /* 0x002a346e01007387 */ /* 0x000fe80000100800 */
[----:B------:R1:W-:Y:S04]  /*41c20*/  STL [R1+0x2a28], R0 ;  /* 0x002a280001007387 */ /* 0x0003e80000100800 */
[----:B------:R-:W2:Y:S01]  /*41c30*/  LDL.LU.64 R102, [R1+0x1f50] ;  /* 0x001f500001667983 */ /* 0x000ea20000300a00 */
[----:B-1----:R-:W-:-:S03]  /*41c40*/  MOV R0, R111 ;  /* 0x0000006f00007202 */ /* 0x002fc60000000f00 */
[----:B---3--:R-:W-:Y:S04]  /*41c50*/  STL [R1+0x2a3c], R112 ;  /* 0x002a3c7001007387 */ /* 0x008fe80000100800 */
[----:B------:R1:W-:Y:S04]  /*41c60*/  STL [R1+0x2a30], R0 ;  /* 0x002a300001007387 */ /* 0x0003e80000100800 */
[----:B------:R-:W3:Y:S01]  /*41c70*/  LDL.LU.64 R110, [R1+0x1ea0] ;  /* 0x001ea000016e7983 */ /* 0x000ee20000300a00 */
[----:B-1----:R-:W-:-:S03]  /*41c80*/  IMAD.MOV.U32 R0, RZ, RZ, R113 ;  /* 0x000000ffff007224 */ /* 0x002fc600078e0071 */
[----:B------:R-:W-:Y:S04]  /*41c90*/  STL [R1+0x2a44], R104 ;  /* 0x002a446801007387 */ /* 0x000fe80000100800 */
[----:B------:R1:W-:Y:S04]  /*41ca0*/  STL [R1+0x2a38], R0 ;  /* 0x002a380001007387 */ /* 0x0003e80000100800 */
[----:B------:R-:W3:Y:S01]  /*41cb0*/  LDL.LU.64 R112, [R1+0x1f60] ;  /* 0x001f600001707983 */ /* 0x000ee20000300a00 */
[----:B-1----:R-:W-:-:S03]  /*41cc0*/  IMAD.MOV.U32 R0, RZ, RZ, R105 ;  /* 0x000000ffff007224 */ /* 0x002fc600078e0069 */
[----:B----4-:R-:W-:Y:S04]  /*41cd0*/  STL [R1+0x2a4c], R100 ;  /* 0x002a4c6401007387 */ /* 0x010fe80000100800 */
[----:B------:R1:W-:Y:S04]  /*41ce0*/  STL [R1+0x2a40], R0 ;  /* 0x002a400001007387 */ /* 0x0003e80000100800 */
[----:B------:R-:W4:Y:S01]  /*41cf0*/  LDL.LU.64 R104, [R1+0x1eb0] ;  /* 0x001eb00001687983 */ /* 0x000f220000300a00 */
[----:B-1----:R-:W-:-:S03]  /*41d00*/  IMAD.MOV.U32 R0, RZ, RZ, R101 ;  /* 0x000000ffff007224 */ /* 0x002fc600078e0065 */
[----:B------:R-:W-:Y:S04]  /*41d10*/  STL [R1+0x2a54], R114 ;  /* 0x002a547201007387 */ /* 0x000fe80000100800 */
[----:B------:R1:W-:Y:S02]  /*41d20*/  STL [R1+0x2a48], R0 ;  /* 0x002a480001007387 */ /* 0x0003e40000100800 */
[----:B-1----:R-:W-:Y:S02]  /*41d30*/  IMAD.MOV.U32 R0, RZ, RZ, R115 ;  /* 0x000000ffff007224 */ /* 0x002fe400078e0073 */
        /* <DEDUP_REMOVED lines=38> */
[----:B------:R-:W4:Y:S04]  /*41fa0*/  LDL.LU.64 R112, [R1+0x1ef0] ;  /* 0x001ef00001707983 */ /* 0x000f280000300a00 */
        /* <DEDUP_REMOVED lines=11> */
[----:B--2---:R2:W-:Y:S04]  /*42060*/  STL [R1+0x2abc], R118 ;  /* 0x002abc7601007387 */ /* 0x0045e80000100800 */
[----:B------:R-:W4:Y:S01]  /*42070*/  LDL.LU.64 R102, [R1+0x1f10] ;  /* 0x001f100001667983 */ /* 0x000f220000300a00 */
[----:B-1----:R-:W-:-:S03]  /*42080*/  IMAD.MOV.U32 R0, RZ, RZ, R119 ;  /* 0x000000ffff007224 */ /* 0x002fc600078e0077 */
[----:B------:R-:W-:Y:S04]  /*42090*/  STL [R1+0x2ac4], R244 ;  /* 0x002ac4f401007387 */ /* 0x000fe80000100800 */
[----:B------:R1:W-:Y:S04]  /*420a0*/  STL [R1+0x2ab8], R0 ;  /* 0x002ab80001007387 */ /* 0x0003e80000100800 */
[----:B--2---:R-:W2:Y:S01]  /*420b0*/  LDL.LU.64 R118, [R1+0x1fe8] ;  /* 0x001fe80001767983 */ /* 0x004ea20000300a00 */
[----:B-1----:R-:W-:-:S03]  /*420c0*/  IMAD.MOV.U32 R0, RZ, RZ, R245 ;  /* 0x000000ffff007224 */ /* 0x002fc600078e00f5 */
[----:B------:R-:W-:Y:S04]  /*420d0*/  STL [R1+0x2acc], R106 ;  /* 0x002acc6a01007387 */ /* 0x000fe80000100800 */
[----:B------:R1:W-:Y:S04]  /*420e0*/  STL [R1+0x2ac0], R0 ;  /* 0x002ac00001007387 */ /* 0x0003e80000100800 */
[----:B------:R-:W2:Y:S04]  /*420f0*/  LDL.LU.64 R244, [R1+0x1f20] ;  /* 0x001f200001f47983 */ /* 0x000ea80000300a00 */
[----:B------:R-:W2:Y:S01]  /*42100*/  LDL.LU.64 R104, [R1+0x1ff0] ;  /* 0x001ff00001687983 */ /* 0x000ea20000300a00 */
[----:B-1----:R-:W-:-:S05]  /*42110*/  IMAD.MOV.U32 R0, RZ, RZ, R107 ;  /* 0x000000ffff007224 */ /* 0x002fca00078e006b */
[----:B------:R1:W-:Y:S04]  /*42120*/  STL [R1+0x2ac8], R0 ;  /* 0x002ac80001007387 */ /* 0x0003e80000100800 */
[----:B------:R1:W-:Y:S02]  /*42130*/  STL [R1+0x2ad4], R2 ;  /* 0x002ad40201007387 */ /* 0x0003e40000100800 */
[----:B-1----:R-:W-:Y:S02]  /*42140*/  MOV R0, R3 ;  /* 0x0000000300007202 */ /* 0x002fe40000000f00 */
[----:B------:R-:W2:Y:S04]  /*42150*/  LDL.LU.64 R2, [R1+0x1f30] ;  /* 0x001f300001027983 */ /* 0x000ea80000300a00 */
[----:B------:R1:W-:Y:S04]  /*42160*/  STL [R1+0x2ad0], R0 ;  /* 0x002ad00001007387 */ /* 0x0003e80000100800 */
[----:B------:R3:W-:Y:S01]  /*42170*/  STL [R1+0x2adc], R108 ;  /* 0x002adc6c01007387 */ /* 0x0007e20000100800 */
[----:B-1----:R-:W-:-:S03]  /*42180*/  IMAD.MOV.U32 R0, RZ, RZ, R109 ;  /* 0x000000ffff007224 */ /* 0x002fc600078e006d */
[----:B------:R-:W2:Y:S04]  /*42190*/  LDL.LU.64 R106, [R1+0x1ff8] ;  /* 0x001ff800016a7983 */ /* 0x000ea80000300a00 */
[----:B------:R1:W-:Y:S04]  /*421a0*/  STL [R1+0x2ad8], R0 ;  /* 0x002ad80001007387 */ /* 0x0003e80000100800 */
[----:B---3--:R-:W-:Y:S04]  /*421b0*/  STL [R1+0x2ae4], R98 ;  /* 0x002ae46201007387 */ /* 0x008fe80000100800 */
[----:B------:R-:W3:Y:S01]  /*421c0*/  LDL.LU.64 R108, [R1+0x1f38] ;  /* 0x001f3800016c7983 */ /* 0x000ee20000300a00 */
[----:B-1----:R-:W-:-:S03]  /*421d0*/  IMAD.MOV.U32 R0, RZ, RZ, R99 ;  /* 0x000000ffff007224 */ /* 0x002fc600078e0063 */
[----:B------:R-:W-:Y:S04]  /*421e0*/  STL [R1+0x2aec], R110 ;  /* 0x002aec6e01007387 */ /* 0x000fe80000100800 */
[----:B------:R1:W-:Y:S02]  /*421f0*/  STL [R1+0x2ae0], R0 ;  /* 0x002ae00001007387 */ /* 0x0003e40000100800 */
[----:B-1----:R-:W-:Y:S02]  /*42200*/  IMAD.MOV.U32 R0, RZ, RZ, R111 ;  /* 0x000000ffff007224 */ /* 0x002fe400078e006f */
[----:B------:R-:W3:Y:S04]  /*42210*/  LDL.LU.64 R110, [R1+0x2000] ;  /* 0x00200000016e7983 */ /* 0x000ee80000300a00 */
[----:B------:R1:W-:Y:S04]  /*42220*/  STL [R1+0x2ae8], R0 ;  /* 0x002ae80001007387 */ /* 0x0003e80000100800 */
[----:B----4-:R4:W-:Y:S01]  /*42230*/  STL [R1+0x2af4], R112 ;  /* 0x002af47001007387 */ /* 0x0109e20000100800 */
[----:B-1----:R-:W-:-:S03]  /*42240*/  IMAD.MOV.U32 R0, RZ, RZ, R113 ;  /* 0x000000ffff007224 */ /* 0x002fc600078e0071 */
[----:B------:R-:W-:Y:S04]  /*42250*/  STL [R1+0x2afc], R100 ;  /* 0x002afc6401007387 */ /* 0x000fe80000100800 */
[----:B------:R1:W-:Y:S04]  /*42260*/  STL [R1+0x2af0], R0 ;  /* 0x002af00001007387 */ /* 0x0003e80000100800 */
[----:B----4-:R-:W4:Y:S01]  /*42270*/  LDL.LU.64 R112, [R1+0x1f48] ;  /* 0x001f480001707983 */ /* 0x010f220000300a00 */
[----:B-1----:R-:W-:-:S03]  /*42280*/  MOV R0, R101 ;  /* 0x0000006500007202 */ /* 0x002fc60000000f00 */
[----:B------:R-:W-:Y:S04]  /*42290*/  STL [R1+0x2b04], R114 ;  /* 0x002b047201007387 */ /* 0x000fe80000100800 */
[----:B------:R1:W-:Y:S02]  /*422a0*/  STL [R1+0x2af8], R0 ;  /* 0x002af80001007387 */ /* 0x0003e40000100800 */
[----:B-1----:R-:W-:Y:S02]  /*422b0*/  IMAD.MOV.U32 R0, RZ, RZ, R115 ;  /* 0x000000ffff007224 */ /* 0x002fe400078e0073 */
        /* <DEDUP_REMOVED lines=8> */
[----:B--2---:R-:W-:Y:S04]  /*42340*/  STL [R1+0x2b1c], R118 ;  /* 0x002b1c7601007387 */ /* 0x004fe80000100800 */
[----:B------:R1:W-:Y:S02]  /*42350*/  STL [R1+0x2b10], R0 ;  /* 0x002b100001007387 */ /* 0x0003e40000100800 */
[----:B-1----:R-:W-:Y:S02]  /*42360*/  IMAD.MOV.U32 R0, RZ, RZ, R119 ;  /* 0x000000ffff007224 */ /* 0x002fe400078e0077 */
[----:B------:R-:W2:Y:S04]  /*42370*/  LDL.LU.64 R118, [R1+0x2010] ;  /* 0x0020100001767983 */ /* 0x000ea80000300a00 */
[----:B------:R1:W-:Y:S04]  /*42380*/  STL [R1+0x2b18], R0 ;  /* 0x002b180001007387 */ /* 0x0003e80000100800 */
[----:B------:R1:W-:Y:S02]  /*42390*/  STL [R1+0x2b24], R244 ;  /* 0x002b24f401007387 */ /* 0x0003e40000100800 */
[----:B-1----:R-:W-:-:S02]  /*423a0*/  MOV R0, R245 ;  /* 0x000000f500007202 */ /* 0x002fc40000000f00 */
[----:B------:R-:W-:Y:S04]  /*423b0*/  STL [R1+0x2b2c], R104 ;  /* 0x002b2c6801007387 */ /* 0x000fe80000100800 */
[----:B------:R1:W-:Y:S04]  /*423c0*/  STL [R1+0x2b20], R0 ;  /* 0x002b200001007387 */ /* 0x0003e80000100800 */
[----:B------:R-:W2:Y:S01]  /*423d0*/  LDL.LU.64 R244, [R1+0x1f68] ;  /* 0x001f680001f47983 */ /* 0x000ea20000300a00 */
[----:B-1----:R-:W-:-:S03]  /*423e0*/  IMAD.MOV.U32 R0, RZ, RZ, R105 ;  /* 0x000000ffff007224 */ /* 0x002fc600078e0069 */
[----:B------:R-:W-:Y:S04]  /*423f0*/  STL [R1+0x2b34], R2 ;  /* 0x002b340201007387 */ /* 0x000fe80000100800 */
[----:B------:R1:W-:Y:S02]  /*42400*/  STL [R1+0x2b28], R0 ;  /* 0x002b280001007387 */ /* 0x0003e40000100800 */
[----:B-1----:R-:W-:Y:S02]  /*42410*/  IMAD.MOV.U32 R0, RZ, RZ, R3 ;  /* 0x000000ffff007224 */ /* 0x002fe400078e0003 */
[----:B------:R-:W2:Y:S04]  /*42420*/  LDL.LU.64 R2, [R1+0x2018] ;  /* 0x0020180001027983 */ /* 0x000ea80000300a00 */
[----:B------:R1:W-:Y:S04]  /*42430*/  STL [R1+0x2b30], R0 ;  /* 0x002b300001007387 */ /* 0x0003e80000100800 */
[----:B------:R-:W-:Y:S01]  /*42440*/  STL [R1+0x2b3c], R106 ;  /* 0x002b3c6a01007387 */ /* 0x000fe20000100800 */
[----:B-1----:R-:W-:-:S03]  /*42450*/  IMAD.MOV.U32 R0, RZ, RZ, R107 ;  /* 0x000000ffff007224 */ /* 0x002fc600078e006b */
[----:B---3--:R-:W-:Y:S04]  /*42460*/  STL [R1+0x2b44], R108 ;  /* 0x002b446c01007387 */ /* 0x008fe80000100800 */
[----:B------:R1:W-:Y:S04]  /*42470*/  STL [R1+0x2b38], R0 ;  /* 0x002b380001007387 */ /* 0x0003e80000100800 */
[----:B------:R-:W3:Y:S04]  /*42480*/  LDL.LU.64 R92, [R1+0x1f78] ;  /* 0x001f7800015c7983 */ /* 0x000ee80000300a00 */
[----:B------:R-:W3:Y:S01]  /*42490*/  LDL.LU.64 R94, [R1+0x2020] ;  /* 0x00202000015e7983 */ /* 0x000ee20000300a00 */
[----:B-1----:R-:W-:-:S05]  /*424a0*/  IMAD.MOV.U32 R0, RZ, RZ, R109 ;  /* 0x000000ffff007224 */ /* 0x002fca00078e006d */
[----:B------:R1:W-:Y:S04]  /*424b0*/  STL [R1+0x2b40], R0 ;  /* 0x002b400001007387 */ /* 0x0003e80000100800 */
[----:B------:R-:W-:Y:S04]  /*424c0*/  STL [R1+0x2b4c], R110 ;  /* 0x002b4c6e01007387 */ /* 0x000fe80000100800 */
[----:B------:R-:W3:Y:S01]  /*424d0*/  LDL.LU.64 R96, [R1+0x1f80] ;  /* 0x001f800001607983 */ /* 0x000ee20000300a00 */
[----:B-1----:R-:W-:-:S03]  /*424e0*/  MOV R0, R111 ;  /* 0x0000006f00007202 */ /* 0x002fc60000000f00 */
[----:B------:R-:W3:Y:S04]  /*424f0*/  LDL.LU.64 R98, [R1+0x2028] ;  /* 0x0020280001627983 */ /* 0x000ee80000300a00 */
[----:B------:R1:W-:Y:S04]  /*42500*/  STL [R1+0x2b48], R0 ;  /* 0x002b480001007387 */ /* 0x0003e80000100800 */
[----:B----4-:R-:W-:Y:S04]  /*42510*/  STL [R1+0x2b54], R112 ;  /* 0x002b547001007387 */ /* 0x010fe80000100800 */
[----:B------:R-:W4:Y:S01]  /*42520*/  LDL.LU.64 R100, [R1+0x1f90] ;  /* 0x001f900001647983 */ /* 0x000f220000300a00 */
[----:B-1----:R-:W-:-:S03]  /*42530*/  IMAD.MOV.U32 R0, RZ, RZ, R113 ;  /* 0x000000ffff007224 */ /* 0x002fc600078e0071 */
[----:B------:R-:W4:Y:S04]  /*42540*/  LDL.LU.64 R102, [R1+0x2030] ;  /* 0x0020300001667983 */ /* 0x000f280000300a00 */
[----:B------:R1:W-:Y:S04]  /*42550*/  STL [R1+0x2b50], R0 ;  /* 0x002b500001007387 */ /* 0x0003e80000100800 */
[----:B------:R-:W-:Y:S04]  /*42560*/  STL [R1+0x2b5c], R114 ;  /* 0x002b5c7201007387 */ /* 0x000fe80000100800 */
        /* <DEDUP_REMOVED lines=9> */
[----:B--2---:R-:W-:Y:S04]  /*42600*/  STL [R1+0x2b6c], R118 ;  /* 0x002b6c7601007387 */ /* 0x004fe80000100800 */
[----:B------:R-:W2:Y:S01]  /*42610*/  LDL.LU.64 R112, [R1+0x1fb8] ;  /* 0x001fb80001707983 */ /* 0x000ea20000300a00 */
[----:B-1----:R-:W-:-:S03]  /*42620*/  IMAD.MOV.U32 R0, RZ, RZ, R119 ;  /* 0x000000ffff007224 */ /* 0x002fc600078e0077 */
[----:B------:R-:W2:Y:S04]  /*42630*/  LDL.LU.64 R114, [R1+0x2050] ;  /* 0x0020500001727983 */ /* 0x000ea80000300a00 */
[----:B------:R1:W-:Y:S04]  /*42640*/  STL [R1+0x2b68], R0 ;  /* 0x002b680001007387 */ /* 0x0003e80000100800 */
[----:B------:R1:W-:Y:S04]  /*42650*/  STL [R1+0x2b74], R244 ;  /* 0x002b74f401007387 */ /* 0x0003e80000100800 */
[----:B------:R-:W2:Y:S01]  /*42660*/  LDL.LU.64 R116, [R1+0x1fc8] ;  /* 0x001fc80001747983 */ /* 0x000ea20000300a00 */
[----:B-1----:R-:W-:-:S03]  /*42670*/  MOV R0, R245 ;  /* 0x000000f500007202 */ /* 0x002fc60000000f00 */
[----:B------:R-:W2:Y:S04]  /*42680*/  LDL.LU.64 R118, [R1+0x2068] ;  /* 0x0020680001767983 */ /* 0x000ea80000300a00 */
[----:B------:R1:W-:Y:S04]  /*42690*/  STL [R1+0x2b70], R0 ;  /* 0x002b700001007387 */ /* 0x0003e80000100800 */
[----:B------:R1:W-:Y:S04]  /*426a0*/  STL [R1+0x2b7c], R2 ;  /* 0x002b7c0201007387 */ /* 0x0003e80000100800 */
[----:B------:R-:W2:Y:S01]  /*426b0*/  LDL.LU.64 R244, [R1+0x1fd8] ;  /* 0x001fd80001f47983 */ /* 0x000ea20000300a00 */
[----:B-1----:R-:W-:-:S03]  /*426c0*/  IMAD.MOV.U32 R0, RZ, RZ, R3 ;  /* 0x000000ffff007224 */ /* 0x002fc600078e0003 */
[----:B------:R-:W2:Y:S04]  /*426d0*/  LDL.LU.64 R2, [R1+0x2080] ;  /* 0x0020800001027983 */ /* 0x000ea80000300a00 */
[----:B------:R3:W-:Y:S02]  /*426e0*/  STL [R1+0x2b78], R0 ;  /* 0x002b780001007387 */ /* 0x0007e40000100800 */
[----:B---3--:R-:W-:Y:S02]  /*426f0*/  IMAD.MOV.U32 R0, RZ, RZ, R93 ;  /* 0x000000ffff007224 */ /* 0x008fe400078e005d */
[----:B------:R-:W-:Y:S04]  /*42700*/  STL [R1+0x2b84], R92 ;  /* 0x002b845c01007387 */ /* 0x000fe80000100800 */
[----:B------:R-:W-:Y:S04]  /*42710*/  STL [R1+0x2b8c], R94 ;  /* 0x002b8c5e01007387 */ /* 0x000fe80000100800 */
[----:B------:R1:W-:Y:S02]  /*42720*/  STL [R1+0x2b80], R0 ;  /* 0x002b800001007387 */ /* 0x0003e40000100800 */
[----:B-1----:R-:W-:-:S02]  /*42730*/  IMAD.MOV.U32 R0, RZ, RZ, R95 ;  /* 0x000000ffff007224 */ /* 0x002fc400078e005f */
[----:B------:R-:W-:Y:S04]  /*42740*/  STL [R1+0x2b94], R96 ;  /* 0x002b946001007387 */ /* 0x000fe80000100800 */
[----:B------:R1:W-:Y:S04]  /*42750*/  STL [R1+0x2b88], R0 ;  /* 0x002b880001007387 */ /* 0x0003e80000100800 */
[----:B------:R-:W-:Y:S01]  /*42760*/  STL [R1+0x2b9c], R98 ;  /* 0x002b9c6201007387 */ /* 0x000fe20000100800 */
[----:B-1----:R-:W-:-:S05]  /*42770*/  IMAD.MOV.U32 R0, RZ, RZ, R97 ;  /* 0x000000ffff007224 */ /* 0x002fca00078e0061 */
[----:B------:R1:W-:Y:S04]  /*42780*/  STL [R1+0x2b90], R0 ;  /* 0x002b900001007387 */ /* 0x0003e80000100800 */
[----:B----4-:R-:W-:Y:S01]  /*42790*/  STL [R1+0x2ba4], R100 ;  /* 0x002ba46401007387 */ /* 0x010fe20000100800 */
[----:B-1----:R-:W-:-:S05]  /*427a0*/  MOV R0, R99 ;  /* 0x0000006300007202 */ /* 0x002fca0000000f00 */
[----:B------:R1:W-:Y:S04]  /*427b0*/  STL [R1+0x2b98], R0 ;  /* 0x002b980001007387 */ /* 0x0003e80000100800 */
[----:B------:R-:W-:Y:S01]  /*427c0*/  STL [R1+0x2bac], R102 ;  /* 0x002bac6601007387 */ /* 0x000fe20000100800 */
[----:B-1----:R-:W-:-:S05]  /*427d0*/  IMAD.MOV.U32 R0, RZ, RZ, R101 ;  /* 0x000000ffff007224 */ /* 0x002fca00078e0065 */
        /* <DEDUP_REMOVED lines=11> */
[----:B-1----:R-:W-:-:S05]  /*42890*/  MOV R0, R109 ;  /* 0x0000006d00007202 */ /* 0x002fca0000000f00 */
[----:B------:R1:W-:Y:S04]  /*428a0*/  STL [R1+0x2bc0], R0 ;  /* 0x002bc00001007387 */ /* 0x0003e80000100800 */
[----:B--2---:R-:W-:Y:S01]  /*428b0*/  STL [R1+0x2bd4], R112 ;  /* 0x002bd47001007387 */ /* 0x004fe20000100800 */
        /* <DEDUP_REMOVED lines=14> */
[----:B------:R-:W-:Y:S01]  /*429a0*/  STL [R1+0x2bfc], R2 ;  /* 0x002bfc0201007387 */ /* 0x000fe20000100800 */
[----:B-1----:R-:W-:-:S05]  /*429b0*/  IMAD.MOV.U32 R0, RZ, RZ, R245 ;  /* 0x000000ffff007224 */ /* 0x002fca00078e00f5 */
[----:B------:R1:W-:Y:S02]  /*429c0*/  STL [R1+0x2bf0], R0 ;  /* 0x002bf00001007387 */ /* 0x0003e40000100800 */
[----:B-1----:R-:W-:Y:S02]  /*429d0*/  IMAD.MOV.U32 R0, RZ, RZ, R3 ;  /* 0x000000ffff007224 */ /* 0x002fe400078e0003 */
[----:B------:R-:W2:Y:S04]  /*429e0*/  LDL.LU.64 R2, [R1+0x2090] ;  /* 0x0020900001027983 */ /* 0x000ea80000300a00 */
[----:B------:R-:W-:Y:S04]  /*429f0*/  STL [R1+0x2bf8], R0 ;  /* 0x002bf80001007387 */ /* 0x000fe80000100800 */
[----:B------:R-:W3:Y:S04]  /*42a00*/  LDL.LU.64 R4, [R1+0x3bf8] ;  /* 0x003bf80001047983 */ /* 0x000ee80000300a00 */
[----:B--2---:R1:W-:Y:S04]  /*42a10*/  STL.64 [R1+0x1ad0], R2 ;  /* 0x001ad00201007387 */ /* 0x0043e80000100a00 */
[----:B-1----:R-:W2:Y:S04]  /*42a20*/  LDL.LU.64 R2, [R1+0x2098] ;  /* 0x0020980001027983 */ /* 0x002ea80000300a00 */
[----:B---3--:R1:W-:Y:S04]  /*42a30*/  STL.64 [R1+0x1a50], R4 ;  /* 0x001a500401007387 */ /* 0x0083e80000100a00 */
[----:B-1----:R-:W3:Y:S04]  /*42a40*/  LDL.LU.64 R4, [R1+0x3830] ;  /* 0x0038300001047983 */ /* 0x002ee80000300a00 */
        /* <DEDUP_REMOVED lines=748> */
[----:B--2---:R1:W-:Y:S02]  /*45910*/  STL.64 [R1+0x1bd8], R2 ;  /* 0x001bd80201007387 */ /* 0x0043e40000100a00 */
[----:B-1----:R-:W-:-:S02]  /*45920*/  IMAD.MOV.U32 R2, RZ, RZ, R242 ;  /* 0x000000ffff027224 */ /* 0x002fc400078e00f2 */
[----:B------:R-:W-:Y:S01]  /*45930*/  IMAD.MOV.U32 R3, RZ, RZ, R243 ;  /* 0x000000ffff037224 */ /* 0x000fe200078e00f3 */
[----:B---3--:R1:W-:Y:S04]  /*45940*/  STL.64 [R1+0x1bd0], R4 ;  /* 0x001bd00401007387 */ /* 0x0083e80000100a00 */
[----:B------:R2:W-:Y:S01]  /*45950*/  STL.64 [R1+0x1bc8], R2 ;  /* 0x001bc80201007387 */ /* 0x0005e20000100a00 */
[----:B-1----:R-:W-:Y:S01]  /*45960*/  MOV R4, R246 ;  /* 0x000000f600047202 */ /* 0x002fe20000000f00 */
[----:B------:R-:W-:Y:S02]  /*45970*/  IMAD.MOV.U32 R5, RZ, RZ, R247 ;  /* 0x000000ffff057224 */ /* 0x000fe400078e00f7 */
[----:B--2---:R-:W-:Y:S02]  /*45980*/  IMAD.MOV.U32 R2, RZ, RZ, R240 ;  /* 0x000000ffff027224 */ /* 0x004fe400078e00f0 */
[----:B------:R-:W-:Y:S01]  /*45990*/  IMAD.MOV.U32 R3, RZ, RZ, R241 ;  /* 0x000000ffff037224 */ /* 0x000fe200078e00f1 */
[----:B------:R1:W-:Y:S04]  /*459a0*/  STL.64 [R1+0x1bc0], R4 ;  /* 0x001bc00401007387 */ /* 0x0003e80000100a00 */
[----:B------:R1:W-:Y:S04]  /*459b0*/  STL.64 [R1+0x1bb8], R2 ;  /* 0x001bb80201007387 */ /* 0x0003e80000100a00 */
        /* <DEDUP_REMOVED lines=1023> */
[----:B------:R1:W-:Y:S01]  /*499b0*/  STL [R1+0x5c], RZ ;  /* 0x00005cff01007387 */ /* 0x0003e20000100800 */
[----:B------:R-:W-:-:S02]  /*499c0*/  USHF.R.S32.HI UR10, URZ, 0x1f, UR4 ;  /* 0x0000001fff0a7899 */ /* 0x000fc40008011404 */
[----:B------:R-:W-:Y:S02]  /*499d0*/  USHF.R.S32.HI UR11, URZ, 0x1f, UR8 ;  /* 0x0000001fff0b7899 */ /* 0x000fe40008011408 */
[----:B------:R-:W-:Y:S02]  /*499e0*/  ULEA.HI UR10, UR10, UR4, URZ, 0x7 ;  /* 0x000000040a0a7291 */ /* 0x000fe4000f8f38ff */
[----:B------:R-:W-:Y:S02]  /*499f0*/  USHF.R.S32.HI UR14, URZ, 0x1f, UR9 ;  /* 0x0000001fff0e7899 */ /* 0x000fe40008011409 */
[----:B------:R-:W-:Y:S02]  /*49a00*/  USHF.L.U32 UR12, UR8, 0x2, URZ ;  /* 0x00000002080c7899 */ /* 0x000fe400080006ff */
[----:B------:R-:W-:Y:S02]  /*49a10*/  USHF.L.U64.HI UR4, UR8, 0x2, UR11 ;  /* 0x0000000208047899 */ /* 0x000fe4000801020b */
[----:B------:R-:W-:-:S02]  /*49a20*/  USHF.L.U32 UR13, UR9, 0x2, URZ ;  /* 0x00000002090d7899 */ /* 0x000fc400080006ff */
[----:B------:R-:W-:Y:S02]  /*49a30*/  USHF.L.U64.HI UR8, UR9, 0x2, UR14 ;  /* 0x0000000209087899 */ /* 0x000fe4000801020e */
[----:B------:R-:W-:Y:S01]  /*49a40*/  USHF.R.S32.HI UR9, URZ, 0x7, UR10 ;  /* 0x00000007ff097899 */ /* 0x000fe2000801140a */
[----:B------:R-:W-:Y:S01]  /*49a50*/  UMOV UR5, URZ ;  /* 0x000000ff00057c82 */ /* 0x000fe20008000000 */
[----:B------:R-:W-:Y:S01]  /*49a60*/  UMOV UR7, 0x1 ;  /* 0x0000000100077882 */ /* 0x000fe20000000000 */
[----:B-1----:R-:W-:-:S09]  /*49a70*/  UMOV UR10, 0xffffffff ;  /* 0xffffffff000a7882 */ /* 0x002fd20000000000 */
.L_x_1:
[----:B------:R-:W1:Y:S01]  /*49a80*/  S2R R0, SR_TID.X ;  /* 0x0000000000007919 */ /* 0x000e620000002100 */
[----:B------:R-:W-:-:S04]  /*49a90*/  DEPBAR.LE SB0, 0x2 ;  /* 0x000080800000791a */ /* 0x000fc80000000000 */
[----:B-----5:R2:W-:Y:S01]  /*49aa0*/  STL [R1+0x41cc], R252 ;  /* 0x0041ccfc01007387 */ /* 0x0205e20000100800 */
[----:B------:R-:W-:-:S04]  /*49ab0*/  UIADD3 UR10, UPT, UPT, UR10, 0x1, URZ ;  /* 0x000000010a0a7890 */ /* 0x000fc8000fffe0ff */
[----:B------:R-:W-:-:S04]  /*49ac0*/  UISETP.GT.AND UP0, UPT, UR10, 0x1, UPT ;  /* 0x000000010a00788c */ /* 0x000fc8000bf04270 */
[----:B------:R-:W-:-:S04]  /*49ad0*/  USEL UR10, UR10, URZ, !UP0 ;  /* 0x000000ff0a0a7287 */ /* 0x000fc8000c000000 */
[----:B------:R-:W-:Y:S01]  /*49ae0*/  ULEA UR11, UR10, UR38, 0x11 ;  /* 0x000000260a0b7291 */ /* 0x000fe2000f8e88ff */
[C---:B-1----:R-:W-:Y:S01]  /*49af0*/  LOP3.LUT R2, R0.reuse, 0x7, RZ, 0xc0, !PT ;  /* 0x0000000700027812 */ /* 0x042fe200078ec0ff */
[C---:B------:R-:W-:Y:S01]  /*49b00*/  IMAD.SHL.U32 R3, R0.reuse, 0x2, RZ ;  /* 0x0000000200037824 */ /* 0x040fe200078e00ff */
[C---:B------:R-:W-:Y:S02]  /*49b10*/  LOP3.LUT R5, R0.reuse, 0x3, RZ, 0xc0, !PT ;  /* 0x0000000300057812 */ /* 0x040fe400078ec0ff */
[----:B------:R-:W-:Y:S01]  /*49b20*/  LOP3.LUT R4, R0, 0x1c, RZ, 0xc0, !PT ;  /* 0x0000001c00047812 */ /* 0x000fe200078ec0ff */
[----:B------:R-:W-:-:S05]  /*49b30*/  IMAD R2, R2, 0x210, RZ ;  /* 0x0000021002027824 */ /* 0x000fca00078e02ff */
[----:B------:R-:W-:Y:S02]  /*49b40*/  LOP3.LUT R2, R2, 0x30, R3, 0x78, !PT ;  /* 0x0000003002027812 */ /* 0x000fe400078e7803 */
[----:B------:R-:W-:Y:S01]  /*49b50*/  SHF.L.U32 R3, R0, 0x7, RZ ;  /* 0x0000000700037819 */ /* 0x000fe200000006ff */
[----:B------:R-:W-:Y:S01]  /*49b60*/  IMAD R0, R5, 0x420, R4 ;  /* 0x0000042005007824 */ /* 0x000fe200078e0204 */
[----:B------:R-:W-:Y:S02]  /*49b70*/  BAR.SYNC.DEFER_BLOCKING 0x0 ;  /* 0x0000000000007b1d */ /* 0x000fe40000010000 */
[----:B------:R-:W-:Y:S02]  /*49b80*/  LOP3.LUT R2, R2, 0x1000, R3, 0xf8, !PT ;  /* 0x0000100002027812 */ /* 0x000fe400078ef803 */
[C---:B------:R-:W-:Y:S02]  /*49b90*/  LOP3.LUT R6, R0.reuse, 0x40, RZ, 0x3c, !PT ;  /* 0x0000004000067812 */ /* 0x040fe400078e3cff */
[----:B------:R-:W-:-:S02]  /*49ba0*/  LOP3.LUT R31, R0, 0x60, RZ, 0x3c, !PT ;  /* 0x00000060001f7812 */ /* 0x000fc400078e3cff */
[----:B--2---:R-:W-:Y:S01]  /*49bb0*/  LOP3.LUT R252, R0, 0x20, RZ, 0x3c, !PT ;  /* 0x0000002000fc7812 */ /* 0x004fe200078e3cff */
[----:B------:R-:W-:Y:S04]  /*49bc0*/  STL [R1+0x1814], R6 ;  /* 0x0018140601007387 */ /* 0x000fe80000100800 */
[----:B------:R-:W-:Y:S04]  /*49bd0*/  STL [R1+0x1818], R31 ;  /* 0x0018181f01007387 */ /* 0x000fe80000100800 */
[----:B------:R-:W2:Y:S04]  /*49be0*/  LDL.LU.64 R36, [R1+0x800] ;  /* 0x0008000001247983 */ /* 0x000ea80000300a00 */
[----:B------:R-:W2:Y:S04]  /*49bf0*/  LDL.LU.64 R38, [R1+0x808] ;  /* 0x0008080001267983 */ /* 0x000ea80000300a00 */
[----:B------:R-:W3:Y:S04]  /*49c00*/  LDL.LU.64 R32, [R1+0x780] ;  /* 0x0007800001207983 */ /* 0x000ee80000300a00 */
[----:B------:R-:W3:Y:S04]  /*49c10*/  LDL.LU.64 R34, [R1+0x788] ;  /* 0x0007880001227983 */ /* 0x000ee80000300a00 */
[----:B------:R-:W1:Y:S04]  /*49c20*/  LDSM.16.M88.4 R40, [R2+UR11+0x40000] ;  /* 0x0400000b0228783b */ /* 0x000e680008000200 */
[----:B------:R-:W4:Y:S04]  /*49c30*/  LDSM.16.M88.4 R44, [R2+UR11+0x42000] ;  /* 0x0420000b022c783b */ /* 0x000f280008000200 */
[----:B------:R-:W1:Y:S04]  /*49c40*/  LDSM.16.M88.4 R232, [R2+UR11+0x44000] ;  /* 0x0440000b02e8783b */ /* 0x000e680008000200 */
[----:B------:R-:W1:Y:S04]  /*49c50*/  LDSM.16.M88.4 R228, [R2+UR11+0x46000] ;  /* 0x0460000b02e4783b */ /* 0x000e680008000200 */
[----:B------:R-:W1:Y:S04]  /*49c60*/  LDSM.16.M88.4 R224, [R2+UR11+0x48000] ;  /* 0x0480000b02e0783b */ /* 0x000e680008000200 */
[----:B------:R-:W1:Y:S04]  /*49c70*/  LDSM.16.M88.4 R220, [R2+UR11+0x4a000] ;  /* 0x04a0000b02dc783b */ /* 0x000e680008000200 */
[----:B------:R-:W1:Y:S04]  /*49c80*/  LDSM.16.M88.4 R208, [R2+UR11+0x50000] ;  /* 0x0500000b02d0783b */ /* 0x000e680008000200 */
[----:B------:R-:W1:Y:S04]  /*49c90*/  LDSM.16.M88.4 R204, [R2+UR11+0x52000] ;  /* 0x0520000b02cc783b */ /* 0x000e680008000200 */
[----:B------:R-:W1:Y:S04]  /*49ca0*/  LDSM.16.M88.4 R200, [R2+UR11+0x54000] ;  /* 0x0540000b02c8783b */ /* 0x000e680008000200 */
[----:B------:R-:W-:Y:S04]  /*49cb0*/  LDS R64, [R0+UR11] ;  /* 0x0000000b00407984 */ /* 0x000fe80008000800 */
[----:B------:R-:W-:Y:S04]  /*49cc0*/  LDS R66, [R0+UR11+0x1000] ;  /* 0x0010000b00427984 */ /* 0x000fe80008000800 */
[----:B------:R-:W-:Y:S04]  /*49cd0*/  LDS R65, [R252+UR11] ;  /* 0x0000000bfc417984 */ /* 0x000fe80008000800 */
[----:B------:R-:W2:Y:S04]  /*49ce0*/  LDS R67, [R252+UR11+0x1000] ;  /* 0x0010000bfc437984 */ /* 0x000ea80008000800 */
[----:B------:R-:W3:Y:S04]  /*49cf0*/  LDL.LU.64 R24, [R1+0x770] ;  /* 0x0007700001187983 */ /* 0x000ee80000300a00 */
[----:B------:R-:W3:Y:S04]  /*49d00*/  LDL.LU.64 R26, [R1+0x778] ;  /* 0x00077800011a7983 */ /* 0x000ee80000300a00 */
[----:B------:R-:W3:Y:S04]  /*49d10*/  LDL.LU.64 R48, [R1+0x760] ;  /* 0x0007600001307983 */ /* 0x000ee80000300a00 */
[----:B------:R-:W3:Y:S04]  /*49d20*/  LDL.LU.64 R50, [R1+0x768] ;  /* 0x0007680001327983 */ /* 0x000ee80000300a00 */
[----:B------:R-:W3:Y:S04]  /*49d30*/  LDL.LU.64 R56, [R1+0x750] ;  /* 0x0007500001387983 */ /* 0x000ee80000300a00 */
[----:B------:R-:W3:Y:S04]  /*49d40*/  LDL.LU.64 R58, [R1+0x758] ;  /* 0x00075800013a7983 */ /* 0x000ee80000300a00 */
[----:B------:R-:W3:Y:S04]  /*49d50*/  LDL.LU.64 R52, [R1+0x6d0] ;  /* 0x0006d00001347983 */ /* 0x000ee80000300a00 */
[----:B------:R-:W3:Y:S04]  /*49d60*/  LDL.LU.64 R54, [R1+0x6d8] ;  /* 0x0006d80001367983 */ /* 0x000ee80000300a00 */
[----:B-1----:R-:W-:Y:S04]  /*49d70*/  STL [R1+0x59d0], R42 ;  /* 0x0059d02a01007387 */ /* 0x002fe80000100800 */
[----:B------:R-:W-:Y:S04]  /*49d80*/  STL [R1+0x59cc], R43 ;  /* 0x0059cc2b01007387 */ /* 0x000fe80000100800 */
[----:B----4-:R-:W-:Y:S04]  /*49d90*/  STL [R1+0x59c8], R46 ;  /* 0x0059c82e01007387 */ /* 0x010fe80000100800 */
[----:B------:R-:W-:Y:S04]  /*49da0*/  STL [R1+0x59c4], R47 ;  /* 0x0059c42f01007387 */ /* 0x000fe80000100800 */
        /* <DEDUP_REMOVED lines=13> */
[----:B------:R-:W4:Y:S04]  /*49e80*/  LDL.LU.64 R68, [R1+0x680] ;  /* 0x0006800001447983 */ /* 0x000f280000300a00 */
[----:B------:R-:W4:Y:S04]  /*49e90*/  LDL.LU.64 R70, [R1+0x688] ;  /* 0x0006880001467983 */ /* 0x000f280000300a00 */
[----:B------:R-:W4:Y:S04]  /*49ea0*/  LDSM.16.M88.4 R216, [R2+UR11+0x4c000] ;  /* 0x04c0000b02d8783b */ /* 0x000f280008000200 */
[----:B------:R-:W1:Y:S04]  /*49eb0*/  LDSM.16.M88.4 R212, [R2+UR11+0x4e000] ;  /* 0x04e0000b02d4783b */ /* 0x000e680008000200 */
[----:B------:R-:W1:Y:S04]  /*49ec0*/  LDSM.16.M88.4 R20, [R2+UR11+0x56000] ;  /* 0x0560000b0214783b */ /* 0x000e680008000200 */
[----:B------:R-:W1:Y:S04]  /*49ed0*/  LDSM.16.M88.4 R16, [R2+UR11+0x58000] ;  /* 0x0580000b0210783b */ /* 0x000e680008000200 */
[----:B------:R-:W1:Y:S04]  /*49ee0*/  LDSM.16.M88.4 R12, [R2+UR11+0x5a000] ;  /* 0x05a0000b020c783b */ /* 0x000e680008000200 */
[----:B------:R-:W1:Y:S04]  /*49ef0*/  LDSM.16.M88.4 R8, [R2+UR11+0x5c000] ;  /* 0x05c0000b0208783b */ /* 0x000e680008000200 */
[----:B------:R-:W-:Y:S04]  /*49f00*/  LDS R28, [R6+UR11] ;  /* 0x0000000b061c7984 */ /* 0x000fe80008000800 */
[----:B------:R-:W-:Y:S04]  /*49f10*/  LDS R30, [R6+UR11+0x1000] ;  /* 0x0010000b061e7984 */ /* 0x000fe80008000800 */
[----:B------:R-:W1:Y:S04]  /*49f20*/  LDSM.16.M88.4 R4, [R2+UR11+0x5e000] ;  /* 0x05e0000b0204783b */ /* 0x000e680008000200 */
[----:B------:R-:W-:Y:S04]  /*49f30*/  LDS R29, [R31+UR11] ;  /* 0x0000000b1f1d7984 */ /* 0x000fe80008000800 */
[----:B------:R-:W1:Y:S04]  /*49f40*/  LDS R31, [R31+UR11+0x1000] ;  /* 0x0010000b1f1f7984 */ /* 0x000e680008000800 */
[----:B------:R-:W-:Y:S04]  /*49f50*/  LDS R136, [R0+UR11+0x80] ;  /* 0x0000800b00887984 */ /* 0x000fe80008000800 */
[----:B------:R-:W-:Y:S04]  /*49f60*/  LDS R138, [R0+UR11+0x1080] ;  /* 0x0010800b008a7984 */ /* 0x000fe80008000800 */
[----:B------:R-:W-:Y:S04]  /*49f70*/  LDS R137, [R252+UR11+0x80] ;  /* 0x0000800bfc897984 */ /* 0x000fe80008000800 */
[----:B------:R-:W1:Y:S04]  /*49f80*/  LDS R139, [R252+UR11+0x1080] ;  /* 0x0010800bfc8b7984 */ /* 0x000e680008000800 */
[----:B------:R-:W-:Y:S04]  /*49f90*/  LDS R176, [R0+UR11+0x100] ;  /* 0x0001000b00b07984 */ /* 0x000fe80008000800 */
[----:B------:R-:W-:Y:S04]  /*49fa0*/  LDS R178, [R0+UR11+0x1100] ;  /* 0x0011000b00b27984 */ /* 0x000fe80008000800 */
[----:B------:R-:W-:Y:S04]  /*49fb0*/  LDS R177, [R252+UR11+0x100] ;  /* 0x0001000bfcb17984 */ /* 0x000fe80008000800 */
[----:B------:R-:W-:Y:S04]  /*49fc0*/  LDS R179, [R252+UR11+0x1100] ;  /* 0x0011000bfcb37984 */ /* 0x000fe80008000800 */
[----:B------:R-:W-:Y:S04]  /*49fd0*/  LDS R240, [R0+UR11+0x180] ;  /* 0x0001800b00f07984 */ /* 0x000fe80008000800 */
[----:B------:R-:W-:Y:S04]  /*49fe0*/  LDS R242, [R0+UR11+0x1180] ;  /* 0x0011800b00f27984 */ /* 0x000fe80008000800 */
[----:B------:R-:W-:Y:S04]  /*49ff0*/  LDS R241, [R252+UR11+0x180] ;  /* 0x0001800bfcf17984 */ /* 0x000fe80008000800 */
[----:B------:R-:W-:Y:S01]  /*4a000*/  LDS R243, [R252+UR11+0x1180] ;  /* 0x0011800bfcf37984 */ /* 0x000fe20008000800 */
[----:B--2---:R-:W-:-:S15]  /*4a010*/  HMMA.1688.F32.TF32 R36, R64, R40, R36 ;  /* 0x000000284024723c */ /* 0x004fde0000081024 */
[----:B------:R-:W-:-:S04]  /*4a020*/  NOP ;  /* 0x0000000000007918 */ /* 0x000fc80000000000 */
[----:B------:R2:W-:Y:S04]  /*4a030*/  STL.64 [R1+0x10], R36 ;  /* 0x0000102401007387 */ /* 0x0005e80000100a00 */
[----:B------:R1:W-:Y:S04]  /*4a040*/  STL.64 [R1+0x18], R38 ;  /* 0x0000182601007387 */ /* 0x0003e80000100a00 */
[----:B--2---:R-:W2:Y:S04]  /*4a050*/  LDL.LU.64 R36, [R1+0x650] ;  /* 0x0006500001247983 */ /* 0x004ea80000300a00 */
[----:B-1----:R-:W2:Y:S01]  /*4a060*/  LDL.LU.64 R38, [R1+0x658] ;  /* 0x0006580001267983 */ /* 0x002ea20000300a00 */
[----:B---3--:R-:W-:-:S15]  /*4a070*/  HMMA.1688.F32.TF32 R32, R64, R44, R32 ;  /* 0x0000002c4020723c */ /* 0x008fde0000081020 */
[----:B------:R-:W-:-:S04]  /*4a080*/  NOP ;  /* 0x0000000000007918 */ /* 0x000fc80000000000 */
[----:B------:R-:W-:Y:S02]  /*4a090*/  IMAD.MOV.U32 R230, RZ, RZ, R32 ;  /* 0x000000ffffe67224 */ /* 0x000fe400078e0020 */
[----:B------:R-:W-:Y:S02]  /*4a0a0*/  IMAD.MOV.U32 R42, RZ, RZ, R33 ;  /* 0x000000ffff2a7224 */ /* 0x000fe400078e0021 */
[----:B------:R-:W-:Y:S01]  /*4a0b0*/  IMAD.MOV.U32 R43, RZ, RZ, R34 ;  /* 0x000000ffff2b7224 */ /* 0x000fe200078e0022 */
[----:B------:R-:W3:Y:S01]  /*4a0c0*/  LDL.LU.64 R32, [R1+0x16d0] ;  /* 0x0016d00001207983 */ /* 0x000ee20000300a00 */
[----:B------:R-:W-:-:S03]  /*4a0d0*/  IMAD.MOV.U32 R46, RZ, RZ, R35 ;  /* 0x000000ffff2e7224 */ /* 0x000fc600078e0023 */
[----:B------:R-:W3:Y:S01]  /*4a0e0*/  LDL.LU.64 R34, [R1+0x16d8] ;  /* 0x0016d80001227983 */ /* 0x000ee20000300a00 */
[C---:B------:R-:W-:Y:S03]  /*4a0f0*/  HMMA.1688.F32.TF32 R248, R64.reuse, R232, R24 ;  /* 0x000000e840f8723c */ /* 0x040fe60000081018 */
[----:B------:R-:W3:Y:S04]  /*4a100*/  LDL.LU.64 R24, [R1+0x1710] ;  /* 0x0017100001187983 */ /* 0x000ee80000300a00 */
[----:B------:R-:W3:Y:S01]  /*4a110*/  LDL.LU.64 R26, [R1+0x1718] ;  /* 0x00171800011a7983 */ /* 0x000ee20000300a00 */
[C---:B------:R-:W-:Y:S08]  /*4a120*/  HMMA.1688.F32.TF32 R48, R64.reuse, R228, R48 ;  /* 0x000000e44030723c */ /* 0x040ff00000081030 */
[C---:B------:R-:W-:Y:S03]  /*4a130*/  HMMA.1688.F32.TF32 R72, R64.reuse, R224, R56 ;  /* 0x000000e04048723c */ /* 0x040fe60000081038 */
[----:B------:R-:W-:Y:S05]  /*4a140*/  STL.64 [R1+0x59b0], R250 ;  /* 0x0059b0fa01007387 */ /* 0x000fea0000100a00 */
[C---:B------:R-:W-:Y:S01]  /*4a150*/  HMMA.1688.F32.TF32 R84, R64.reuse, R220, R52 ;  /* 0x000000dc4054723c */ /* 0x040fe20000081034 */
[----:B------:R-:W-:Y:S04]  /*4a160*/  STL.64 [R1+0x59a8], R248 ;  /* 0x0059a8f801007387 */ /* 0x000fe80000100a00 */
[----:B------:R-:W-:Y:S04]  /*4a170*/  STL.64 [R1+0x59e0], R50 ;  /* 0x0059e03201007387 */ /* 0x000fe80000100a00 */
[----:B------:R1:W-:Y:S04]  /*4a180*/  STL.64 [R1+0x59d8], R48 ;  /* 0x0059d83001007387 */ /* 0x0003e80000100a00 */
[----:B------:R-:W-:Y:S04]  /*4a190*/  STL.64 [R1+0x59f0], R74 ;  /* 0x0059f04a01007387 */ /* 0x000fe80000100a00 */
[----:B------:R-:W-:Y:S04]  /*4a1a0*/  STL.64 [R1+0x59e8], R72 ;  /* 0x0059e84801007387 */ /* 0x000fe80000100a00 */
[----:B------:R-:W3:Y:S04]  /*4a1b0*/  LDL.LU.64 R52, [R1+0x1740] ;  /* 0x0017400001347983 */ /* 0x000ee80000300a00 */
[----:B------:R-:W3:Y:S04]  /*4a1c0*/  LDL.LU.64 R54, [R1+0x1748] ;  /* 0x0017480001367983 */ /* 0x000ee80000300a00 */
[----:B------:R-:W3:Y:S04]  /*4a1d0*/  LDL.LU.64 R56, [R1+0x1770] ;  /* 0x0017700001387983 */ /* 0x000ee80000300a00 */
[----:B------:R-:W3:Y:S04]  /*4a1e0*/  LDL.LU.64 R58, [R1+0x1778] ;  /* 0x00177800013a7983 */ /* 0x000ee80000300a00 */
[----:B------:R-:W3:Y:S04]  /*4a1f0*/  LDL.LU.64 R60, [R1+0x1790] ;  /* 0x00179000013c7983 */ /* 0x000ee80000300a00 */
[----:B------:R-:W3:Y:S04]  /*4a200*/  LDL.LU.64 R62, [R1+0x1798] ;  /* 0x00179800013e7983 */ /* 0x000ee80000300a00 */
[----:B------:R-:W-:Y:S04]  /*4a210*/  STL.64 [R1+0x5a00], R86 ;  /* 0x005a005601007387 */ /* 0x000fe80000100a00 */
[----:B------:R2:W-:Y:S04]  /*4a220*/  STL.64 [R1+0x59f8], R84 ;  /* 0x0059f85401007387 */ /* 0x0005e80000100a00 */
[----:B-1----:R-:W3:Y:S04]  /*4a230*/  LDL.LU.64 R48, [R1+0x17c0] ;  /* 0x0017c00001307983 */ /* 0x002ee80000300a00 */
[----:B------:R-:W3:Y:S01]  /*4a240*/  LDL.LU.64 R50, [R1+0x17c8] ;  /* 0x0017c80001327983 */ /* 0x000ee20000300a00 */
[----:B----4-:R-:W-:-:S15]  /*4a250*/  HMMA.1688.F32.TF32 R140, R64, R216, R68 ;  /* 0x000000d8408c723c */ /* 0x010fde0000081044 */
[----:B------:R-:W-:-:S04]  /*4a260*/  NOP ;  /* 0x0000000000007918 */ /* 0x000fc80000000000 */
[----:B------:R-:W-:Y:S04]  /*4a270*/  STL.64 [R1+0x5a10], R142 ;  /* 0x005a108e01007387 */ /* 0x000fe80000100a00 */
[----:B------:R-:W-:Y:S01]  /*4a280*/  STL.64 [R1+0x5a08], R140 ;  /* 0x005a088c01007387 */ /* 0x000fe20000100a00 */
[----:B--2---:R-:W-:Y:S03]  /*4a290*/  HMMA.1688.F32.TF32 R92, R64, R212, R36 ;  /* 0x000000d4405c723c */ /* 0x004fe60000081024 */
[----:B------:R-:W2:Y:S04]  /*4a2a0*/  LDL.LU.64 R36, [R1+0x17e0] ;  /* 0x0017e00001247983 */ /* 0x000ea80000300a00 */
[----:B------:R-:W2:-:S12]  /*4a2b0*/  LDL.LU.64 R38, [R1+0x17e8] ;  /* 0x0017e80001267983 */ /* 0x000e980000300a00 */
[----:B------:R-:W-:Y:S04]  /*4a2c0*/  STL.64 [R1+0x5a20], R94 ;  /* 0x005a205e01007387 */ /* 0x000fe80000100a00 */
[----:B------:R-:W-:Y:S01]  /*4a2d0*/  STL.64 [R1+0x5a18], R92 ;  /* 0x005a185c01007387 */ /* 0x000fe20000100a00 */
[C---:B---3--:R-:W-:Y:S03]  /*4a2e0*/  HMMA.1688.F32.TF32 R88, R64.reuse, R208, R32 ;  /* 0x000000d04058723c */ /* 0x048fe60000081020 */
[----:B------:R-:W3:Y:S04]  /*4a2f0*/  LDL.LU.64 R32, [R1+0x17f0] ;  /* 0x0017f00001207983 */ /* 0x000ee80000300a00 */
[----:B------:R-:W3:Y:S01]  /*4a300*/  LDL.LU.64 R34, [R1+0x17f8] ;  /* 0x0017f80001227983 */ /* 0x000ee20000300a00 */
[C---:B------:R-:W-:Y:S11]  /*4a310*/  HMMA.1688.F32.TF32 R68, R64.reuse, R204, R24 ;  /* 0x000000cc4044723c */ /* 0x040ff60000081018 */
[----:B------:R-:W-:Y:S04]  /*4a320*/  STL.64 [R1+0x5a30], R90 ;  /* 0x005a305a01007387 */ /* 0x000fe80000100a00 */
[----:B------:R-:W-:Y:S04]  /*4a330*/  STL.64 [R1+0x5a28], R88 ;  /* 0x005a285801007387 */ /* 0x000fe80000100a00 */
[----:B------:R-:W4:Y:S04]  /*4a340*/  LDL.LU.64 R84, [R1+0x40] ;  /* 0x0000400001547983 */ /* 0x000f280000300a00 */
[----:B------:R-:W4:Y:S04]  /*4a350*/  LDL.LU.64 R86, [R1+0x48] ;  /* 0x0000480001567983 */ /* 0x000f280000300a00 */
[----:B------:R-:W4:Y:S04]  /*4a360*/  LDL.LU.64 R72, [R1+0x30] ;  /* 0x0000300001487983 */ /* 0x000f280000300a00 */
[----:B------:R-:W4:Y:S04]  /*4a370*/  LDL.LU.64 R74, [R1+0x38] ;  /* 0x00003800014a7983 */ /* 0x000f280000300a00 */
[----:B------:R-:W4:Y:S04]  /*4a380*/  LDL.LU.64 R24, [R1+0x20] ;  /* 0x0000200001187983 */ /* 0x000f280000300a00 */
[----:B------:R-:W4:Y:S01]  /*4a390*/  LDL.LU.64 R26, [R1+0x28] ;  /* 0x00002800011a7983 */ /* 0x000f220000300a00 */
[C---:B------:R-:W-:Y:S08]  /*4a3a0*/  HMMA.1688.F32.TF32 R52, R64.reuse, R200, R52 ;  /* 0x000000c84034723c */ /* 0x040ff00000081034 */
[C---:B------:R-:W-:Y:S08]  /*4a3b0*/  HMMA.1688.F32.TF32 R56, R64.reuse, R20, R56 ;  /* 0x000000144038723c */ /* 0x040ff00000081038 */
[C---:B------:R-:W-:Y:S01]  /*4a3c0*/  HMMA.1688.F32.TF32 R76, R64.reuse, R16, R60 ;  /* 0x00000010404c723c */ /* 0x040fe2000008103c */
[----:B------:R-:W-:Y:S04]  /*4a3d0*/  STL.64 [R1+0x5a40], R70 ;  /* 0x005a404601007387 */ /* 0x000fe80000100a00 */
[----:B------:R-:W-:Y:S03]  /*4a3e0*/  STL.64 [R1+0x5a38], R68 ;  /* 0x005a384401007387 */ /* 0x000fe60000100a00 */
[C---:B------:R-:W-:Y:S01]  /*4a3f0*/  HMMA.1688.F32.TF32 R80, R64.reuse, R12, R48 ;  /* 0x0000000c4050723c */ /* 0x040fe20000081030 */
[----:B------:R-:W-:Y:S04]  /*4a400*/  STL.64 [R1+0x5a50], R54 ;  /* 0x005a503601007387 */ /* 0x000fe80000100a00 */
[----:B------:R-:W-:Y:S04]  /*4a410*/  STL.64 [R1+0x5a48], R52 ;  /* 0x005a483401007387 */ /* 0x000fe80000100a00 */
[----:B------:R-:W-:Y:S04]  /*4a420*/  STL.64 [R1+0x5a60], R58 ;  /* 0x005a603a01007387 */ /* 0x000fe80000100a00 */
[----:B------:R1:W-:Y:S04]  /*4a430*/  STL.64 [R1+0x5a58], R56 ;  /* 0x005a583801007387 */ /* 0x0003e80000100a00 */
[----:B------:R-:W-:Y:S04]  /*4a440*/  STL.64 [R1+0x5a70], R78 ;  /* 0x005a704e01007387 */ /* 0x000fe80000100a00 */
[----:B------:R-:W-:Y:S04]  /*4a450*/  STL.64 [R1+0x5a68], R76 ;  /* 0x005a684c01007387 */ /* 0x000fe80000100a00 */
[----:B-1----:R-:W4:Y:S04]  /*4a460*/  LDL.LU.64 R56, [R1+0x610] ;  /* 0x0006100001387983 */ /* 0x002f280000300a00 */
[----:B------:R-:W4:Y:S04]  /*4a470*/  LDL.LU.64 R58, [R1+0x618] ;  /* 0x00061800013a7983 */ /* 0x000f280000300a00 */
[----:B------:R-:W-:Y:S04]  /*4a480*/  STL.64 [R1+0x5a80], R82 ;  /* 0x005a805201007387 */ /* 0x000fe80000100a00 */
[----:B------:R-:W-:Y:S04]  /*4a490*/  STL.64 [R1+0x5a78], R80 ;  /* 0x005a785001007387 */ /* 0x000fe80000100a00 */
[----:B------:R-:W4:Y:S04]  /*4a4a0*/  LDL.LU.64 R52, [R1+0x600] ;  /* 0x0006000001347983 */ /* 0x000f280000300a00 */
[----:B------:R-:W4:Y:S04]  /*4a4b0*/  LDL.LU.64 R54, [R1+0x608] ;  /* 0x0006080001367983 */ /* 0x000f280000300a00 */
[----:B------:R-:W4:Y:S04]  /*4a4c0*/  LDL.LU.64 R48, [R1+0x5f0] ;  /* 0x0005f00001307983 */ /* 0x000f280000300a00 */
[----:B------:R-:W4:Y:S01]  /*4a4d0*/  LDL.LU.64 R50, [R1+0x5f8] ;  /* 0x0005f80001327983 */ /* 0x000f220000300a00 */
[----:B--2---:R-:W-:-:S15]  /*4a4e0*/  HMMA.1688.F32.TF32 R60, R64, R8, R36 ;  /* 0x00000008403c723c */ /* 0x004fde0000081024 */
[----:B------:R-:W-:-:S04]  /*4a4f0*/  NOP ;  /* 0x0000000000007918 */ /* 0x000fc80000000000 */
[----:B------:R-:W-:Y:S04]  /*4a500*/  STL.64 [R1+0x5a90], R62 ;  /* 0x005a903e01007387 */ /* 0x000fe80000100a00 */
[----:B------:R-:W-:Y:S04]  /*4a510*/  STL.64 [R1+0x5a88], R60 ;  /* 0x005a883c01007387 */ /* 0x000fe80000100a00 */
[----:B------:R-:W2:Y:S04]  /*4a520*/  LDL.LU.64 R36, [R1+0x5e0] ;  /* 0x0005e00001247983 */ /* 0x000ea80000300a00 */
[----:B------:R-:W2:Y:S01]  /*4a530*/  LDL.LU.64 R38, [R1+0x5e8] ;  /* 0x0005e80001267983 */ /* 0x000ea20000300a00 */
[----:B---3--:R-:W-:Y:S03]  /*4a540*/  HMMA.1688.F32.TF32 R64, R64, R4, R32 ;  /* 0x000000044040723c */ /* 0x008fe60000081020 */
[----:B------:R-:W3:Y:S04]  /*4a550*/  LDL.LU.64 R32, [R1+0x5d0] ;  /* 0x0005d00001207983 */ /* 0x000ee80000300a00 */
[----:B------:R-:W3:-:S12]  /*4a560*/  LDL.LU.64 R34, [R1+0x5d8] ;  /* 0x0005d80001227983 */ /* 0x000ed80000300a00 */
[----:B------:R-:W-:Y:S01]  /*4a570*/  STL.64 [R1+0x5aa0], R66 ;  /* 0x005aa04201007387 */ /* 0x000fe20000100a00 */
[C---:B----4-:R-:W-:Y:S03]  /*4a580*/  HMMA.1688.F32.TF32 R68, R28.reuse, R40, R84 ;  /* 0x000000281c44723c */ /* 0x050fe60000081054 */
[----:B------:R1:W-:Y:S05]  /*4a590*/  STL.64 [R1+0x5a98], R64 ;  /* 0x005a984001007387 */ /* 0x0003ea0000100a00 */
[C---:B-1----:R-:W-:Y:S08]  /*4a5a0*/  HMMA.1688.F32.TF32 R64, R28.reuse, R44, R72 ;  /* 0x0000002c1c40723c */ /* 0x042ff00000081048 */
[C---:B------:R-:W-:Y:S03]  /*4a5b0*/  HMMA.1688.F32.TF32 R60, R28.reuse, R232, R24 ;  /* 0x000000e81c3c723c */ /* 0x040fe60000081018 */
[----:B------:R1:W-:Y:S04]  /*4a5c0*/  STL.64 [R1+0x650], R68 ;  /* 0x0006504401007387 */ /* 0x0003e80000100a00 */
[----:B------:R4:W-:Y:S04]  /*4a5d0*/  STL.64 [R1+0x658], R70 ;  /* 0x0006584601007387 */ /* 0x0009e80000100a00 */
[----:B------:R-:W3:Y:S04]  /*4a5e0*/  LDL.LU.64 R24, [R1+0x630] ;  /* 0x0006300001187983 */ /* 0x000ee80000300a00 */
[----:B------:R1:W-:Y:S04]  /*4a5f0*/  STL.64 [R1+0x660], R64 ;  /* 0x0006604001007387 */ /* 0x0003e80000100a00 */
[----:B------:R1:W-:Y:S04]  /*4a600*/  STL.64 [R1+0x668], R66 ;  /* 0x0006684201007387 */ /* 0x0003e80000100a00 */
[----:B------:R-:W3:Y:S04]  /*4a610*/  LDL.LU.64 R26, [R1+0x638] ;  /* 0x00063800011a7983 */ /* 0x000ee80000300a00 */
[----:B------:R1:W-:Y:S04]  /*4a620*/  STL.64 [R1+0x670], R60 ;  /* 0x0006703c01007387 */ /* 0x0003e80000100a00 */
[----:B------:R1:W-:Y:S04]  /*4a630*/  STL.64 [R1+0x678], R62 ;  /* 0x0006783e01007387 */ /* 0x0003e80000100a00 */
[----:B------:R-:W3:Y:S04]  /*4a640*/  LDL.LU.64 R76, [R1+0x790] ;  /* 0x00079000014c7983 */ /* 0x000ee80000300a00 */
[----:B------:R-:W3:Y:S04]  /*4a650*/  LDL.LU.64 R78, [R1+0x798] ;  /* 0x00079800014e7983 */ /* 0x000ee80000300a00 */
[----:B------:R-:W3:Y:S04]  /*4a660*/  LDL.LU.64 R72, [R1+0x7a0] ;  /* 0x0007a00001487983 */ /* 0x000ee80000300a00 */
[----:B------:R-:W3:Y:S04]  /*4a670*/  LDL.LU.64 R74, [R1+0x7a8] ;  /* 0x0007a800014a7983 */ /* 0x000ee80000300a00 */
[----:B-1----:R-:W3:Y:S04]  /*4a680*/  LDL.LU.64 R68, [R1+0x7b0] ;  /* 0x0007b00001447983 */ /* 0x002ee80000300a00 */
[----:B----4-:R-:W4:Y:S04]  /*4a690*/  LDL.LU.64 R70, [R1+0x7b8] ;  /* 0x0007b80001467983 */ /* 0x010f280000300a00 */
[----:B------:R-:W4:Y:S04]  /*4a6a0*/  LDL.LU.64 R64, [R1+0x7c0] ;  /* 0x0007c00001407983 */ /* 0x000f280000300a00 */
[----:B------:R-:W4:Y:S01]  /*4a6b0*/  LDL.LU.64 R66, [R1+0x7c8] ;  /* 0x0007c80001427983 */ /* 0x000f220000300a00 */
[C---:B------:R-:W-:Y:S08]  /*4a6c0*/  HMMA.1688.F32.TF32 R56, R28.reuse, R228, R56 ;  /* 0x000000e41c38723c */ /* 0x040ff00000081038 */
[C---:B------:R-:W-:Y:S11]  /*4a6d0*/  HMMA.1688.F32.TF32 R52, R28.reuse, R224, R52 ;  /* 0x000000e01c34723c */ /* 0x040ff60000081034 */
[----:B------:R1:W-:Y:S04]  /*4a6e0*/  STL.64 [R1+0x680], R56 ;  /* 0x0006803801007387 */ /* 0x0003e80000100a00 */
[----:B------:R1:W-:Y:S01]  /*4a6f0*/  STL.64 [R1+0x688], R58 ;  /* 0x0006883a01007387 */ /* 0x0003e20000100a00 */
[C---:B------:R-:W-:Y:S03]  /*4a700*/  HMMA.1688.F32.TF32 R48, R28.reuse, R220, R48 ;  /* 0x000000dc1c30723c */ /* 0x040fe60000081030 */
[----:B------:R-:W4:Y:S04]  /*4a710*/  LDL.LU.64 R60, [R1+0x7d0] ;  /* 0x0007d000013c7983 */ /* 0x000f280000300a00 */
[----:B------:R-:W4:Y:S04]  /*4a720*/  LDL.LU.64 R62, [R1+0x7d8] ;  /* 0x0007d800013e7983 */ /* 0x000f280000300a00 */
[----:B-1----:R-:W4:Y:S04]  /*4a730*/  LDL.LU.64 R56, [R1+0x7e0] ;  /* 0x0007e00001387983 */ /* 0x002f280000300a00 */
[----:B------:R-:W4:Y:S04]  /*4a740*/  LDL.LU.64 R58, [R1+0x7e8] ;  /* 0x0007e800013a7983 */ /* 0x000f280000300a00 */
[----:B------:R1:W-:Y:S04]  /*4a750*/  STL.64 [R1+0x6d0], R52 ;  /* 0x0006d03401007387 */ /* 0x0003e80000100a00 */
[----:B------:R1:W-:Y:S04]  /*4a760*/  STL.64 [R1+0x6d8], R54 ;  /* 0x0006d83601007387 */ /* 0x0003e80000100a00 */
[----:B-1----:R-:W4:Y:S04]  /*4a770*/  LDL.LU.64 R52, [R1+0x7f0] ;  /* 0x0007f00001347983 */ /* 0x002f280000300a00 */
[----:B------:R-:W4:Y:S04]  /*4a780*/  LDL.LU.64 R54, [R1+0x7f8] ;  /* 0x0007f80001367983 */ /* 0x000f280000300a00 */
[----:B------:R1:W-:Y:S04]  /*4a790*/  STL.64 [R1+0x750], R48 ;  /* 0x0007503001007387 */ /* 0x0003e80000100a00 */
[----:B------:R1:W-:Y:S04]  /*4a7a0*/  STL.64 [R1+0x758], R50 ;  /* 0x0007583201007387 */ /* 0x0003e80000100a00 */
[----:B-1----:R-:W4:Y:S04]  /*4a7b0*/  LDL.LU.64 R48, [R1+0x1650] ;  /* 0x0016500001307983 */ /* 0x002f280000300a00 */
[----:B------:R-:W4:Y:S01]  /*4a7c0*/  LDL.LU.64 R50, [R1+0x1658] ;  /* 0x0016580001327983 */ /* 0x000f220000300a00 */
[C---:B--2---:R-:W-:Y:S08]  /*4a7d0*/  HMMA.1688.F32.TF32 R36, R28.reuse, R216, R36 ;  /* 0x000000d81c24723c */ /* 0x044ff00000081024 */
[C---:B---3--:R-:W-:Y:S11]  /*4a7e0*/  HMMA.1688.F32.TF32 R32, R28.reuse, R212, R32 ;  /* 0x000000d41c20723c */ /* 0x048ff60000081020 */
[----:B------:R1:W-:Y:S04]  /*4a7f0*/  STL.64 [R1+0x760], R36 ;  /* 0x0007602401007387 */ /* 0x0003e80000100a00 */
[----:B------:R2:W-:Y:S04]  /*4a800*/  STL.64 [R1+0x768], R38 ;  /* 0x0007682601007387 */ /* 0x0005e80000100a00 */
[----:B-1----:R-:W3:Y:S04]  /*4a810*/  LDL.LU.64 R36, [R1+0x1640] ;  /* 0x0016400001247983 */ /* 0x002ee80000300a00 */
[----:B--2---:R-:W3:Y:S04]  /*4a820*/  LDL.LU.64 R38, [R1+0x1648] ;  /* 0x0016480001267983 */ /* 0x004ee80000300a00 */
[----:B------:R1:W-:Y:S04]  /*4a830*/  STL.64 [R1+0x770], R32 ;  /* 0x0007702001007387 */ /* 0x0003e80000100a00 */
[----:B------:R2:W-:Y:S04]  /*4a840*/  STL.64 [R1+0x778], R34 ;  /* 0x0007782201007387 */ /* 0x0005e80000100a00 */
[----:B-1----:R-:W3:Y:S04]  /*4a850*/  LDL.LU.64 R32, [R1+0x8f0] ;  /* 0x0008f00001207983 */ /* 0x002ee80000300a00 */
[----:B--2---:R-:W2:Y:S01]  /*4a860*/  LDL.LU.64 R34, [R1+0x8f8] ;  /* 0x0008f80001227983 */ /* 0x004ea20000300a00 */
[C---:B------:R-:W-:Y:S08]  /*4a870*/  HMMA.1688.F32.TF32 R80, R28.reuse, R208, R24 ;  /* 0x000000d01c50723c */ /* 0x040ff00000081018 */
[C---:B------:R-:W-:Y:S08]  /*4a880*/  HMMA.1688.F32.TF32 R76, R28.reuse, R204, R76 ;  /* 0x000000cc1c4c723c */ /* 0x040ff0000008104c */
[C---:B------:R-:W-:Y:S08]  /*4a890*/  HMMA.1688.F32.TF32 R72, R28.reuse, R200, R72 ;  /* 0x000000c81c48723c */ /* 0x040ff00000081048 */
[C---:B----4-:R-:W-:Y:S08]  /*4a8a0*/  HMMA.1688.F32.TF32 R68, R28.reuse, R20, R68 ;  /* 0x000000141c44723c */ /* 0x050ff00000081044 */
[C---:B------:R-:W-:Y:S01]  /*4a8b0*/  HMMA.1688.F32.TF32 R64, R28.reuse, R16, R64 ;  /* 0x000000101c40723c */ /* 0x040fe20000081040 */
[----:B------:R-:W-:Y:S04]  /*4a8c0*/  STL.64 [R1+0x780], R80 ;  /* 0x0007805001007387 */ /* 0x000fe80000100a00 */
[----:B------:R-:W-:Y:S04]  /*4a8d0*/  STL.64 [R1+0x788], R82 ;  /* 0x0007885201007387 */ /* 0x000fe80000100a00 */
[----:B------:R-:W-:Y:S04]  /*4a8e0*/  STL.64 [R1+0x790], R76 ;  /* 0x0007904c01007387 */ /* 0x000fe80000100a00 */
[----:B------:R-:W-:Y:S04]  /*4a8f0*/  STL.64 [R1+0x798], R78 ;  /* 0x0007984e01007387 */ /* 0x000fe80000100a00 */
[----:B------:R-:W-:Y:S01]  /*4a900*/  STL.64 [R1+0x7a0], R72 ;  /* 0x0007a04801007387 */ /* 0x000fe20000100a00 */
[C---:B------:R-:W-:Y:S08]  /*4a910*/  HMMA.1688.F32.TF32 R60, R28.reuse, R12, R60 ;  /* 0x0000000c1c3c723c */ /* 0x040ff0000008103c */
[C---:B------:R-:W-:Y:S01]  /*4a920*/  HMMA.1688.F32.TF32 R56, R28.reuse, R8, R56 ;  /* 0x000000081c38723c */ /* 0x040fe20000081038 */
[----:B------:R-:W-:Y:S04]  /*4a930*/  STL.64 [R1+0x7a8], R74 ;  /* 0x0007a84a01007387 */ /* 0x000fe80000100a00 */
[----:B------:R-:W-:Y:S03]  /*4a940*/  STL.64 [R1+0x7b0], R68 ;  /* 0x0007b04401007387 */ /* 0x000fe60000100a00 */
[----:B------:R-:W-:Y:S01]  /*4a950*/  HMMA.1688.F32.TF32 R28, R28, R4, R52 ;  /* 0x000000041c1c723c */ /* 0x000fe20000081034 */
        /* <DEDUP_REMOVED lines=8> */
[----:B------:R3:W-:Y:S01]  /*4a9e0*/  STL.64 [R1+0x7f8], R30 ;  /* 0x0007f81e01007387 */ /* 0x0007e20000100a00 */
[C---:B------:R-:W-:Y:S08]  /*4a9f0*/  HMMA.1688.F32.TF32 R48, R136.reuse, R40, R48 ;  /* 0x000000288830723c */ /* 0x040ff00000081030 */
[----:B---3--:R-:W-:-:S15]  /*4aa00*/  HMMA.1688.F32.TF32 R28, R136, R44, R36 ;  /* 0x0000002c881c723c */ /* 0x008fde0000081024 */
[----:B------:R-:W-:-:S04]  /*4aa10*/  NOP ;  /* 0x0000000000007918 */ /* 0x000fc80000000000 */
[----:B------:R-:W-:Y:S01]  /*4aa20*/  IMAD.MOV.U32 R226, RZ, RZ, R28 ;  /* 0x000000ffffe27224 */ /* 0x000fe200078e001c */
[----:B------:R-:W-:Y:S01]  /*4aa30*/  MOV R227, R29 ;  /* 0x0000001d00e37202 */ /* 0x000fe20000000f00 */
[----:B------:R-:W-:Y:S02]  /*4aa40*/  IMAD.MOV.U32 R222, RZ, RZ, R30 ;  /* 0x000000ffffde7224 */ /* 0x000fe400078e001e */
[----:B------:R-:W-:Y:S02]  /*4aa50*/  IMAD.MOV.U32 R223, RZ, RZ, R31 ;  /* 0x000000ffffdf7224 */ /* 0x000fe400078e001f */
[----:B--2---:R-:W-:Y:S01]  /*4aa60*/  HMMA.1688.F32.TF32 R28, R136, R232, R32 ;  /* 0x000000e8881c723c */ /* 0x004fe20000081020 */
[----:B------:R-:W2:Y:S04]  /*4aa70*/  LDL.LU.64 R32, [R1+0x8b0] ;  /* 0x0008b00001207983 */ /* 0x000ea80000300a00 */
[----:B------:R-:W2:-:S14]  /*4aa80*/  LDL.LU.64 R34, [R1+0x8b8] ;  /* 0x0008b80001227983 */ /* 0x000e9c0000300a00 */
[----:B------:R-:W-:Y:S01]  /*4aa90*/  IMAD.MOV.U32 R47, RZ, RZ, R28 ;  /* 0x000000ffff2f7224 */ /* 0x000fe200078e001c */
[----:B------:R-:W-:Y:S01]  /*4aaa0*/  MOV R235, R30 ;  /* 0x0000001e00eb7202 */ /* 0x000fe20000000f00 */
[----:B------:R-:W-:Y:S02]  /*4aab0*/  IMAD.MOV.U32 R234, RZ, RZ, R29 ;  /* 0x000000ffffea7224 */ /* 0x000fe400078e001d */
[----:B------:R-:W-:Y:S01]  /*4aac0*/  IMAD.MOV.U32 R231, RZ, RZ, R31 ;  /* 0x000000ffffe77224 */ /* 0x000fe200078e001f */
        /* <DEDUP_REMOVED lines=28> */
[----:B------:R-:W-:Y:S01]  /*4ac90*/  MOV R211, R48 ;  /* 0x0000003000d37202 */ /* 0x000fe20000000f00 */
[----:B------:R-:W-:-:S02]  /*4aca0*/  IMAD.MOV.U32 R203, RZ, RZ, R49 ;  /* 0x000000ffffcb7224 */ /* 0x000fc400078e0031 */
[----:B------:R-:W-:Y:S01]  /*4acb0*/  IMAD.MOV.U32 R206, RZ, RZ, R50 ;  /* 0x000000ffffce7224 */ /* 0x000fe200078e0032 */
[----:B------:R-:W4:Y:S01]  /*4acc0*/  LDL.LU.64 R48, [R1+0x490] ;  /* 0x0004900001307983 */ /* 0x000f220000300a00 */
[----:B------:R-:W-:-:S03]  /*4acd0*/  IMAD.MOV.U32 R207, RZ, RZ, R51 ;  /* 0x000000ffffcf7224 */ /* 0x000fc600078e0033 */
[----:B------:R-:W4:Y:S01]  /*4ace0*/  LDL.LU.64 R50, [R1+0x498] ;  /* 0x0004980001327983 */ /* 0x000f220000300a00 */
[C---:B------:R-:W-:Y:S02]  /*4acf0*/  LOP3.LUT R250, R0.reuse, 0x40, RZ, 0x3c, !PT ;  /* 0x0000004000fa7812 */ /* 0x040fe400078e3cff */
[----:B------:R-:W-:-:S03]  /*4ad00*/  LOP3.LUT R251, R0, 0x60, RZ, 0x3c, !PT ;  /* 0x0000006000fb7812 */ /* 0x000fc600078e3cff */
[----:B------:R-:W-:Y:S04]  /*4ad10*/  LDS R24, [R250+UR11+0x80] ;  /* 0x0000800bfa187984 */ /* 0x000fe80008000800 */
[----:B------:R-:W-:Y:S04]  /*4ad20*/  LDS R26, [R250+UR11+0x1080] ;  /* 0x0010800bfa1a7984 */ /* 0x000fe80008000800 */
[----:B------:R-:W-:Y:S04]  /*4ad30*/  LDS R25, [R251+UR11+0x80] ;  /* 0x0000800bfb197984 */ /* 0x000fe80008000800 */
        /* <DEDUP_REMOVED lines=8> */
[----:B------:R-:W1:Y:S01]  /*4adc0*/  LDS R247, [R251+UR11+0x1180] ;  /* 0x0011800bfbf77984 */ /* 0x000e620008000800 */
[C---:B--2---:R-:W-:Y:S03]  /*4add0*/  HMMA.1688.F32.TF32 R168, R136.reuse, R228, R32 ;  /* 0x000000e488a8723c */ /* 0x044fe60000081020 */
[----:B------:R-:W2:Y:S04]  /*4ade0*/  LDL.LU.64 R32, [R1+0x480] ;  /* 0x0004800001207983 */ /* 0x000ea80000300a00 */
[----:B------:R-:W2:Y:S04]  /*4adf0*/  LDL.LU.64 R34, [R1+0x488] ;  /* 0x0004880001227983 */ /* 0x000ea80000300a00 */
[----:B------:R-:W2:Y:S04]  /*4ae00*/  LDL.LU.64 R60, [R1+0x460] ;  /* 0x00046000013c7983 */ /* 0x000ea80000300a00 */
[----:B------:R-:W2:Y:S04]  /*4ae10*/  LDL.LU.64 R62, [R1+0x468] ;  /* 0x00046800013e7983 */ /* 0x000ea80000300a00 */
[----:B------:R-:W-:Y:S04]  /*4ae20*/  STL.64 [R1+0x5ab0], R170 ;  /* 0x005ab0aa01007387 */ /* 0x000fe80000100a00 */
[----:B------:R-:W-:Y:S04]  /*4ae30*/  STL.64 [R1+0x5aa8], R168 ;  /* 0x005aa8a801007387 */ /* 0x000fe80000100a00 */
[----:B------:R-:W2:Y:S04]  /*4ae40*/  LDL.LU.64 R56, [R1+0x450] ;  /* 0x0004500001387983 */ /* 0x000ea80000300a00 */
[----:B------:R-:W2:Y:S01]  /*4ae50*/  LDL.LU.64 R58, [R1+0x458] ;  /* 0x00045800013a7983 */ /* 0x000ea20000300a00 */
[C---:B---3--:R-:W-:Y:S03]  /*4ae60*/  HMMA.1688.F32.TF32 R96, R136.reuse, R224, R28 ;  /* 0x000000e08860723c */ /* 0x048fe6000008101c */
[----:B------:R-:W3:Y:S04]  /*4ae70*/  LDL.LU.64 R28, [R1+0x440] ;  /* 0x00044000011c7983 */ /* 0x000ee80000300a00 */
[----:B------:R-:W3:Y:S01]  /*4ae80*/  LDL.LU.64 R30, [R1+0x448] ;  /* 0x00044800011e7983 */ /* 0x000ee20000300a00 */
[C---:B----4-:R-:W-:Y:S08]  /*4ae90*/  HMMA.1688.F32.TF32 R100, R136.reuse, R220, R100 ;  /* 0x000000dc8864723c */ /* 0x050ff00000081064 */
[C---:B------:R-:W-:Y:S03]  /*4aea0*/  HMMA.1688.F32.TF32 R180, R136.reuse, R212, R108 ;  /* 0x000000d488b4723c */ /* 0x040fe6000008106c */
[----:B------:R-:W-:Y:S05]  /*4aeb0*/  STL.64 [R1+0x5ac0], R98 ;  /* 0x005ac06201007387 */ /* 0x000fea0000100a00 */
[C---:B------:R-:W-:Y:S01]  /*4aec0*/  HMMA.1688.F32.TF32 R104, R136.reuse, R216, R104 ;  /* 0x000000d88868723c */ /* 0x040fe20000081068 */
[----:B------:R-:W-:Y:S07]  /*4aed0*/  STL.64 [R1+0x5ab8], R96 ;  /* 0x005ab86001007387 */ /* 0x000fee0000100a00 */
[C---:B------:R-:W-:Y:S08]  /*4aee0*/  HMMA.1688.F32.TF32 R108, R136.reuse, R208, R92 ;  /* 0x000000d0886c723c */ /* 0x040ff0000008105c */
[C---:B------:R-:W-:Y:S08]  /*4aef0*/  HMMA.1688.F32.TF32 R112, R136.reuse, R204, R88 ;  /* 0x000000cc8870723c */ /* 0x040ff00000081058 */
[C---:B------:R-:W-:Y:S08]  /*4af00*/  HMMA.1688.F32.TF32 R116, R136.reuse, R200, R84 ;  /* 0x000000c88874723c */ /* 0x040ff00000081054 */
[C---:B------:R-:W-:Y:S08]  /*4af10*/  HMMA.1688.F32.TF32 R120, R136.reuse, R20, R80 ;  /* 0x000000148878723c */ /* 0x040ff00000081050 */
[C---:B------:R-:W-:Y:S08]  /*4af20*/  HMMA.1688.F32.TF32 R124, R136.reuse, R16, R76 ;  /* 0x00000010887c723c */ /* 0x040ff0000008104c */
[C---:B------:R-:W-:Y:S08]  /*4af30*/  HMMA.1688.F32.TF32 R128, R136.reuse, R12, R72 ;  /* 0x0000000c8880723c */ /* 0x040ff00000081048 */
[C---:B------:R-:W-:Y:S08]  /*4af40*/  HMMA.1688.F32.TF32 R132, R136.reuse, R8, R68 ;  /* 0x000000088884723c */ /* 0x040ff00000081044 */
[----:B------:R-:W-:Y:S08]  /*4af50*/  HMMA.1688.F32.TF32 R136, R136, R4, R64 ;  /* 0x000000048888723c */ /* 0x000ff00000081040 */
[----:B-1----:R-:W-:Y:S01]  /*4af60*/  HMMA.1688.F32.TF32 R64, R24, R40, R52 ;  /* 0x000000281840723c */ /* 0x002fe20000081034 */
[----:B------:R-:W4:Y:S04]  /*4af70*/  LDL.LU.64 R52, [R1+0x430] ;  /* 0x0004300001347983 */ /* 0x000f280000300a00 */
[----:B------:R-:W4:-:S14]  /*4af80*/  LDL.LU.64 R54, [R1+0x438] ;  /* 0x0004380001367983 */ /* 0x000f1c0000300a00 */
[----:B------:R-:W-:Y:S04]  /*4af90*/  STL.64 [R1+0x7e0], R64 ;  /* 0x0007e04001007387 */ /* 0x000fe80000100a00 */
[----:B------:R1:W-:Y:S02]  /*4afa0*/  STL.64 [R1+0x7e8], R66 ;  /* 0x0007e84201007387 */ /* 0x0003e40000100a00 */
[----:B-1----:R-:W-:Y:S02]  /*4afb0*/  HMMA.1688.F32.TF32 R64, R24, R44, R36 ;  /* 0x0000002c1840723c */ /* 0x002fe40000081024 */
[----:B------:R-:W4:Y:S04]  /*4afc0*/  LDL.LU.64 R36, [R1+0x5a0] ;  /* 0x0005a00001247983 */ /* 0x000f280000300a00 */
[----:B------:R-:W4:-:S13]  /*4afd0*/  LDL.LU.64 R38, [R1+0x5a8] ;  /* 0x0005a80001267983 */ /* 0x000f1a0000300a00 */
[----:B------:R-:W-:Y:S04]  /*4afe0*/  STL.64 [R1+0x810], R64 ;  /* 0x0008104001007387 */ /* 0x000fe80000100a00 */
[----:B------:R1:W-:Y:S02]  /*4aff0*/  STL.64 [R1+0x818], R66 ;  /* 0x0008184201007387 */ /* 0x0003e40000100a00 */
[----:B-1----:R-:W-:Y:S02]  /*4b000*/  HMMA.1688.F32.TF32 R64, R24, R232, R48 ;  /* 0x000000e81840723c */ /* 0x002fe40000081030 */
[----:B------:R-:W4:Y:S04]  /*4b010*/  LDL.LU.64 R48, [R1+0x5c0] ;  /* 0x0005c00001307983 */ /* 0x000f280000300a00 */
[----:B------:R-:W4:-:S13]  /*4b020*/  LDL.LU.64 R50, [R1+0x5c8] ;  /* 0x0005c80001327983 */ /* 0x000f1a0000300a00 */
[----:B------:R-:W-:Y:S04]  /*4b030*/  STL.64 [R1+0x820], R64 ;  /* 0x0008204001007387 */ /* 0x000fe80000100a00 */
[----:B------:R2:W-:Y:S02]  /*4b040*/  STL.64 [R1+0x828], R66 ;  /* 0x0008284201007387 */ /* 0x0005e40000100a00 */
[----:B--2---:R-:W-:Y:S02]  /*4b050*/  HMMA.1688.F32.TF32 R64, R24, R228, R32 ;  /* 0x000000e41840723c */ /* 0x004fe40000081020 */
[----:B------:R-:W2:Y:S04]  /*4b060*/  LDL.LU.64 R32, [R1+0x620] ;  /* 0x0006200001207983 */ /* 0x000ea80000300a00 */
[----:B------:R-:W2:-:S13]  /*4b070*/  LDL.LU.64 R34, [R1+0x628] ;  /* 0x0006280001227983 */ /* 0x000e9a0000300a00 */
[----:B------:R-:W-:Y:S04]  /*4b080*/  STL.64 [R1+0x830], R64 ;  /* 0x0008304001007387 */ /* 0x000fe80000100a00 */
[----:B------:R1:W-:Y:S02]  /*4b090*/  STL.64 [R1+0x838], R66 ;  /* 0x0008384201007387 */ /* 0x0003e40000100a00 */
[----:B-1----:R-:W-:Y:S02]  /*4b0a0*/  HMMA.1688.F32.TF32 R64, R24, R224, R60 ;  /* 0x000000e01840723c */ /* 0x002fe4000008103c */
        /* <DEDUP_REMOVED lines=9> */
[----:B---3--:R-:W-:Y:S02]  /*4b140*/  HMMA.1688.F32.TF32 R64, R24, R216, R28 ;  /* 0x000000d81840723c */ /* 0x008fe4000008101c */
[----:B------:R-:W3:Y:S04]  /*4b150*/  LDL.LU.64 R28, [R1+0x8d0] ;  /* 0x0008d000011c7983 */ /* 0x000ee80000300a00 */
[----:B------:R-:W3:-:S13]  /*4b160*/  LDL.LU.64 R30, [R1+0x8d8] ;  /* 0x0008d800011e7983 */ /* 0x000eda0000300a00 */
[----:B------:R-:W-:Y:S04]  /*4b170*/  STL.64 [R1+0x860], R64 ;  /* 0x0008604001007387 */ /* 0x000fe80000100a00 */
[----:B------:R4:W-:Y:S02]  /*4b180*/  STL.64 [R1+0x868], R66 ;  /* 0x0008684201007387 */ /* 0x0009e40000100a00 */
[----:B----4-:R-:W-:Y:S02]  /*4b190*/  HMMA.1688.F32.TF32 R64, R24, R212, R52 ;  /* 0x000000d41840723c */ /* 0x010fe40000081034 */
        /* <DEDUP_REMOVED lines=10> */
[----:B------:R-:W4:-:S15]  /*4b240*/  LDL.LU.64 R48, [R1+0x1590] ;  /* 0x0015900001307983 */ /* 0x000f1e0000300a00 */
[----:B------:R-:W-:Y:S02]  /*4b250*/  NOP ;  /* 0x0000000000007918 */ /* 0x000fe40000000000 */
[----:B------:R-:W-:Y:S04]  /*4b260*/  STL.64 [R1+0x890], R64 ;  /* 0x0008904001007387 */ /* 0x000fe80000100a00 */
[----:B------:R-:W-:Y:S04]  /*4b270*/  STL.64 [R1+0x898], R66 ;  /* 0x0008984201007387 */ /* 0x000fe80000100a00 */
[----:B------:R-:W4:Y:S01]  /*4b280*/  LDL.LU.64 R50, [R1+0x1598] ;  /* 0x0015980001327983 */ /* 0x000f220000300a00 */
[----:B--2---:R-:W-:-:S15]  /*4b290*/  HMMA.1688.F32.TF32 R32, R24, R200, R32 ;  /* 0x000000c81820723c */ /* 0x004fde0000081020 */
[----:B------:R-:W-:-:S04]  /*4b2a0*/  NOP ;  /* 0x0000000000007918 */ /* 0x000fc80000000000 */
[----:B------:R1:W-:Y:S01]  /*4b2b0*/  STL.64 [R1+0x8a0], R32 ;  /* 0x0008a02001007387 */ /* 0x0003e20000100a00 */
[C---:B------:R-:W-:Y:S03]  /*4b2c0*/  HMMA.1688.F32.TF32 R60, R24.reuse, R20, R60 ;  /* 0x00000014183c723c */ /* 0x040fe6000008103c */
[----:B------:R2:W-:Y:S04]  /*4b2d0*/  STL.64 [R1+0x8a8], R34 ;  /* 0x0008a82201007387 */ /* 0x0005e80000100a00 */
[----:B-1----:R-:W4:Y:S04]  /*4b2e0*/  LDL.LU.64 R32, [R1+0x1580] ;  /* 0x0015800001207983 */ /* 0x002f280000300a00 */
[----:B--2---:R-:W2:Y:S04]  /*4b2f0*/  LDL.LU.64 R34, [R1+0x1588] ;  /* 0x0015880001227983 */ /* 0x004ea80000300a00 */
[----:B------:R-:W2:Y:S04]  /*4b300*/  LDL.LU.64 R68, [R1+0x1570] ;  /* 0x0015700001447983 */ /* 0x000ea80000300a00 */
[----:B------:R-:W2:Y:S01]  /*4b310*/  LDL.LU.64 R70, [R1+0x1578] ;  /* 0x0015780001467983 */ /* 0x000ea20000300a00 */
[C---:B------:R-:W-:Y:S03]  /*4b320*/  HMMA.1688.F32.TF32 R56, R24.reuse, R16, R56 ;  /* 0x000000101838723c */ /* 0x040fe60000081038 */
[----:B------:R1:W-:Y:S04]  /*4b330*/  STL.64 [R1+0x8b0], R60 ;  /* 0x0008b03c01007387 */ /* 0x0003e80000100a00 */
[----:B------:R1:W-:Y:S04]  /*4b340*/  STL.64 [R1+0x8b8], R62 ;  /* 0x0008b83e01007387 */ /* 0x0003e80000100a00 */
[----:B------:R-:W2:Y:S04]  /*4b350*/  LDL.LU.64 R64, [R1+0x15e0] ;  /* 0x0015e00001407983 */ /* 0x000ea80000300a00 */
[----:B------:R-:W2:Y:S04]  /*4b360*/  LDL.LU.64 R66, [R1+0x15e8] ;  /* 0x0015e80001427983 */ /* 0x000ea80000300a00 */
[----:B------:R-:W-:Y:S04]  /*4b370*/  STL.64 [R1+0x8c0], R56 ;  /* 0x0008c03801007387 */ /* 0x000fe80000100a00 */
[----:B------:R3:W-:Y:S04]  /*4b380*/  STL.64 [R1+0x8c8], R58 ;  /* 0x0008c83a01007387 */ /* 0x0007e80000100a00 */
[----:B-1----:R-:W2:Y:S04]  /*4b390*/  LDL.LU.64 R60, [R1+0x15d0] ;  /* 0x0015d000013c7983 */ /* 0x002ea80000300a00 */
[----:B------:R-:W2:Y:S01]  /*4b3a0*/  LDL.LU.64 R62, [R1+0x15d8] ;  /* 0x0015d800013e7983 */ /* 0x000ea20000300a00 */
[----:B---3--:R-:W-:Y:S03]  /*4b3b0*/  HMMA.1688.F32.TF32 R56, R24, R12, R28 ;  /* 0x0000000c1838723c */ /* 0x008fe6000008101c */
[----:B------:R-:W3:Y:S04]  /*4b3c0*/  LDL.LU.64 R28, [R1+0x15c0] ;  /* 0x0015c000011c7983 */ /* 0x000ee80000300a00 */
[----:B------:R-:W3:-:S12]  /*4b3d0*/  LDL.LU.64 R30, [R1+0x15c8] ;  /* 0x0015c800011e7983 */ /* 0x000ed80000300a00 */
[----:B------:R1:W-:Y:S01]  /*4b3e0*/  STL.64 [R1+0x8d0], R56 ;  /* 0x0008d03801007387 */ /* 0x0003e20000100a00 */
[C---:B----4-:R-:W-:Y:S03]  /*4b3f0*/  HMMA.1688.F32.TF32 R52, R24.reuse, R8, R52 ;  /* 0x000000081834723c */ /* 0x050fe60000081034 */
[----:B------:R4:W-:Y:S04]  /*4b400*/  STL.64 [R1+0x8d8], R58 ;  /* 0x0008d83a01007387 */ /* 0x0009e80000100a00 */
[----:B-1----:R-:W3:Y:S04]  /*4b410*/  LDL.LU.64 R56, [R1+0x15b0] ;  /* 0x0015b00001387983 */ /* 0x002ee80000300a00 */
[----:B----4-:R-:W3:Y:S08]  /*4b420*/  LDL.LU.64 R58, [R1+0x15b8] ;  /* 0x0015b800013a7983 */ /* 0x010ef00000300a00 */
[----:B------:R1:W-:Y:S01]  /*4b430*/  STL.64 [R1+0x8f0], R52 ;  /* 0x0008f03401007387 */ /* 0x0003e20000100a00 */
[----:B------:R-:W-:Y:S03]  /*4b440*/  HMMA.1688.F32.TF32 R24, R24, R4, R36 ;  /* 0x000000041818723c */ /* 0x000fe60000081024 */
[----:B------:R4:W-:Y:S04]  /*4b450*/  STL.64 [R1+0x8f8], R54 ;  /* 0x0008f83601007387 */ /* 0x0009e80000100a00 */
[----:B-1----:R-:W3:Y:S04]  /*4b460*/  LDL.LU.64 R52, [R1+0x15a0] ;  /* 0x0015a00001347983 */ /* 0x002ee80000300a00 */
[----:B----4-:R-:W4:Y:S08]  /*4b470*/  LDL.LU.64 R54, [R1+0x15a8] ;  /* 0x0015a80001367983 */ /* 0x010f300000300a00 */
[----:B------:R-:W-:Y:S04]  /*4b480*/  STL.64 [R1+0x8e0], R24 ;  /* 0x0008e01801007387 */ /* 0x000fe80000100a00 */
[----:B------:R1:W-:Y:S04]  /*4b490*/  STL.64 [R1+0x8e8], R26 ;  /* 0x0008e81a01007387 */ /* 0x0003e80000100a00 */
[----:B------:R-:W4:Y:S04]  /*4b4a0*/  LDL.LU.64 R36, [R1+0x1600] ;  /* 0x0016000001247983 */ /* 0x000f280000300a00 */
[----:B------:R-:W4:Y:S01]  /*4b4b0*/  LDL.LU.64 R38, [R1+0x1608] ;  /* 0x0016080001267983 */ /* 0x000f220000300a00 */
[C---:B------:R-:W-:Y:S03]  /*4b4c0*/  HMMA.1688.F32.TF32 R144, R176.reuse, R40, R48 ;  /* 0x00000028b090723c */ /* 0x040fe60000081030 */
        /* <DEDUP_REMOVED lines=16> */
[C---:B--2---:R-:W-:Y:S03]  /*4b5d0*/  HMMA.1688.F32.TF32 R148, R176.reuse, R232, R68 ;  /* 0x000000e8b094723c */ /* 0x044fe60000081044 */
[----:B------:R-:W2:Y:S04]  /*4b5e0*/  LDL.LU.64 R68, [R1+0x3e0] ;  /* 0x0003e00001447983 */ /* 0x000ea80000300a00 */
[----:B------:R-:W2:Y:S01]  /*4b5f0*/  LDL.LU.64 R70, [R1+0x3e8] ;  /* 0x0003e80001467983 */ /* 0x000ea20000300a00 */
[C---:B------:R-:W-:Y:S03]  /*4b600*/  HMMA.1688.F32.TF32 R152, R176.reuse, R228, R64 ;  /* 0x000000e4b098723c */ /* 0x040fe60000081040 */
[----:B------:R-:W2:Y:S04]  /*4b610*/  LDL.LU.64 R64, [R1+0x3d0] ;  /* 0x0003d00001407983 */ /* 0x000ea80000300a00 */
[----:B------:R-:W2:Y:S01]  /*4b620*/  LDL.LU.64 R66, [R1+0x3d8] ;  /* 0x0003d80001427983 */ /* 0x000ea20000300a00 */
[C---:B-1----:R-:W-:Y:S03]  /*4b630*/  HMMA.1688.F32.TF32 R24, R176.reuse, R224, R60 ;  /* 0x000000e0b018723c */ /* 0x042fe6000008103c */
[----:B------:R-:W2:Y:S04]  /*4b640*/  LDL.LU.64 R60, [R1+0x3c0] ;  /* 0x0003c000013c7983 */ /* 0x000ea80000300a00 */
[----:B------:R-:W2:Y:S01]  /*4b650*/  LDL.LU.64 R62, [R1+0x3c8] ;  /* 0x0003c800013e7983 */ /* 0x000ea20000300a00 */
[C---:B---3--:R-:W-:Y:S03]  /*4b660*/  HMMA.1688.F32.TF32 R184, R176.reuse, R216, R56 ;  /* 0x000000d8b0b8723c */ /* 0x048fe60000081038 */
[----:B------:R-:W3:Y:S04]  /*4b670*/  LDL.LU.64 R56, [R1+0x3b0] ;  /* 0x0003b00001387983 */ /* 0x000ee80000300a00 */
[----:B------:R-:W3:Y:S01]  /*4b680*/  LDL.LU.64 R58, [R1+0x3b8] ;  /* 0x0003b800013a7983 */ /* 0x000ee20000300a00 */
[C---:B----4-:R-:W-:Y:S03]  /*4b690*/  HMMA.1688.F32.TF32 R188, R176.reuse, R212, R52 ;  /* 0x000000d4b0bc723c */ /* 0x050fe60000081034 */
[----:B------:R-:W4:Y:S04]  /*4b6a0*/  LDL.LU.64 R52, [R1+0x3a0] ;  /* 0x0003a00001347983 */ /* 0x000f280000300a00 */
[----:B------:R-:W4:Y:S01]  /*4b6b0*/  LDL.LU.64 R54, [R1+0x3a8] ;  /* 0x0003a80001367983 */ /* 0x000f220000300a00 */
[C---:B------:R-:W-:Y:S03]  /*4b6c0*/  HMMA.1688.F32.TF32 R164, R176.reuse, R204, R48 ;  /* 0x000000ccb0a4723c */ /* 0x040fe60000081030 */
[----:B------:R-:W4:Y:S04]  /*4b6d0*/  LDL.LU.64 R48, [R1+0x390] ;  /* 0x0003900001307983 */ /* 0x000f280000300a00 */
[----:B------:R-:W4:Y:S01]  /*4b6e0*/  LDL.LU.64 R50, [R1+0x398] ;  /* 0x0003980001327983 */ /* 0x000f220000300a00 */
[C---:B------:R-:W-:Y:S08]  /*4b6f0*/  HMMA.1688.F32.TF32 R192, R176.reuse, R200, R96 ;  /* 0x000000c8b0c0723c */ /* 0x040ff00000081060 */
[----:B------:R-:W-:Y:S08]  /*4b700*/  HMMA.1688.F32.TF32 R196, R176, R20, R92 ;  /* 0x00000014b0c4723c */ /* 0x000ff0000008105c */
[----:B------:R-:W-:-:S15]  /*4b710*/  HMMA.1688.F32.TF32 R72, R236, R40, R72 ;  /* 0x00000028ec48723c */ /* 0x000fde0000081048 */
[----:B------:R-:W-:-:S04]  /*4b720*/  NOP ;  /* 0x0000000000007918 */ /* 0x000fc80000000000 */
[----:B------:R-:W-:Y:S04]  /*4b730*/  STL.64 [R1+0x900], R72 ;  /* 0x0009004801007387 */ /* 0x000fe80000100a00 */
[----:B------:R-:W-:Y:S01]  /*4b740*/  STL.64 [R1+0x908], R74 ;  /* 0x0009084a01007387 */ /* 0x000fe20000100a00 */
[C---:B--2---:R-:W-:Y:S08]  /*4b750*/  HMMA.1688.F32.TF32 R68, R236.reuse, R44, R68 ;  /* 0x0000002cec44723c */ /* 0x044ff00000081044 */
[C---:B------:R-:W-:Y:S11]  /*4b760*/  HMMA.1688.F32.TF32 R64, R236.reuse, R232, R64 ;  /* 0x000000e8ec40723c */ /* 0x040ff60000081040 */
[----:B------:R-:W-:Y:S01]  /*4b770*/  STL.64 [R1+0x920], R68 ;  /* 0x0009204401007387 */ /* 0x000fe20000100a00 */
[C---:B------:R-:W-:Y:S03]  /*4b780*/  HMMA.1688.F32.TF32 R60, R236.reuse, R228, R60 ;  /* 0x000000e4ec3c723c */ /* 0x040fe6000008103c */
[----:B------:R-:W-:Y:S04]  /*4b790*/  STL.64 [R1+0x928], R70 ;  /* 0x0009284601007387 */ /* 0x000fe80000100a00 */
[----:B------:R-:W-:Y:S04]  /*4b7a0*/  STL.64 [R1+0x930], R64 ;  /* 0x0009304001007387 */ /* 0x000fe80000100a00 */
[----:B------:R-:W-:Y:S08]  /*4b7b0*/  STL.64 [R1+0x938], R66 ;  /* 0x0009384201007387 */ /* 0x000ff00000100a00 */
[----:B------:R-:W-:Y:S04]  /*4b7c0*/  STL.64 [R1+0x940], R60 ;  /* 0x0009403c01007387 */ /* 0x000fe80000100a00 */
[----:B------:R-:W-:Y:S01]  /*4b7d0*/  STL.64 [R1+0x948], R62 ;  /* 0x0009483e01007387 */ /* 0x000fe20000100a00 */
[----:B---3--:R-:W-:-:S15]  /*4b7e0*/  HMMA.1688.F32.TF32 R56, R236, R224, R56 ;  /* 0x000000e0ec38723c */ /* 0x008fde0000081038 */
[----:B------:R-:W-:-:S04]  /*4b7f0*/  NOP ;  /* 0x0000000000007918 */ /* 0x000fc80000000000 */
[----:B------:R-:W-:Y:S01]  /*4b800*/  STL.64 [R1+0x970], R56 ;  /* 0x0009703801007387 */ /* 0x000fe20000100a00 */
[----:B----4-:R-:W-:Y:S03]  /*4b810*/  HMMA.1688.F32.TF32 R52, R236, R220, R52 ;  /* 0x000000dcec34723c */ /* 0x010fe60000081034 */
[----:B------:R-:W-:Y:S04]  /*4b820*/  STL.64 [R1+0x978], R58 ;  /* 0x0009783a01007387 */ /* 0x000fe80000100a00 */
[----:B------:R-:W2:-:S12]  /*4b830*/  LDL.LU.64 R96, [R1+0x380] ;  /* 0x0003800001607983 */ /* 0x000e980000300a00 */
[----:B------:R-:W-:Y:S04]  /*4b840*/  STL.64 [R1+0x980], R52 ;  /* 0x0009803401007387 */ /* 0x000fe80000100a00 */
[----:B------:R-:W-:Y:S04]  /*4b850*/  STL.64 [R1+0x988], R54 ;  /* 0x0009883601007387 */ /* 0x000fe80000100a00 */
[----:B------:R-:W2:Y:S01]  /*4b860*/  LDL.LU.64 R98, [R1+0x388] ;  /* 0x0003880001627983 */ /* 0x000ea20000300a00 */
[----:B------:R-:W-:-:S15]  /*4b870*/  HMMA.1688.F32.TF32 R48, R236, R216, R48 ;  /* 0x000000d8ec30723c */ /* 0x000fde0000081030 */
[----:B------:R-:W-:-:S04]  /*4b880*/  NOP ;  /* 0x0000000000007918 */ /* 0x000fc80000000000 */
[----:B------:R1:W-:Y:S04]  /*4b890*/  STL.64 [R1+0x990], R48 ;  /* 0x0009903001007387 */ /* 0x0003e80000100a00 */
[----:B------:R3:W-:Y:S04]  /*4b8a0*/  STL.64 [R1+0x998], R50 ;  /* 0x0009983201007387 */ /* 0x0007e80000100a00 */
[----:B------:R-:W4:Y:S04]  /*4b8b0*/  LDL.LU.64 R92, [R1+0x410] ;  /* 0x00041000015c7983 */ /* 0x000f280000300a00 */
[----:B------:R-:W4:Y:S04]  /*4b8c0*/  LDL.LU.64 R94, [R1+0x418] ;  /* 0x00041800015e7983 */ /* 0x000f280000300a00 */
[----:B-1----:R-:W4:Y:S04]  /*4b8d0*/  LDL.LU.64 R48, [R1+0x420] ;  /* 0x0004200001307983 */ /* 0x002f280000300a00 */
[----:B---3--:R-:W3:Y:S01]  /*4b8e0*/  LDL.LU.64 R50, [R1+0x428] ;  /* 0x0004280001327983 */ /* 0x008ee20000300a00 */
[C---:B------:R-:W-:Y:S03]  /*4b8f0*/  HMMA.1688.F32.TF32 R156, R176.reuse, R16, R88 ;  /* 0x00000010b09c723c */ /* 0x040fe60000081058 */
[----:B------:R-:W3:Y:S04]  /*4b900*/  LDL.LU.64 R88, [R1+0x470] ;  /* 0x0004700001587983 */ /* 0x000ee80000300a00 */
[----:B------:R-:W3:Y:S01]  /*4b910*/  LDL.LU.64 R90, [R1+0x478] ;  /* 0x00047800015a7983 */ /* 0x000ee20000300a00 */
        /* <DEDUP_REMOVED lines=9> */
[C---:B------:R-:W-:Y:S08]  /*4b9b0*/  HMMA.1688.F32.TF32 R28, R176.reuse, R220, R28 ;  /* 0x000000dcb01c723c */ /* 0x040ff0000008101c */
[C---:B------:R-:W-:Y:S08]  /*4b9c0*/  HMMA.1688.F32.TF32 R36, R176.reuse, R208, R36 ;  /* 0x000000d0b024723c */ /* 0x040ff00000081024 */
[----:B------:R-:W-:Y:S01]  /*4b9d0*/  HMMA.1688.F32.TF32 R176, R176, R4, R76 ;  /* 0x00000004b0b0723c */ /* 0x000fe2000008104c */
        /* <DEDUP_REMOVED lines=11> */
[----:B------:R-:W3:Y:S01]  /*4ba90*/  LDL.LU.64 R58, [R1+0xb08] ;  /* 0x000b0800013a7983 */ /* 0x000ee20000300a00 */
[----:B--2---:R-:W-:-:S15]  /*4baa0*/  HMMA.1688.F32.TF32 R140, R236, R212, R96 ;  /* 0x000000d4ec8c723c */ /* 0x004fde0000081060 */
[----:B------:R-:W-:-:S04]  /*4bab0*/  NOP ;  /* 0x0000000000007918 */ /* 0x000fc80000000000 */
[----:B------:R-:W-:Y:S04]  /*4bac0*/  STL.64 [R1+0x9a0], R140 ;  /* 0x0009a08c01007387 */ /* 0x000fe80000100a00 */
[----:B------:R-:W-:Y:S01]  /*4bad0*/  STL.64 [R1+0x9a8], R142 ;  /* 0x0009a88e01007387 */ /* 0x000fe20000100a00 */
[C---:B----4-:R-:W-:Y:S08]  /*4bae0*/  HMMA.1688.F32.TF32 R96, R236.reuse, R208, R92 ;  /* 0x000000d0ec60723c */ /* 0x050ff0000008105c */
[C---:B---3--:R-:W-:Y:S01]  /*4baf0*/  HMMA.1688.F32.TF32 R92, R236.reuse, R204, R48 ;  /* 0x000000ccec5c723c */ /* 0x048fe20000081030 */
[----:B------:R-:W2:Y:S10]  /*4bb00*/  LDL.LU.64 R48, [R1+0xaf0] ;  /* 0x000af00001307983 */ /* 0x000eb40000300a00 */
[----:B------:R-:W-:Y:S04]  /*4bb10*/  STL.64 [R1+0x9b0], R96 ;  /* 0x0009b06001007387 */ /* 0x000fe80000100a00 */
[----:B------:R-:W-:Y:S04]  /*4bb20*/  STL.64 [R1+0x9b8], R98 ;  /* 0x0009b86201007387 */ /* 0x000fe80000100a00 */
[----:B------:R-:W2:Y:S04]  /*4bb30*/  LDL.LU.64 R50, [R1+0xaf8] ;  /* 0x000af80001327983 */ /* 0x000ea80000300a00 */
[----:B------:R-:W-:Y:S04]  /*4bb40*/  STL.64 [R1+0x9c0], R92 ;  /* 0x0009c05c01007387 */ /* 0x000fe80000100a00 */
[----:B------:R1:W-:Y:S02]  /*4bb50*/  STL.64 [R1+0x9c8], R94 ;  /* 0x0009c85e01007387 */ /* 0x0003e40000100a00 */
[C---:B-1----:R-:W-:Y:S08]  /*4bb60*/  HMMA.1688.F32.TF32 R92, R236.reuse, R200, R88 ;  /* 0x000000c8ec5c723c */ /* 0x042ff00000081058 */
[C---:B------:R-:W-:Y:S08]  /*4bb70*/  HMMA.1688.F32.TF32 R88, R236.reuse, R20, R84 ;  /* 0x00000014ec58723c */ /* 0x040ff00000081054 */
[C---:B------:R-:W-:Y:S03]  /*4bb80*/  HMMA.1688.F32.TF32 R84, R236.reuse, R16, R52 ;  /* 0x00000010ec54723c */ /* 0x040fe60000081034 */
[----:B------:R-:W-:Y:S05]  /*4bb90*/  STL.64 [R1+0x9d0], R92 ;  /* 0x0009d05c01007387 */ /* 0x000fea0000100a00 */
[C---:B------:R-:W-:Y:S01]  /*4bba0*/  HMMA.1688.F32.TF32 R80, R236.reuse, R12, R80 ;  /* 0x0000000cec50723c */ /* 0x040fe20000081050 */
[----:B------:R-:W-:Y:S04]  /*4bbb0*/  STL.64 [R1+0x9d8], R94 ;  /* 0x0009d85e01007387 */ /* 0x000fe80000100a00 */
[----:B------:R-:W3:Y:S03]  /*4bbc0*/  LDL.LU.64 R52, [R1+0xae0] ;  /* 0x000ae00001347983 */ /* 0x000ee60000300a00 */
[C---:B------:R-:W-:Y:S01]  /*4bbd0*/  HMMA.1688.F32.TF32 R76, R236.reuse, R8, R76 ;  /* 0x00000008ec4c723c */ /* 0x040fe2000008104c */
[----:B------:R-:W-:Y:S07]  /*4bbe0*/  STL.64 [R1+0x9e0], R88 ;  /* 0x0009e05801007387 */ /* 0x000fee0000100a00 */
[----:B------:R-:W-:Y:S01]  /*4bbf0*/  HMMA.1688.F32.TF32 R72, R236, R4, R72 ;  /* 0x00000004ec48723c */ /* 0x000fe20000081048 */
[----:B------:R-:W-:Y:S04]  /*4bc00*/  STL.64 [R1+0x9e8], R90 ;  /* 0x0009e85a01007387 */ /* 0x000fe80000100a00 */
[----:B------:R-:W3:Y:S03]  /*4bc10*/  LDL.LU.64 R54, [R1+0xae8] ;  /* 0x000ae80001367983 */ /* 0x000ee60000300a00 */
[C---:B------:R-:W-:Y:S08]  /*4bc20*/  HMMA.1688.F32.TF32 R68, R240.reuse, R40, R68 ;  /* 0x00000028f044723c */ /* 0x040ff00000081044 */
[C---:B------:R-:W-:Y:S08]  /*4bc30*/  HMMA.1688.F32.TF32 R64, R240.reuse, R44, R64 ;  /* 0x0000002cf040723c */ /* 0x040ff00000081040 */
[C---:B------:R-:W-:Y:S01]  /*4bc40*/  HMMA.1688.F32.TF32 R56, R240.reuse, R228, R56 ;  /* 0x000000e4f038723c */ /* 0x040fe20000081038 */
[----:B------:R-:W-:Y:S07]  /*4bc50*/  STL.64 [R1+0x9f0], R84 ;  /* 0x0009f05401007387 */ /* 0x000fee0000100a00 */
[----:B------:R-:W-:Y:S01]  /*4bc60*/  HMMA.1688.F32.TF32 R60, R240, R232, R60 ;  /* 0x000000e8f03c723c */ /* 0x000fe2000008103c */
[----:B------:R-:W-:Y:S04]  /*4bc70*/  STL.64 [R1+0x9f8], R86 ;  /* 0x0009f85601007387 */ /* 0x000fe80000100a00 */
[----:B------:R-:W-:Y:S04]  /*4bc80*/  STL.64 [R1+0xa00], R80 ;  /* 0x000a005001007387 */ /* 0x000fe80000100a00 */
[----:B------:R-:W-:Y:S04]  /*4bc90*/  STL.64 [R1+0xa08], R82 ;  /* 0x000a085201007387 */ /* 0x000fe80000100a00 */
[----:B------:R-:W-:Y:S04]  /*4bca0*/  STL.64 [R1+0xa30], R76 ;  /* 0x000a304c01007387 */ /* 0x000fe80000100a00 */
[----:B------:R-:W-:Y:S04]  /*4bcb0*/  STL.64 [R1+0xa38], R78 ;  /* 0x000a384e01007387 */ /* 0x000fe80000100a00 */
[----:B------:R-:W-:Y:S01]  /*4bcc0*/  STL.64 [R1+0xa20], R72 ;  /* 0x000a204801007387 */ /* 0x000fe20000100a00 */
[----:B------:R-:W-:-:S03]  /*4bcd0*/  IMAD.MOV.U32 R2, RZ, RZ, R59 ;  /* 0x000000ffff027224 */ /* 0x000fc600078e003b */
[----:B------:R-:W-:Y:S01]  /*4bce0*/  STL.64 [R1+0xa28], R74 ;  /* 0x000a284a01007387 */ /* 0x000fe20000100a00 */
[----:B------:R-:W-:-:S03]  /*4bcf0*/  IMAD.MOV.U32 R3, RZ, RZ, R58 ;  /* 0x000000ffff037224 */ /* 0x000fc600078e003a */
[----:B------:R-:W-:Y:S04]  /*4bd00*/  STL.64 [R1+0x480], R68 ;  /* 0x0004804401007387 */ /* 0x000fe80000100a00 */
[----:B------:R-:W-:Y:S04]  /*4bd10*/  STL.64 [R1+0x488], R70 ;  /* 0x0004884601007387 */ /* 0x000fe80000100a00 */
[----:B------:R-:W-:Y:S04]  /*4bd20*/  STL.64 [R1+0x470], R64 ;  /* 0x0004704001007387 */ /* 0x000fe80000100a00 */
[----:B------:R-:W-:Y:S04]  /*4bd30*/  STL.64 [R1+0x478], R66 ;  /* 0x0004784201007387 */ /* 0x000fe80000100a00 */
[----:B------:R-:W-:Y:S04]  /*4bd40*/  STL.64 [R1+0x460], R60 ;  /* 0x0004603c01007387 */ /* 0x000fe80000100a00 */
[----:B------:R-:W-:Y:S04]  /*4bd50*/  STL.64 [R1+0x468], R62 ;  /* 0x0004683e01007387 */ /* 0x000fe80000100a00 */
[----:B------:R-:W-:Y:S04]  /*4bd60*/  STL.64 [R1+0x5e0], R56 ;  /* 0x0005e03801007387 */ /* 0x000fe80000100a00 */
[----:B------:R-:W-:Y:S04]  /*4bd70*/  STL [R1+0x5984], R2 ;  /* 0x0059840201007387 */ /* 0x000fe80000100800 */
[----:B------:R-:W-:Y:S04]  /*4bd80*/  STL [R1+0x5980], R3 ;  /* 0x0059800301007387 */ /* 0x000fe80000100800 */
[----:B------:R-:W4:Y:S04]  /*4bd90*/  LDL.LU.64 R96, [R1+0xad0] ;  /* 0x000ad00001607983 */ /* 0x000f280000300a00 */
[----:B------:R-:W4:Y:S04]  /*4bda0*/  LDL.LU.64 R98, [R1+0xad8] ;  /* 0x000ad80001627983 */ /* 0x000f280000300a00 */
[----:B------:R-:W-:Y:S04]  /*4bdb0*/  LDS R236, [R0+UR11+0x200] ;  /* 0x0002000b00ec7984 */ /* 0x000fe80008000800 */
[----:B------:R-:W-:Y:S04]  /*4bdc0*/  LDS R238, [R0+UR11+0x1200] ;  /* 0x0012000b00ee7984 */ /* 0x000fe80008000800 */
[----:B------:R-:W-:Y:S04]  /*4bdd0*/  LDS R237, [R252+UR11+0x200] ;  /* 0x0002000bfced7984 */ /* 0x000fe80008000800 */
[----:B------:R-:W1:Y:S01]  /*4bde0*/  LDS R239, [R252+UR11+0x1200] ;  /* 0x0012000bfcef7984 */ /* 0x000e620008000800 */
        /* <DEDUP_REMOVED lines=27> */
[----:B----4-:R-:W-:Y:S03]  /*4bfa0*/  HMMA.1688.F32.TF32 R140, R240, R216, R96 ;  /* 0x000000d8f08c723c */ /* 0x010fe60000081060 */
[----:B------:R-:W4:Y:S01]  /*4bfb0*/  LDL.LU.64 R56, [R1+0x2b0] ;  /* 0x0002b00001387983 */ /* 0x000f220000300a00 */
[----:B------:R-:W-:Y:S01]  /*4bfc0*/  IMAD.MOV.U32 R2, RZ, RZ, R54 ;  /* 0x000000ffff027224 */ /* 0x000fe200078e0036 */
[----:B------:R-:W-:-:S02]  /*4bfd0*/  MOV R3, R55 ;  /* 0x0000003700037202 */ /* 0x000fc40000000f00 */
[----:B------:R-:W4:Y:S04]  /*4bfe0*/  LDL.LU.64 R58, [R1+0x2b8] ;  /* 0x0002b800013a7983 */ /* 0x000f280000300a00 */
[----:B-1----:R-:W4:Y:S04]  /*4bff0*/  LDL.LU.64 R52, [R1+0x2a0] ;  /* 0x0002a00001347983 */ /* 0x002f280000300a00 */
[----:B------:R-:W4:Y:S01]  /*4c000*/  LDL.LU.64 R54, [R1+0x2a8] ;  /* 0x0002a80001367983 */ /* 0x000f220000300a00 */
[C---:B--2---:R-:W-:Y:S03]  /*4c010*/  HMMA.1688.F32.TF32 R96, R240.reuse, R212, R48 ;  /* 0x000000d4f060723c */ /* 0x044fe60000081030 */
[----:B------:R-:W2:Y:S04]  /*4c020*/  LDL.LU.64 R48, [R1+0x320] ;  /* 0x0003200001307983 */ /* 0x000ea80000300a00 */
[----:B------:R-:W-:Y:S04]  /*4c030*/  STL.64 [R1+0x5b0], R140 ;  /* 0x0005b08c01007387 */ /* 0x000fe80000100a00 */
[----:B------:R-:W-:Y:S04]  /*4c040*/  STL.64 [R1+0x5b8], R142 ;  /* 0x0005b88e01007387 */ /* 0x000fe80000100a00 */
[----:B------:R-:W2:Y:S04]  /*4c050*/  LDL.LU.64 R50, [R1+0x328] ;  /* 0x0003280001327983 */ /* 0x000ea80000300a00 */
[----:B------:R-:W-:Y:S04]  /*4c060*/  STL.64 [R1+0x5a0], R96 ;  /* 0x0005a06001007387 */ /* 0x000fe80000100a00 */
[----:B------:R-:W-:Y:S01]  /*4c070*/  STL.64 [R1+0x5a8], R98 ;  /* 0x0005a86201007387 */ /* 0x000fe20000100a00 */
[C---:B---3--:R-:W-:Y:S08]  /*4c080*/  HMMA.1688.F32.TF32 R92, R240.reuse, R208, R92 ;  /* 0x000000d0f05c723c */ /* 0x048ff0000008105c */
[C---:B------:R-:W-:Y:S08]  /*4c090*/  HMMA.1688.F32.TF32 R88, R240.reuse, R204, R88 ;  /* 0x000000ccf058723c */ /* 0x040ff00000081058 */
[C---:B------:R-:W-:Y:S08]  /*4c0a0*/  HMMA.1688.F32.TF32 R84, R240.reuse, R200, R84 ;  /* 0x000000c8f054723c */ /* 0x040ff00000081054 */
[C---:B------:R-:W-:Y:S08]  /*4c0b0*/  HMMA.1688.F32.TF32 R80, R240.reuse, R20, R80 ;  /* 0x00000014f050723c */ /* 0x040ff00000081050 */
[C---:B------:R-:W-:Y:S08]  /*4c0c0*/  HMMA.1688.F32.TF32 R76, R240.reuse, R16, R76 ;  /* 0x00000010f04c723c */ /* 0x040ff0000008104c */
[C---:B------:R-:W-:Y:S01]  /*4c0d0*/  HMMA.1688.F32.TF32 R72, R240.reuse, R12, R72 ;  /* 0x0000000cf048723c */ /* 0x040fe20000081048 */
[----:B------:R1:W-:Y:S07]  /*4c0e0*/  STL.64 [R1+0x590], R92 ;  /* 0x0005905c01007387 */ /* 0x0003ee0000100a00 */
[C---:B------:R-:W-:Y:S01]  /*4c0f0*/  HMMA.1688.F32.TF32 R68, R240.reuse, R8, R68 ;  /* 0x00000008f044723c */ /* 0x040fe20000081044 */
[----:B------:R3:W-:Y:S07]  /*4c100*/  STL.64 [R1+0x598], R94 ;  /* 0x0005985e01007387 */ /* 0x0007ee0000100a00 */
[----:B------:R-:W-:Y:S01]  /*4c110*/  HMMA.1688.F32.TF32 R64, R240, R4, R64 ;  /* 0x00000004f040723c */ /* 0x000fe20000081040 */
[----:B------:R1:W-:Y:S07]  /*4c120*/  STL.64 [R1+0x640], R88 ;  /* 0x0006405801007387 */ /* 0x0003ee0000100a00 */
[C---:B------:R-:W-:Y:S01]  /*4c130*/  HMMA.1688.F32.TF32 R60, R244.reuse, R40, R60 ;  /* 0x00000028f43c723c */ /* 0x040fe2000008103c */
[----:B------:R1:W-:Y:S04]  /*4c140*/  STL.64 [R1+0x648], R90 ;  /* 0x0006485a01007387 */ /* 0x0003e80000100a00 */
[----:B------:R1:W-:Y:S03]  /*4c150*/  STL.64 [R1+0x630], R84 ;  /* 0x0006305401007387 */ /* 0x0003e60000100a00 */
[C---:B----4-:R-:W-:Y:S01]  /*4c160*/  HMMA.1688.F32.TF32 R56, R244.reuse, R44, R56 ;  /* 0x0000002cf438723c */ /* 0x050fe20000081038 */
[----:B------:R4:W-:Y:S04]  /*4c170*/  STL.64 [R1+0x638], R86 ;  /* 0x0006385601007387 */ /* 0x0009e80000100a00 */
[----:B------:R1:W-:Y:S03]  /*4c180*/  STL.64 [R1+0x620], R80 ;  /* 0x0006205001007387 */ /* 0x0003e60000100a00 */
[C---:B------:R-:W-:Y:S01]  /*4c190*/  HMMA.1688.F32.TF32 R52, R244.reuse, R232, R52 ;  /* 0x000000e8f434723c */ /* 0x040fe20000081034 */
[----:B------:R1:W-:Y:S04]  /*4c1a0*/  STL.64 [R1+0x628], R82 ;  /* 0x0006285201007387 */ /* 0x0003e80000100a00 */
        /* <DEDUP_REMOVED lines=10> */
[----:B-1----:R-:W4:Y:S04]  /*4c250*/  LDL.LU.64 R92, [R1+0x310] ;  /* 0x00031000015c7983 */ /* 0x002f280000300a00 */
[----:B------:R1:W-:Y:S04]  /*4c260*/  STL.64 [R1+0xa40], R56 ;  /* 0x000a403801007387 */ /* 0x0003e80000100a00 */
[----:B------:R1:W-:Y:S04]  /*4c270*/  STL.64 [R1+0xa48], R58 ;  /* 0x000a483a01007387 */ /* 0x0003e80000100a00 */
[----:B---3--:R-:W3:Y:S04]  /*4c280*/  LDL.LU.64 R94, [R1+0x318] ;  /* 0x00031800015e7983 */ /* 0x008ee80000300a00 */
[----:B------:R1:W-:Y:S04]  /*4c290*/  STL.64 [R1+0xa50], R52 ;  /* 0x000a503401007387 */ /* 0x0003e80000100a00 */
[----:B------:R1:W-:Y:S04]  /*4c2a0*/  STL.64 [R1+0xa58], R54 ;  /* 0x000a583601007387 */ /* 0x0003e80000100a00 */
[----:B------:R-:W3:Y:S04]  /*4c2b0*/  LDL.LU.64 R88, [R1+0x300] ;  /* 0x0003000001587983 */ /* 0x000ee80000300a00 */
[----:B------:R-:W3:Y:S04]  /*4c2c0*/  LDL.LU.64 R90, [R1+0x308] ;  /* 0x00030800015a7983 */ /* 0x000ee80000300a00 */
        /* <DEDUP_REMOVED lines=8> */
[----:B------:R-:W3:Y:S04]  /*4c350*/  LDL.LU.64 R84, [R1+0x2f0] ;  /* 0x0002f00001547983 */ /* 0x000ee80000300a00 */
        /* <DEDUP_REMOVED lines=17> */
[----:B--2---:R-:W2:Y:S04]  /*4c470*/  LDL.LU.64 R48, [R1+0x4a0] ;  /* 0x0004a00001307983 */ /* 0x004ea80000300a00 */
[----:B------:R-:W2:Y:S01]  /*4c480*/  LDL.LU.64 R50, [R1+0x4a8] ;  /* 0x0004a80001327983 */ /* 0x000ea20000300a00 */
[C---:B---3--:R-:W-:Y:S08]  /*4c490*/  HMMA.1688.F32.TF32 R92, R244.reuse, R224, R92 ;  /* 0x000000e0f45c723c */ /* 0x048ff0000008105c */
[C---:B------:R-:W-:Y:S11]  /*4c4a0*/  HMMA.1688.F32.TF32 R88, R244.reuse, R220, R88 ;  /* 0x000000dcf458723c */ /* 0x040ff60000081058 */
[----:B------:R1:W-:Y:S04]  /*4c4b0*/  STL.64 [R1+0xa70], R92 ;  /* 0x000a705c01007387 */ /* 0x0003e80000100a00 */
[----:B------:R3:W-:Y:S04]  /*4c4c0*/  STL.64 [R1+0xa78], R94 ;  /* 0x000a785e01007387 */ /* 0x0007e80000100a00 */
[----:B------:R1:W-:Y:S04]  /*4c4d0*/  STL.64 [R1+0xa80], R88 ;  /* 0x000a805801007387 */ /* 0x0003e80000100a00 */
[----:B------:R1:W-:Y:S01]  /*4c4e0*/  STL.64 [R1+0xa88], R90 ;  /* 0x000a885a01007387 */ /* 0x0003e20000100a00 */
[C---:B----4-:R-:W-:Y:S08]  /*4c4f0*/  HMMA.1688.F32.TF32 R84, R244.reuse, R216, R84 ;  /* 0x000000d8f454723c */ /* 0x050ff00000081054 */
        /* <DEDUP_REMOVED lines=8> */
[C---:B------:R-:W-:Y:S01]  /*4c580*/  HMMA.1688.F32.TF32 R56, R244.reuse, R12, R56 ;  /* 0x0000000cf438723c */ /* 0x040fe20000081038 */
[----:B------:R1:W-:Y:S07]  /*4c590*/  STL.64 [R1+0xaa0], R80 ;  /* 0x000aa05001007387 */ /* 0x0003ee0000100a00 */
[C---:B------:R-:W-:Y:S01]  /*4c5a0*/  HMMA.1688.F32.TF32 R52, R244.reuse, R8, R52 ;  /* 0x00000008f434723c */ /* 0x040fe20000081034 */
[----:B------:R1:W-:Y:S04]  /*4c5b0*/  STL.64 [R1+0xaa8], R82 ;  /* 0x000aa85201007387 */ /* 0x0003e80000100a00 */
[----:B------:R1:W-:Y:S03]  /*4c5c0*/  STL.64 [R1+0xab0], R76 ;  /* 0x000ab04c01007387 */ /* 0x0003e60000100a00 */
[----:B--2---:R-:W-:Y:S01]  /*4c5d0*/  HMMA.1688.F32.TF32 R48, R244, R4, R48 ;  /* 0x00000004f430723c */ /* 0x004fe20000081030 */
        /* <DEDUP_REMOVED lines=11> */
[----:B------:R-:W2:Y:S04]  /*4c690*/  LDL.LU.64 R96, [R1+0xbc0] ;  /* 0x000bc00001607983 */ /* 0x000ea80000300a00 */
[----:B------:R1:W-:Y:S04]  /*4c6a0*/  STL.64 [R1+0xb30], R52 ;  /* 0x000b303401007387 */ /* 0x0003e80000100a00 */
[----:B------:R1:W-:Y:S04]  /*4c6b0*/  STL.64 [R1+0xb38], R54 ;  /* 0x000b383601007387 */ /* 0x0003e80000100a00 */
[----:B------:R-:W2:Y:S04]  /*4c6c0*/  LDL.LU.64 R98, [R1+0xbc8] ;  /* 0x000bc80001627983 */ /* 0x000ea80000300a00 */
[----:B------:R2:W-:Y:S04]  /*4c6d0*/  STL.64 [R1+0xb20], R48 ;  /* 0x000b203001007387 */ /* 0x0005e80000100a00 */
[----:B------:R2:W-:Y:S04]  /*4c6e0*/  STL.64 [R1+0xb28], R50 ;  /* 0x000b283201007387 */ /* 0x0005e80000100a00 */
[----:B-1----:R-:W2:Y:S04]  /*4c6f0*/  LDL.LU.64 R92, [R1+0xbb0] ;  /* 0x000bb000015c7983 */ /* 0x002ea80000300a00 */
[----:B---3--:R-:W3:Y:S04]  /*4c700*/  LDL.LU.64 R94, [R1+0xbb8] ;  /* 0x000bb800015e7983 */ /* 0x008ee80000300a00 */
[----:B------:R-:W3:Y:S04]  /*4c710*/  LDL.LU.64 R88, [R1+0xba0] ;  /* 0x000ba00001587983 */ /* 0x000ee80000300a00 */
[----:B------:R-:W3:Y:S04]  /*4c720*/  LDL.LU.64 R90, [R1+0xba8] ;  /* 0x000ba800015a7983 */ /* 0x000ee80000300a00 */
[----:B----4-:R-:W4:Y:S04]  /*4c730*/  LDL.LU.64 R84, [R1+0xb90] ;  /* 0x000b900001547983 */ /* 0x010f280000300a00 */
        /* <DEDUP_REMOVED lines=19> */
[----:B------:R-:W-:Y:S04]  /*4c870*/  LDS R244, [R0+UR11+0x280] ;  /* 0x0002800b00f47984 */ /* 0x000fe80008000800 */
[----:B------:R-:W-:Y:S04]  /*4c880*/  LDS R246, [R0+UR11+0x1280] ;  /* 0x0012800b00f67984 */ /* 0x000fe80008000800 */
[----:B------:R-:W-:Y:S04]  /*4c890*/  LDS R245, [R252+UR11+0x280] ;  /* 0x0002800bfcf57984 */ /* 0x000fe80008000800 */
[----:B------:R-:W1:Y:S01]  /*4c8a0*/  LDS R247, [R252+UR11+0x1280] ;  /* 0x0012800bfcf77984 */ /* 0x000e620008000800 */
[C---:B------:R-:W-:Y:S08]  /*4c8b0*/  HMMA.1688.F32.TF32 R140, R236.reuse, R40, R96 ;  /* 0x00000028ec8c723c */ /* 0x040ff00000081060 */
[C---:B---3--:R-:W-:Y:S08]  /*4c8c0*/  HMMA.1688.F32.TF32 R96, R236.reuse, R44, R92 ;  /* 0x0000002cec60723c */ /* 0x048ff0000008105c */
[C---:B------:R-:W-:Y:S08]  /*4c8d0*/  HMMA.1688.F32.TF32 R92, R236.reuse, R232, R88 ;  /* 0x000000e8ec5c723c */ /* 0x040ff00000081058 */
[C---:B----4-:R-:W-:Y:S08]  /*4c8e0*/  HMMA.1688.F32.TF32 R88, R236.reuse, R228, R84 ;  /* 0x000000e4ec58723c */ /* 0x050ff00000081054 */
[C---:B------:R-:W-:Y:S08]  /*4c8f0*/  HMMA.1688.F32.TF32 R84, R236.reuse, R224, R80 ;  /* 0x000000e0ec54723c */ /* 0x040ff00000081050 */
[C---:B--2---:R-:W-:Y:S01]  /*4c900*/  HMMA.1688.F32.TF32 R80, R236.reuse, R220, R76 ;  /* 0x000000dcec50723c */ /* 0x044fe2000008104c */
[----:B------:R2:W-:Y:S07]  /*4c910*/  STL.64 [R1+0x570], R140 ;  /* 0x0005708c01007387 */ /* 0x0005ee0000100a00 */
[C---:B------:R-:W-:Y:S01]  /*4c920*/  HMMA.1688.F32.TF32 R76, R236.reuse, R216, R72 ;  /* 0x000000d8ec4c723c */ /* 0x040fe20000081048 */
        /* <DEDUP_REMOVED lines=24> */
[----:B------:R1:W-:Y:S01]  /*4cab0*/  STL.64 [R1+0x4d0], R60 ;  /* 0x0004d03c01007387 */ /* 0x0003e20000100a00 */
[C---:B------:R-:W-:Y:S03]  /*4cac0*/  HMMA.1688.F32.TF32 R48, R236.reuse, R16, R48 ;  /* 0x00000010ec30723c */ /* 0x040fe60000081030 */
[----:B------:R1:W-:Y:S04]  /*4cad0*/  STL.64 [R1+0x4d8], R62 ;  /* 0x0004d83e01007387 */ /* 0x0003e80000100a00 */
[----:B------:R-:W4:Y:S04]  /*4cae0*/  LDL.LU.64 R52, [R1+0xc20] ;  /* 0x000c200001347983 */ /* 0x000f280000300a00 */
[----:B------:R1:W-:Y:S04]  /*4caf0*/  STL.64 [R1+0x4c0], R56 ;  /* 0x0004c03801007387 */ /* 0x0003e80000100a00 */
[----:B------:R1:W-:Y:S04]  /*4cb00*/  STL.64 [R1+0x4c8], R58 ;  /* 0x0004c83a01007387 */ /* 0x0003e80000100a00 */
[----:B------:R-:W4:Y:S04]  /*4cb10*/  LDL.LU.64 R54, [R1+0xc28] ;  /* 0x000c280001367983 */ /* 0x000f280000300a00 */
[----:B------:R1:W-:Y:S04]  /*4cb20*/  STL.64 [R1+0x4b0], R48 ;  /* 0x0004b03001007387 */ /* 0x0003e80000100a00 */
[----:B------:R1:W-:Y:S04]  /*4cb30*/  STL.64 [R1+0x4b8], R50 ;  /* 0x0004b83201007387 */ /* 0x0003e80000100a00 */
[----:B------:R-:W4:Y:S04]  /*4cb40*/  LDL.LU.64 R168, [R1+0xc30] ;  /* 0x000c300001a87983 */ /* 0x000f280000300a00 */
[----:B------:R-:W4:Y:S04]  /*4cb50*/  LDL.LU.64 R170, [R1+0xc38] ;  /* 0x000c380001aa7983 */ /* 0x000f280000300a00 */
[----:B--2---:R-:W2:Y:S04]  /*4cb60*/  LDL.LU.64 R140, [R1+0xc40] ;  /* 0x000c4000018c7983 */ /* 0x004ea80000300a00 */
[----:B---3--:R-:W2:Y:S04]  /*4cb70*/  LDL.LU.64 R142, [R1+0xc48] ;  /* 0x000c4800018e7983 */ /* 0x008ea80000300a00 */
[----:B----4-:R-:W3:Y:S04]  /*4cb80*/  LDL.LU.64 R96, [R1+0x280] ;  /* 0x0002800001607983 */ /* 0x010ee80000300a00 */
[----:B-1----:R-:W3:Y:S04]  /*4cb90*/  LDL.LU.64 R98, [R1+0x288] ;  /* 0x0002880001627983 */ /* 0x002ee80000300a00 */
[----:B------:R-:W4:Y:S04]  /*4cba0*/  LDL.LU.64 R92, [R1+0x270] ;  /* 0x00027000015c7983 */ /* 0x000f280000300a00 */
[----:B------:R-:W4:Y:S04]  /*4cbb0*/  LDL.LU.64 R94, [R1+0x278] ;  /* 0x00027800015e7983 */ /* 0x000f280000300a00 */
        /* <DEDUP_REMOVED lines=20> */
[----:B------:R-:W-:Y:S03]  /*4cd00*/  HMMA.1688.F32.TF32 R248, R236, R12, R52 ;  /* 0x0000000cecf8723c */ /* 0x000fe60000081034 */
[----:B------:R-:W4:Y:S04]  /*4cd10*/  LDL.LU.64 R52, [R1+0x170] ;  /* 0x0001700001347983 */ /* 0x000f280000300a00 */
[----:B------:R-:W4:-:S12]  /*4cd20*/  LDL.LU.64 R54, [R1+0x178] ;  /* 0x0001780001367983 */ /* 0x000f180000300a00 */
[----:B------:R-:W-:Y:S04]  /*4cd30*/  STL.64 [R1+0x4a0], R248 ;  /* 0x0004a0f801007387 */ /* 0x000fe80000100a00 */
[----:B------:R1:W-:Y:S02]  /*4cd40*/  STL.64 [R1+0x4a8], R250 ;  /* 0x0004a8fa01007387 */ /* 0x0003e40000100a00 */
[C---:B-1----:R-:W-:Y:S08]  /*4cd50*/  HMMA.1688.F32.TF32 R248, R236.reuse, R8, R168 ;  /* 0x00000008ecf8723c */ /* 0x042ff000000810a8 */
[----:B--2---:R-:W-:Y:S01]  /*4cd60*/  HMMA.1688.F32.TF32 R168, R236, R4, R140 ;  /* 0x00000004eca8723c */ /* 0x004fe2000008108c */
[----:B------:R-:W-:Y:S04]  /*4cd70*/  LDS R236, [R0+UR11+0x380] ;  /* 0x0003800b00ec7984 */ /* 0x000fe80008000800 */
[----:B------:R-:W-:Y:S03]  /*4cd80*/  LDS R238, [R0+UR11+0x1380] ;  /* 0x0013800b00ee7984 */ /* 0x000fe60008000800 */
[C---:B---3--:R-:W-:Y:S01]  /*4cd90*/  HMMA.1688.F32.TF32 R140, R240.reuse, R40, R96 ;  /* 0x00000028f08c723c */ /* 0x048fe20000081060 */
[----:B------:R-:W-:Y:S04]  /*4cda0*/  LDS R237, [R252+UR11+0x380] ;  /* 0x0003800bfced7984 */ /* 0x000fe80008000800 */
[----:B------:R-:W-:Y:S03]  /*4cdb0*/  STL.64 [R1+0x490], R248 ;  /* 0x000490f801007387 */ /* 0x000fe60000100a00 */
[C---:B----4-:R-:W-:Y:S01]  /*4cdc0*/  HMMA.1688.F32.TF32 R96, R240.reuse, R44, R92 ;  /* 0x0000002cf060723c */ /* 0x050fe2000008105c */
[----:B------:R-:W-:Y:S07]  /*4cdd0*/  LDS R239, [R252+UR11+0x1380] ;  /* 0x0013800bfcef7984 */ /* 0x000fee0008000800 */
[C---:B------:R-:W-:Y:S08]  /*4cde0*/  HMMA.1688.F32.TF32 R92, R240.reuse, R232, R88 ;  /* 0x000000e8f05c723c */ /* 0x040ff00000081058 */
[C---:B------:R-:W-:Y:S08]  /*4cdf0*/  HMMA.1688.F32.TF32 R88, R240.reuse, R228, R84 ;  /* 0x000000e4f058723c */ /* 0x040ff00000081054 */
[C---:B------:R-:W-:Y:S01]  /*4ce00*/  HMMA.1688.F32.TF32 R84, R240.reuse, R224, R80 ;  /* 0x000000e0f054723c */ /* 0x040fe20000081050 */
[----:B------:R-:W-:Y:S07]  /*4ce10*/  STL.64 [R1+0x498], R250 ;  /* 0x000498fa01007387 */ /* 0x000fee0000100a00 */
[C---:B------:R-:W-:Y:S01]  /*4ce20*/  HMMA.1688.F32.TF32 R80, R240.reuse, R220, R76 ;  /* 0x000000dcf050723c */ /* 0x040fe2000008104c */
[----:B------:R-:W-:Y:S07]  /*4ce30*/  STL.64 [R1+0x450], R168 ;  /* 0x000450a801007387 */ /* 0x000fee0000100a00 */
[C---:B------:R-:W-:Y:S01]  /*4ce40*/  HMMA.1688.F32.TF32 R76, R240.reuse, R216, R72 ;  /* 0x000000d8f04c723c */ /* 0x040fe20000081048 */
[----:B------:R-:W-:Y:S07]  /*4ce50*/  STL.64 [R1+0x458], R170 ;  /* 0x000458aa01007387 */ /* 0x000fee0000100a00 */
[C---:B------:R-:W-:Y:S01]  /*4ce60*/  HMMA.1688.F32.TF32 R72, R240.reuse, R212, R68 ;  /* 0x000000d4f048723c */ /* 0x040fe20000081044 */
[----:B------:R-:W-:Y:S07]  /*4ce70*/  STL.64 [R1+0xb10], R140 ;  /* 0x000b108c01007387 */ /* 0x000fee0000100a00 */
[C---:B------:R-:W-:Y:S01]  /*4ce80*/  HMMA.1688.F32.TF32 R68, R240.reuse, R208, R64 ;  /* 0x000000d0f044723c */ /* 0x040fe20000081040 */
[----:B------:R-:W-:Y:S04]  /*4ce90*/  STL.64 [R1+0xb18], R142 ;  /* 0x000b188e01007387 */ /* 0x000fe80000100a00 */
[----:B------:R-:W-:Y:S03]  /*4cea0*/  STL.64 [R1+0xb40], R96 ;  /* 0x000b406001007387 */ /* 0x000fe60000100a00 */
[C---:B------:R-:W-:Y:S01]  /*4ceb0*/  HMMA.1688.F32.TF32 R64, R240.reuse, R204, R60 ;  /* 0x000000ccf040723c */ /* 0x040fe2000008103c */
[----:B------:R-:W-:Y:S04]  /*4cec0*/  STL.64 [R1+0xb48], R98 ;  /* 0x000b486201007387 */ /* 0x000fe80000100a00 */
[----:B------:R-:W-:Y:S03]  /*4ced0*/  STL.64 [R1+0xb70], R92 ;  /* 0x000b705c01007387 */ /* 0x000fe60000100a00 */
[C---:B------:R-:W-:Y:S01]  /*4cee0*/  HMMA.1688.F32.TF32 R60, R240.reuse, R200, R56 ;  /* 0x000000c8f03c723c */ /* 0x040fe20000081038 */
[----:B------:R-:W-:Y:S04]  /*4cef0*/  STL.64 [R1+0xb78], R94 ;  /* 0x000b785e01007387 */ /* 0x000fe80000100a00 */
        /* <DEDUP_REMOVED lines=12> */
[----:B------:R1:W-:Y:S04]  /*4cfc0*/  STL.64 [R1+0xbd8], R70 ;  /* 0x000bd84601007387 */ /* 0x0003e80000100a00 */
[----:B------:R1:W-:Y:S04]  /*4cfd0*/  STL.64 [R1+0xbe0], R64 ;  /* 0x000be04001007387 */ /* 0x0003e80000100a00 */
[----:B------:R1:W-:Y:S04]  /*4cfe0*/  STL.64 [R1+0xbe8], R66 ;  /* 0x000be84201007387 */ /* 0x0003e80000100a00 */
[----:B------:R-:W4:Y:S04]  /*4cff0*/  LDL.LU.64 R48, [R1+0x160] ;  /* 0x0001600001307983 */ /* 0x000f280000300a00 */
[----:B------:R1:W-:Y:S04]  /*4d000*/  STL.64 [R1+0xbf0], R60 ;  /* 0x000bf03c01007387 */ /* 0x0003e80000100a00 */
[----:B------:R1:W-:Y:S04]  /*4d010*/  STL.64 [R1+0xbf8], R62 ;  /* 0x000bf83e01007387 */ /* 0x0003e80000100a00 */
[----:B------:R-:W4:Y:S04]  /*4d020*/  LDL.LU.64 R50, [R1+0x168] ;  /* 0x0001680001327983 */ /* 0x000f280000300a00 */
[----:B------:R2:W-:Y:S04]  /*4d030*/  STL.64 [R1+0xc00], R56 ;  /* 0x000c003801007387 */ /* 0x0005e80000100a00 */
[----:B------:R3:W-:Y:S04]  /*4d040*/  STL.64 [R1+0xc08], R58 ;  /* 0x000c083a01007387 */ /* 0x0007e80000100a00 */
[----:B-1----:R-:W4:Y:S04]  /*4d050*/  LDL.LU.64 R88, [R1+0x150] ;  /* 0x0001500001587983 */ /* 0x002f280000300a00 */
[----:B--2---:R-:W2:Y:S01]  /*4d060*/  LDL.LU.64 R90, [R1+0x158] ;  /* 0x00015800015a7983 */ /* 0x004ea20000300a00 */
[----:B------:R-:W-:-:S15]  /*4d070*/  HMMA.1688.F32.TF32 R52, R240, R16, R52 ;  /* 0x00000010f034723c */ /* 0x000fde0000081034 */
[----:B------:R-:W-:-:S04]  /*4d080*/  NOP ;  /* 0x0000000000007918 */ /* 0x000fc80000000000 */
[----:B------:R1:W-:Y:S04]  /*4d090*/  STL.64 [R1+0xc10], R52 ;  /* 0x000c103401007387 */ /* 0x0003e80000100a00 */
[----:B------:R1:W-:Y:S04]  /*4d0a0*/  STL.64 [R1+0xc18], R54 ;  /* 0x000c183601007387 */ /* 0x0003e80000100a00 */
[----:B---3--:R-:W3:Y:S04]  /*4d0b0*/  LDL.LU.64 R84, [R1+0x290] ;  /* 0x0002900001547983 */ /* 0x008ee80000300a00 */
[----:B----4-:R-:W3:Y:S04]  /*4d0c0*/  LDL.LU.64 R86, [R1+0x298] ;  /* 0x0002980001567983 */ /* 0x010ee80000300a00 */
        /* <DEDUP_REMOVED lines=15> */
[----:B------:R-:W4:Y:S01]  /*4d1c0*/  LDL.LU.64 R54, [R1+0x1438] ;  /* 0x0014380001367983 */ /* 0x000f220000300a00 */
[C---:B------:R-:W-:Y:S03]  /*4d1d0*/  HMMA.1688.F32.TF32 R92, R240.reuse, R12, R48 ;  /* 0x0000000cf05c723c */ /* 0x040fe60000081030 */
[----:B------:R-:W4:Y:S04]  /*4d1e0*/  LDL.LU.64 R48, [R1+0x1490] ;  /* 0x0014900001307983 */ /* 0x000f280000300a00 */
[----:B------:R-:W4:Y:S01]  /*4d1f0*/  LDL.LU.64 R50, [R1+0x1498] ;  /* 0x0014980001327983 */ /* 0x000f220000300a00 */
[C---:B--2---:R-:W-:Y:S11]  /*4d200*/  HMMA.1688.F32.TF32 R88, R240.reuse, R8, R88 ;  /* 0x00000008f058723c */ /* 0x044ff60000081058 */
[----:B------:R-:W-:Y:S04]  /*4d210*/  STL.64 [R1+0xc20], R92 ;  /* 0x000c205c01007387 */ /* 0x000fe80000100a00 */
[----:B------:R-:W-:Y:S04]  /*4d220*/  STL.64 [R1+0xc28], R94 ;  /* 0x000c285e01007387 */ /* 0x000fe80000100a00 */
[----:B------:R-:W-:Y:S04]  /*4d230*/  STL.64 [R1+0xc40], R88 ;  /* 0x000c405801007387 */ /* 0x000fe80000100a00 */
[----:B------:R-:W-:Y:S01]  /*4d240*/  STL.64 [R1+0xc48], R90 ;  /* 0x000c485a01007387 */ /* 0x000fe20000100a00 */
[----:B---3--:R-:W-:Y:S03]  /*4d250*/  HMMA.1688.F32.TF32 R84, R240, R4, R84 ;  /* 0x00000004f054723c */ /* 0x008fe60000081054 */
[----:B------:R-:W-:Y:S04]  /*4d260*/  LDS R240, [R0+UR11+0x300] ;  /* 0x0003000b00f07984 */ /* 0x000fe80008000800 */
[----:B------:R-:W-:Y:S01]  /*4d270*/  LDS R242, [R0+UR11+0x1300] ;  /* 0x0013000b00f27984 */ /* 0x000fe20008000800 */
[C---:B----4-:R-:W-:Y:S03]  /*4d280*/  HMMA.1688.F32.TF32 R80, R244.reuse, R40, R80 ;  /* 0x00000028f450723c */ /* 0x050fe60000081050 */
[----:B------:R-:W-:Y:S04]  /*4d290*/  LDS R241, [R252+UR11+0x300] ;  /* 0x0003000bfcf17984 */ /* 0x000fe80008000800 */
[----:B------:R-:W1:Y:S01]  /*4d2a0*/  LDS R243, [R252+UR11+0x1300] ;  /* 0x0013000bfcf37984 */ /* 0x000e620008000800 */
        /* <DEDUP_REMOVED lines=21> */
[----:B--2---:R-:W2:Y:S04]  /*4d400*/  LDL.LU.64 R84, [R1+0x14b0] ;  /* 0x0014b00001547983 */ /* 0x004ea80000300a00 */
[----:B------:R1:W-:Y:S04]  /*4d410*/  STL.64 [R1+0x290], R56 ;  /* 0x0002903801007387 */ /* 0x0003e80000100a00 */
[----:B------:R1:W-:Y:S04]  /*4d420*/  STL.64 [R1+0x298], R58 ;  /* 0x0002983a01007387 */ /* 0x0003e80000100a00 */
[----:B---3--:R-:W2:Y:S04]  /*4d430*/  LDL.LU.64 R86, [R1+0x14b8] ;  /* 0x0014b80001567983 */ /* 0x008ea80000300a00 */
[----:B------:R3:W-:Y:S04]  /*4d440*/  STL.64 [R1+0x280], R52 ;  /* 0x0002803401007387 */ /* 0x0007e80000100a00 */
[----:B------:R3:W-:Y:S04]  /*4d450*/  STL.64 [R1+0x288], R54 ;  /* 0x0002883601007387 */ /* 0x0007e80000100a00 */
[----:B----4-:R-:W4:Y:S04]  /*4d460*/  LDL.LU.64 R80, [R1+0x14d0] ;  /* 0x0014d00001507983 */ /* 0x010f280000300a00 */
[----:B-1----:R-:W4:Y:S01]  /*4d470*/  LDL.LU.64 R82, [R1+0x14d8] ;  /* 0x0014d80001527983 */ /* 0x002f220000300a00 */
[----:B------:R-:W-:-:S15]  /*4d480*/  HMMA.1688.F32.TF32 R48, R244, R208, R48 ;  /* 0x000000d0f430723c */ /* 0x000fde0000081030 */
[----:B------:R-:W-:-:S04]  /*4d490*/  NOP ;  /* 0x0000000000007918 */ /* 0x000fc80000000000 */
[----:B------:R1:W-:Y:S04]  /*4d4a0*/  STL.64 [R1+0x270], R48 ;  /* 0x0002703001007387 */ /* 0x0003e80000100a00 */
        /* <DEDUP_REMOVED lines=13> */
[----:B---3--:R-:W3:Y:S04]  /*4d580*/  LDL.LU.64 R52, [R1+0x1360] ;  /* 0x0013600001347983 */ /* 0x008ee80000300a00 */
[----:B------:R-:W3:Y:S04]  /*4d590*/  LDL.LU.64 R54, [R1+0x1368] ;  /* 0x0013680001367983 */ /* 0x000ee80000300a00 */
[----:B-1----:R-:W3:Y:S04]  /*4d5a0*/  LDL.LU.64 R48, [R1+0x1350] ;  /* 0x0013500001307983 */ /* 0x002ee80000300a00 */
[----:B------:R-:W3:Y:S01]  /*4d5b0*/  LDL.LU.64 R50, [R1+0x1358] ;  /* 0x0013580001327983 */ /* 0x000ee20000300a00 */
[C---:B--2---:R-:W-:Y:S08]  /*4d5c0*/  HMMA.1688.F32.TF32 R84, R244.reuse, R204, R84 ;  /* 0x000000ccf454723c */ /* 0x044ff00000081054 */
[C---:B----4-:R-:W-:Y:S11]  /*4d5d0*/  HMMA.1688.F32.TF32 R80, R244.reuse, R200, R80 ;  /* 0x000000c8f450723c */ /* 0x050ff60000081050 */
[----:B------:R1:W-:Y:S04]  /*4d5e0*/  STL.64 [R1+0x260], R84 ;  /* 0x0002605401007387 */ /* 0x0003e80000100a00 */
[----:B------:R2:W-:Y:S04]  /*4d5f0*/  STL.64 [R1+0x268], R86 ;  /* 0x0002685601007387 */ /* 0x0005e80000100a00 */
[----:B------:R4:W-:Y:S04]  /*4d600*/  STL.64 [R1+0x250], R80 ;  /* 0x0002505001007387 */ /* 0x0009e80000100a00 */
[----:B------:R1:W-:Y:S01]  /*4d610*/  STL.64 [R1+0x258], R82 ;  /* 0x0002585201007387 */ /* 0x0003e20000100a00 */
[C---:B------:R-:W-:Y:S08]  /*4d620*/  HMMA.1688.F32.TF32 R76, R244.reuse, R20, R76 ;  /* 0x00000014f44c723c */ /* 0x040ff0000008104c */
[C---:B------:R-:W-:Y:S08]  /*4d630*/  HMMA.1688.F32.TF32 R72, R244.reuse, R16, R72 ;  /* 0x00000010f448723c */ /* 0x040ff00000081048 */
[C---:B------:R-:W-:Y:S08]  /*4d640*/  HMMA.1688.F32.TF32 R68, R244.reuse, R12, R68 ;  /* 0x0000000cf444723c */ /* 0x040ff00000081044 */
[C---:B------:R-:W-:Y:S08]  /*4d650*/  HMMA.1688.F32.TF32 R64, R244.reuse, R8, R64 ;  /* 0x00000008f440723c */ /* 0x040ff00000081040 */
[----:B------:R-:W-:Y:S08]  /*4d660*/  HMMA.1688.F32.TF32 R60, R244, R4, R60 ;  /* 0x00000004f43c723c */ /* 0x000ff0000008103c */
[C---:B------:R-:W-:Y:S01]  /*4d670*/  HMMA.1688.F32.TF32 R56, R240.reuse, R40, R56 ;  /* 0x00000028f038723c */ /* 0x040fe20000081038 */
[----:B------:R1:W-:Y:S07]  /*4d680*/  STL.64 [R1+0x240], R76 ;  /* 0x0002404c01007387 */ /* 0x0003ee0000100a00 */
[C---:B---3--:R-:W-:Y:S01]  /*4d690*/  HMMA.1688.F32.TF32 R52, R240.reuse, R44, R52 ;  /* 0x0000002cf034723c */ /* 0x048fe20000081034 */
        /* <DEDUP_REMOVED lines=27> */
[----:B---3--:R-:W3:Y:S04]  /*4d850*/  LDL.LU.64 R78, [R1+0x13a8] ;  /* 0x0013a800014e7983 */ /* 0x008ee80000300a00 */
        /* <DEDUP_REMOVED lines=14> */
[----:B------:R-:W-:Y:S04]  /*4d940*/  LDS R244, [R0+UR11+0x2000] ;  /* 0x0020000b00f47984 */ /* 0x000fe80008000800 */
[----:B------:R-:W-:Y:S04]  /*4d950*/  LDS R246, [R0+UR11+0x3000] ;  /* 0x0030000b00f67984 */ /* 0x000fe80008000800 */
[----:B------:R-:W-:Y:S04]  /*4d960*/  LDS R245, [R252+UR11+0x2000] ;  /* 0x0020000bfcf57984 */ /* 0x000fe80008000800 */
[----:B------:R-:W1:Y:S01]  /*4d970*/  LDS R247, [R252+UR11+0x3000] ;  /* 0x0030000bfcf77984 */ /* 0x000e620008000800 */
[C---:B------:R-:W-:Y:S08]  /*4d980*/  HMMA.1688.F32.TF32 R96, R240.reuse, R228, R96 ;  /* 0x000000e4f060723c */ /* 0x040ff00000081060 */
[C---:B------:R-:W-:Y:S08]  /*4d990*/  HMMA.1688.F32.TF32 R92, R240.reuse, R224, R92 ;  /* 0x000000e0f05c723c */ /* 0x040ff0000008105c */
[C---:B------:R-:W-:Y:S08]  /*4d9a0*/  HMMA.1688.F32.TF32 R88, R240.reuse, R220, R88 ;  /* 0x000000dcf058723c */ /* 0x040ff00000081058 */
[C---:B--2---:R-:W-:Y:S08]  /*4d9b0*/  HMMA.1688.F32.TF32 R84, R240.reuse, R216, R84 ;  /* 0x000000d8f054723c */ /* 0x044ff00000081054 */
[C---:B----4-:R-:W-:Y:S08]  /*4d9c0*/  HMMA.1688.F32.TF32 R80, R240.reuse, R212, R80 ;  /* 0x000000d4f050723c */ /* 0x050ff00000081050 */
[C---:B---3--:R-:W-:Y:S01]  /*4d9d0*/  HMMA.1688.F32.TF32 R76, R240.reuse, R208, R76 ;  /* 0x000000d0f04c723c */ /* 0x048fe2000008104c */
[----:B------:R2:W-:Y:S07]  /*4d9e0*/  STL.64 [R1+0x200], R96 ;  /* 0x0002006001007387 */ /* 0x0005ee0000100a00 */
[C---:B------:R-:W-:Y:S01]  /*4d9f0*/  HMMA.1688.F32.TF32 R72, R240.reuse, R204, R72 ;  /* 0x000000ccf048723c */ /* 0x040fe20000081048 */
[----:B------:R3:W-:Y:S04]  /*4da00*/  STL.64 [R1+0x208], R98 ;  /* 0x0002086201007387 */ /* 0x0007e80000100a00 */
[----:B------:R-:W-:Y:S03]  /*4da10*/  STL.64 [R1+0x1f0], R92 ;  /* 0x0001f05c01007387 */ /* 0x000fe60000100a00 */
        /* <DEDUP_REMOVED lines=11> */
[----:B------:R-:W1:Y:S03]  /*4dad0*/  LDL.LU R248, [R1+0x10] ;  /* 0x0000100001f87983 */ /* 0x000e660000300800 */
[C---:B------:R-:W-:Y:S01]  /*4dae0*/  HMMA.1688.F32.TF32 R52, R240.reuse, R8, R52 ;  /* 0x00000008f034723c */ /* 0x040fe20000081034 */
[----:B------:R-:W-:Y:S04]  /*4daf0*/  STL.64 [R1+0x1b0], R76 ;  /* 0x0001b04c01007387 */ /* 0x000fe80000100a00 */
[----:B------:R-:W-:Y:S03]  /*4db00*/  STL.64 [R1+0x1b8], R78 ;  /* 0x0001b84e01007387 */ /* 0x000fe60000100a00 */
[----:B------:R-:W-:Y:S01]  /*4db10*/  HMMA.1688.F32.TF32 R48, R240, R4, R48 ;  /* 0x00000004f030723c */ /* 0x000fe20000081030 */
[----:B------:R-:W-:Y:S04]  /*4db20*/  STL.64 [R1+0x440], R72 ;  /* 0x0004404801007387 */ /* 0x000fe80000100a00 */
[----:B------:R-:W-:Y:S04]  /*4db30*/  STL.64 [R1+0x448], R74 ;  /* 0x0004484a01007387 */ /* 0x000fe80000100a00 */
[----:B------:R-:W1:Y:S04]  /*4db40*/  LDL.LU R249, [R1+0x14] ;  /* 0x0000140001f97983 */ /* 0x000e680000300800 */
[----:B------:R-:W1:Y:S04]  /*4db50*/  LDL.LU R250, [R1+0x18] ;  /* 0x0000180001fa7983 */ /* 0x000e680000300800 */
[----:B------:R-:W1:Y:S04]  /*4db60*/  LDL.LU R251, [R1+0x1c] ;  /* 0x00001c0001fb7983 */ /* 0x000e680000300800 */
[----:B------:R-:W-:Y:S04]  /*4db70*/  STL.64 [R1+0x430], R68 ;  /* 0x0004304401007387 */ /* 0x000fe80000100a00 */
[----:B------:R-:W-:Y:S04]  /*4db80*/  STL.64 [R1+0x438], R70 ;  /* 0x0004384601007387 */ /* 0x000fe80000100a00 */
        /* <DEDUP_REMOVED lines=12> */
[----:B------:R-:W2:Y:S04]  /*4dc50*/  LDL.LU.64 R168, [R1+0x12a0] ;  /* 0x0012a00001a87983 */ /* 0x000ea80000300a00 */
[----:B------:R-:W2:Y:S04]  /*4dc60*/  LDL.LU.64 R170, [R1+0x12a8] ;  /* 0x0012a80001aa7983 */ /* 0x000ea80000300a00 */
        /* <DEDUP_REMOVED lines=26> */
[----:B------:R-:W3:Y:S04]  /*4de10*/  LDL.LU.64 R240, [R1+0x14a0] ;  /* 0x0014a00001f07983 */ /* 0x000ee80000300a00 */
[----:B------:R-:W3:Y:S01]  /*4de20*/  LDL.LU.64 R242, [R1+0x14a8] ;  /* 0x0014a80001f27983 */ /* 0x000ee20000300a00 */
[C---:B--2---:R-:W-:Y:S08]  /*4de30*/  HMMA.1688.F32.TF32 R96, R236.reuse, R40, R96 ;  /* 0x00000028ec60723c */ /* 0x044ff00000081060 */
[C---:B------:R-:W-:Y:S08]  /*4de40*/  HMMA.1688.F32.TF32 R168, R236.reuse, R44, R168 ;  /* 0x0000002ceca8723c */ /* 0x040ff000000810a8 */
[C---:B----4-:R-:W-:Y:S03]  /*4de50*/  HMMA.1688.F32.TF32 R64, R236.reuse, R232, R64 ;  /* 0x000000e8ec40723c */ /* 0x050fe60000081040 */
[----:B------:R-:W-:Y:S05]  /*4de60*/  STL.64 [R1+0x3e0], R96 ;  /* 0x0003e06001007387 */ /* 0x000fea0000100a00 */
[C---:B------:R-:W-:Y:S01]  /*4de70*/  HMMA.1688.F32.TF32 R60, R236.reuse, R228, R60 ;  /* 0x000000e4ec3c723c */ /* 0x040fe2000008103c */
[----:B------:R2:W-:Y:S07]  /*4de80*/  STL.64 [R1+0x3e8], R98 ;  /* 0x0003e86201007387 */ /* 0x0005ee0000100a00 */
[C---:B------:R-:W-:Y:S01]  /*4de90*/  HMMA.1688.F32.TF32 R80, R236.reuse, R224, R80 ;  /* 0x000000e0ec50723c */ /* 0x040fe20000081050 */
[----:B--2---:R-:W2:Y:S07]  /*4dea0*/  LDL.LU.64 R98, [R1+0x5ac0] ;  /* 0x005ac00001627983 */ /* 0x004eae0000300a00 */
[C---:B------:R-:W-:Y:S01]  /*4deb0*/  HMMA.1688.F32.TF32 R76, R236.reuse, R220, R76 ;  /* 0x000000dcec4c723c */ /* 0x040fe2000008104c */
[----:B------:R-:W2:Y:S04]  /*4dec0*/  LDL.LU.64 R96, [R1+0x5ab8] ;  /* 0x005ab80001607983 */ /* 0x000ea80000300a00 */
[----:B------:R-:W-:Y:S03]  /*4ded0*/  STL.64 [R1+0x3d0], R168 ;  /* 0x0003d0a801007387 */ /* 0x000fe60000100a00 */
[C---:B------:R-:W-:Y:S01]  /*4dee0*/  HMMA.1688.F32.TF32 R56, R236.reuse, R216, R56 ;  /* 0x000000d8ec38723c */ /* 0x040fe20000081038 */
[----:B------:R4:W-:Y:S07]  /*4def0*/  STL.64 [R1+0x3d8], R170 ;  /* 0x0003d8aa01007387 */ /* 0x0009ee0000100a00 */
[C---:B------:R-:W-:Y:S01]  /*4df00*/  HMMA.1688.F32.TF32 R52, R236.reuse, R212, R52 ;  /* 0x000000d4ec34723c */ /* 0x040fe20000081034 */
[----:B----4-:R-:W4:Y:S04]  /*4df10*/  LDL.LU.64 R170, [R1+0x5ab0] ;  /* 0x005ab00001aa7983 */ /* 0x010f280000300a00 */
[----:B------:R-:W4:Y:S04]  /*4df20*/  LDL.LU.64 R168, [R1+0x5aa8] ;  /* 0x005aa80001a87983 */ /* 0x000f280000300a00 */
[----:B------:R-:W-:Y:S04]  /*4df30*/  STL.64 [R1+0x3c0], R64 ;  /* 0x0003c04001007387 */ /* 0x000fe80000100a00 */
[----:B------:R1:W-:Y:S01]  /*4df40*/  STL.64 [R1+0x3c8], R66 ;  /* 0x0003c84201007387 */ /* 0x0003e20000100a00 */
[C---:B------:R-:W-:Y:S03]  /*4df50*/  HMMA.1688.F32.TF32 R68, R236.reuse, R208, R68 ;  /* 0x000000d0ec44723c */ /* 0x040fe60000081044 */
[----:B-1----:R-:W2:Y:S04]  /*4df60*/  LDL.LU.64 R66, [R1+0x5aa0] ;  /* 0x005aa00001427983 */ /* 0x002ea80000300a00 */
[----:B------:R-:W2:Y:S04]  /*4df70*/  LDL.LU.64 R64, [R1+0x5a98] ;  /* 0x005a980001407983 */ /* 0x000ea80000300a00 */
        /* <DEDUP_REMOVED lines=27> */
[C---:B---3--:R-:W-:Y:S03]  /*4e130*/  HMMA.1688.F32.TF32 R48, R236.reuse, R8, R48 ;  /* 0x00000008ec30723c */ /* 0x048fe60000081030 */
[----:B-1----:R-:W3:Y:S04]  /*4e140*/  LDL.LU.64 R70, [R1+0x5a40] ;  /* 0x005a400001467983 */ /* 0x002ee80000300a00 */
[----:B------:R-:W3:Y:S04]  /*4e150*/  LDL.LU.64 R68, [R1+0x5a38] ;  /* 0x005a380001447983 */ /* 0x000ee80000300a00 */
[----:B------:R-:W-:Y:S04]  /*4e160*/  STL.64 [R1+0x350], R88 ;  /* 0x0003505801007387 */ /* 0x000fe80000100a00 */
[----:B------:R1:W-:Y:S01]  /*4e170*/  STL.64 [R1+0x358], R90 ;  /* 0x0003585a01007387 */ /* 0x0003e20000100a00 */
[----:B------:R-:W-:Y:S03]  /*4e180*/  HMMA.1688.F32.TF32 R240, R236, R4, R240 ;  /* 0x00000004ecf0723c */ /* 0x000fe600000810f0 */
[----:B-1----:R-:W2:Y:S04]  /*4e190*/  LDL.LU.64 R90, [R1+0x5a30] ;  /* 0x005a3000015a7983 */ /* 0x002ea80000300a00 */
[----:B------:R-:W2:Y:S04]  /*4e1a0*/  LDL.LU.64 R88, [R1+0x5a28] ;  /* 0x005a280001587983 */ /* 0x000ea80000300a00 */
[----:B------:R-:W-:Y:S04]  /*4e1b0*/  STL.64 [R1+0x340], R92 ;  /* 0x0003405c01007387 */ /* 0x000fe80000100a00 */
[----:B------:R1:W-:Y:S04]  /*4e1c0*/  STL.64 [R1+0x348], R94 ;  /* 0x0003485e01007387 */ /* 0x0003e80000100a00 */
[----:B-1----:R-:W2:Y:S04]  /*4e1d0*/  LDL.LU.64 R94, [R1+0x5a20] ;  /* 0x005a2000015e7983 */ /* 0x002ea80000300a00 */
[----:B------:R-:W2:Y:S04]  /*4e1e0*/  LDL.LU.64 R92, [R1+0x5a18] ;  /* 0x005a1800015c7983 */ /* 0x000ea80000300a00 */
[----:B------:R-:W-:Y:S04]  /*4e1f0*/  STL.64 [R1+0x330], R140 ;  /* 0x0003308c01007387 */ /* 0x000fe80000100a00 */
[----:B------:R1:W-:Y:S04]  /*4e200*/  STL.64 [R1+0x338], R142 ;  /* 0x0003388e01007387 */ /* 0x0003e80000100a00 */
[----:B-1----:R-:W2:Y:S04]  /*4e210*/  LDL.LU.64 R142, [R1+0x5a10] ;  /* 0x005a1000018e7983 */ /* 0x002ea80000300a00 */
[----:B------:R-:W2:Y:S04]  /*4e220*/  LDL.LU.64 R140, [R1+0x5a08] ;  /* 0x005a0800018c7983 */ /* 0x000ea80000300a00 */
[----:B------:R-:W-:Y:S04]  /*4e230*/  STL.64 [R1+0x320], R84 ;  /* 0x0003205401007387 */ /* 0x000fe80000100a00 */
[----:B------:R1:W-:Y:S01]  /*4e240*/  STL.64 [R1+0x328], R86 ;  /* 0x0003285601007387 */ /* 0x0003e20000100a00 */
[----:B------:R-:W-:-:S03]  /*4e250*/  IMAD.MOV.U32 R236, RZ, RZ, R230 ;  /* 0x000000ffffec7224 */ /* 0x000fc600078e00e6 */
[----:B-1----:R-:W2:Y:S04]  /*4e260*/  LDL.LU.64 R86, [R1+0x5a00] ;  /* 0x005a000001567983 */ /* 0x002ea80000300a00 */
[----:B------:R-:W2:Y:S04]  /*4e270*/  LDL.LU.64 R84, [R1+0x59f8] ;  /* 0x0059f80001547983 */ /* 0x000ea80000300a00 */
[----:B------:R-:W-:Y:S04]  /*4e280*/  STL.64 [R1+0x310], R72 ;  /* 0x0003104801007387 */ /* 0x000fe80000100a00 */
[----:B------:R1:W-:Y:S01]  /*4e290*/  STL.64 [R1+0x318], R74 ;  /* 0x0003184a01007387 */ /* 0x0003e20000100a00 */
[----:B------:R-:W-:-:S02]  /*4e2a0*/  IMAD.MOV.U32 R237, RZ, RZ, R42 ;  /* 0x000000ffffed7224 */ /* 0x000fc400078e002a */
[----:B------:R-:W-:Y:S01]  /*4e2b0*/  IMAD.MOV.U32 R238, RZ, RZ, R43 ;  /* 0x000000ffffee7224 */ /* 0x000fe200078e002b */
[----:B-1----:R-:W2:Y:S04]  /*4e2c0*/  LDL.LU.64 R74, [R1+0x59f0] ;  /* 0x0059f000014a7983 */ /* 0x002ea80000300a00 */
[----:B------:R-:W2:Y:S04]  /*4e2d0*/  LDL.LU.64 R72, [R1+0x59e8] ;  /* 0x0059e80001487983 */ /* 0x000ea80000300a00 */
[----:B------:R-:W-:Y:S04]  /*4e2e0*/  STL.64 [R1+0x300], R48 ;  /* 0x0003003001007387 */ /* 0x000fe80000100a00 */
[----:B------:R1:W-:Y:S04]  /*4e2f0*/  STL.64 [R1+0x308], R50 ;  /* 0x0003083201007387 */ /* 0x0003e80000100a00 */
[----:B-1----:R-:W2:Y:S04]  /*4e300*/  LDL.LU.64 R50, [R1+0x59e0] ;  /* 0x0059e00001327983 */ /* 0x002ea80000300a00 */
[----:B------:R-:W2:Y:S04]  /*4e310*/  LDL.LU.64 R48, [R1+0x59d8] ;  /* 0x0059d80001307983 */ /* 0x000ea80000300a00 */
[----:B------:R-:W2:Y:S04]  /*4e320*/  LDL.LU R230, [R1+0x59d4] ;  /* 0x0059d40001e67983 */ /* 0x000ea80000300800 */
[----:B------:R1:W-:Y:S04]  /*4e330*/  STL.64 [R1+0x190], R240 ;  /* 0x000190f001007387 */ /* 0x0003e80000100a00 */
[----:B------:R4:W-:Y:S04]  /*4e340*/  STL.64 [R1+0x198], R242 ;  /* 0x000198f201007387 */ /* 0x0009e80000100a00 */
[----:B------:R-:W2:Y:S04]  /*4e350*/  LDL.LU R42, [R1+0x59d0] ;  /* 0x0059d000012a7983 */ /* 0x000ea80000300800 */
[----:B------:R-:W2:Y:S01]  /*4e360*/  LDL.LU R43, [R1+0x59cc] ;  /* 0x0059cc00012b7983 */ /* 0x000ea20000300800 */
[----:B------:R-:W-:Y:S01]  /*4e370*/  IMAD.MOV.U32 R239, RZ, RZ, R46 ;  /* 0x000000ffffef7224 */ /* 0x000fe200078e002e */
[----:B-1----:R-:W-:-:S02]  /*4e380*/  MOV R240, R47 ;  /* 0x0000002f00f07202 */ /* 0x002fc40000000f00 */
[----:B------:R-:W3:Y:S04]  /*4e390*/  LDL.LU R46, [R1+0x59c8] ;  /* 0x0059c800012e7983 */ /* 0x000ee80000300800 */
[----:B------:R-:W3:Y:S01]  /*4e3a0*/  LDL.LU R47, [R1+0x59c4] ;  /* 0x0059c400012f7983 */ /* 0x000ee20000300800 */
[----:B------:R-:W-:Y:S02]  /*4e3b0*/  IMAD.MOV.U32 R241, RZ, RZ, R234 ;  /* 0x000000fffff17224 */ /* 0x000fe400078e00ea */
[----:B----4-:R-:W-:Y:S01]  /*4e3c0*/  IMAD.MOV.U32 R242, RZ, RZ, R235 ;  /* 0x000000fffff27224 */ /* 0x010fe200078e00eb */
[----:B------:R-:W4:Y:S01]  /*4e3d0*/  LDL.LU R234, [R1+0x59c0] ;  /* 0x0059c00001ea7983 */ /* 0x000f220000300800 */
[----:B------:R-:W-:-:S03]  /*4e3e0*/  IMAD.MOV.U32 R243, RZ, RZ, R231 ;  /* 0x000000fffff37224 */ /* 0x000fc600078e00e7 */
[----:B------:R-:W4:Y:S04]  /*4e3f0*/  LDL.LU R235, [R1+0x59bc] ;  /* 0x0059bc0001eb7983 */ /* 0x000f280000300800 */
[----:B------:R-:W3:Y:S01]  /*4e400*/  LDL.LU R231, [R1+0x59b8] ;  /* 0x0059b80001e77983 */ /* 0x000ee20000300800 */
[----:B--2---:R-:W-:-:S15]  /*4e410*/  HMMA.1688.F32.TF32 R248, R244, R42, R248 ;  /* 0x0000002af4f8723c */ /* 0x004fde00000810f8 */
[----:B------:R-:W-:-:S04]  /*4e420*/  NOP ;  /* 0x0000000000007918 */ /* 0x000fc80000000000 */
[----:B------:R-:W-:Y:S04]  /*4e430*/  STL.64 [R1+0xc50], R248 ;  /* 0x000c50f801007387 */ /* 0x000fe80000100a00 */
[----:B------:R1:W-:Y:S04]  /*4e440*/  STL.64 [R1+0xc58], R250 ;  /* 0x000c58fa01007387 */ /* 0x0003e80000100a00 */
[----:B-1----:R-:W4:Y:S04]  /*4e450*/  LDL.LU.64 R250, [R1+0x59b0] ;  /* 0x0059b00001fa7983 */ /* 0x002f280000300a00 */
[----:B------:R-:W4:Y:S01]  /*4e460*/  LDL.LU.64 R248, [R1+0x59a8] ;  /* 0x0059a80001f87983 */ /* 0x000f220000300a00 */
[----:B---3--:R-:W-:-:S15]  /*4e470*/  HMMA.1688.F32.TF32 R236, R244, R46, R236 ;  /* 0x0000002ef4ec723c */ /* 0x008fde00000810ec */
[----:B------:R-:W-:-:S04]  /*4e480*/  NOP ;  /* 0x0000000000007918 */ /* 0x000fc80000000000 */
[----:B------:R-:W-:Y:S04]  /*4e490*/  STL.64 [R1+0xc60], R236 ;  /* 0x000c60ec01007387 */ /* 0x000fe80000100a00 */
[----:B------:R4:W-:Y:S02]  /*4e4a0*/  STL.64 [R1+0xc68], R238 ;  /* 0x000c68ee01007387 */ /* 0x0009e40000100a00 */
[----:B----4-:R-:W-:Y:S01]  /*4e4b0*/  HMMA.1688.F32.TF32 R236, R244, R234, R248 ;  /* 0x000000eaf4ec723c */ /* 0x010fe200000810f8 */
[----:B------:R-:W-:Y:S02]  /*4e4c0*/  IMAD.MOV.U32 R248, RZ, RZ, R226 ;  /* 0x000000fffff87224 */ /* 0x000fe400078e00e2 */
[----:B------:R-:W2:Y:S01]  /*4e4d0*/  LDL.LU R226, [R1+0x59a4] ;  /* 0x0059a40001e27983 */ /* 0x000ea20000300800 */
[----:B------:R-:W-:-:S15]  /*4e4e0*/  MOV R249, R227 ;  /* 0x000000e300f97202 */ /* 0x000fde0000000f00 */
[----:B------:R-:W-:Y:S04]  /*4e4f0*/  STL.64 [R1+0xc70], R236 ;  /* 0x000c70ec01007387 */ /* 0x000fe80000100a00 */
[----:B------:R-:W-:Y:S04]  /*4e500*/  STL.64 [R1+0xc78], R238 ;  /* 0x000c78ee01007387 */ /* 0x000fe80000100a00 */
[----:B------:R-:W2:Y:S01]  /*4e510*/  LDL.LU R227, [R1+0x59a0] ;  /* 0x0059a00001e37983 */ /* 0x000ea20000300800 */
[----:B------:R-:W-:Y:S01]  /*4e520*/  HMMA.1688.F32.TF32 R48, R244, R230, R48 ;  /* 0x000000e6f430723c */ /* 0x000fe20000081030 */
[----:B------:R-:W-:-:S02]  /*4e530*/  IMAD.MOV.U32 R250, RZ, RZ, R222 ;  /* 0x000000fffffa7224 */ /* 0x000fc400078e00de */
[----:B------:R-:W3:Y:S01]  /*4e540*/  LDL.LU R222, [R1+0x599c] ;  /* 0x00599c0001de7983 */ /* 0x000ee20000300800 */
[----:B------:R-:W-:-:S03]  /*4e550*/  IMAD.MOV.U32 R251, RZ, RZ, R223 ;  /* 0x000000fffffb7224 */ /* 0x000fc600078e00df */
[----:B------:R-:W3:Y:S01]  /*4e560*/  LDL.LU R223, [R1+0x5998] ;  /* 0x0059980001df7983 */ /* 0x000ee20000300800 */
[C---:B------:R-:W-:Y:S03]  /*4e570*/  HMMA.1688.F32.TF32 R92, R244.reuse, R214, R92 ;  /* 0x000000d6f45c723c */ /* 0x040fe6000008105c */
[----:B------:R-:W-:Y:S04]  /*4e580*/  LDS R236, [R0+UR11+0x2080] ;  /* 0x0020800b00ec7984 */ /* 0x000fe80008000800 */
[----:B------:R-:W-:Y:S04]  /*4e590*/  LDS R238, [R0+UR11+0x3080] ;  /* 0x0030800b00ee7984 */ /* 0x000fe80008000800 */
[----:B------:R-:W-:Y:S04]  /*4e5a0*/  STL.64 [R1+0xd80], R48 ;  /* 0x000d803001007387 */ /* 0x000fe80000100a00 */
[----:B------:R2:W-:Y:S04]  /*4e5b0*/  STL.64 [R1+0xd88], R50 ;  /* 0x000d883201007387 */ /* 0x0005e80000100a00 */
[----:B------:R-:W-:Y:S04]  /*4e5c0*/  LDS R237, [R252+UR11+0x2080] ;  /* 0x0020800bfced7984 */ /* 0x000fe80008000800 */
[----:B------:R-:W1:Y:S01]  /*4e5d0*/  LDS R239, [R252+UR11+0x3080] ;  /* 0x0030800bfcef7984 */ /* 0x000e620008000800 */
[----:B--2---:R-:W-:Y:S01]  /*4e5e0*/  HMMA.1688.F32.TF32 R48, R244, R226, R72 ;  /* 0x000000e2f430723c */ /* 0x004fe20000081048 */
[----:B------:R-:W-:-:S02]  /*4e5f0*/  IMAD.MOV.U32 R72, RZ, RZ, R211 ;  /* 0x000000ffff487224 */ /* 0x000fc400078e00d3 */
[----:B------:R-:W2:Y:S01]  /*4e600*/  LDL.LU R211, [R1+0x5994] ;  /* 0x0059940001d37983 */ /* 0x000ea20000300800 */
[----:B------:R-:W-:Y:S01]  /*4e610*/  IMAD.MOV.U32 R73, RZ, RZ, R203 ;  /* 0x000000ffff497224 */ /* 0x000fe200078e00cb */
[----:B------:R-:W-:Y:S01]  /*4e620*/  MOV R74, R206 ;  /* 0x000000ce004a7202 */ /* 0x000fe20000000f00 */
[----:B------:R-:W-:-:S13]  /*4e630*/  IMAD.MOV.U32 R75, RZ, RZ, R207 ;  /* 0x000000ffff4b7224 */ /* 0x000fda00078e00cf */
[----:B------:R-:W-:Y:S04]  /*4e640*/  STL.64 [R1+0xd70], R48 ;  /* 0x000d703001007387 */ /* 0x000fe80000100a00 */
[----:B------:R4:W-:Y:S04]  /*4e650*/  STL.64 [R1+0xd78], R50 ;  /* 0x000d783201007387 */ /* 0x0009e80000100a00 */
[----:B------:R-:W2:Y:S04]  /*4e660*/  LDL.LU R203, [R1+0x5990] ;  /* 0x0059900001cb7983 */ /* 0x000ea80000300800 */
[----:B------:R-:W2:Y:S04]  /*4e670*/  LDL.LU R206, [R1+0x598c] ;  /* 0x00598c0001ce7983 */ /* 0x000ea80000300800 */
[----:B------:R-:W2:Y:S01]  /*4e680*/  LDL.LU R207, [R1+0x5988] ;  /* 0x0059880001cf7983 */ /* 0x000ea20000300800 */
[C---:B---3--:R-:W-:Y:S08]  /*4e690*/  HMMA.1688.F32.TF32 R84, R244.reuse, R222, R84 ;  /* 0x000000def454723c */ /* 0x048ff00000081054 */
[C---:B----4-:R-:W-:Y:S11]  /*4e6a0*/  HMMA.1688.F32.TF32 R48, R244.reuse, R218, R140 ;  /* 0x000000daf430723c */ /* 0x050ff6000008108c */
[----:B------:R-:W-:Y:S04]  /*4e6b0*/  STL.64 [R1+0xd60], R84 ;  /* 0x000d605401007387 */ /* 0x000fe80000100a00 */
[----:B------:R2:W-:Y:S04]  /*4e6c0*/  STL.64 [R1+0xd68], R86 ;  /* 0x000d685601007387 */ /* 0x0005e80000100a00 */
[----:B------:R-:W-:Y:S04]  /*4e6d0*/  STL.64 [R1+0xd50], R48 ;  /* 0x000d503001007387 */ /* 0x000fe80000100a00 */
[----:B------:R-:W-:Y:S04]  /*4e6e0*/  STL.64 [R1+0xd58], R50 ;  /* 0x000d583201007387 */ /* 0x000fe80000100a00 */
[----:B------:R-:W-:Y:S04]  /*4e6f0*/  STL.64 [R1+0xcc0], R92 ;  /* 0x000cc05c01007387 */ /* 0x000fe80000100a00 */
[----:B------:R-:W-:Y:S04]  /*4e700*/  STL.64 [R1+0xcc8], R94 ;  /* 0x000cc85e01007387 */ /* 0x000fe80000100a00 */
[----:B------:R-:W-:Y:S04]  /*4e710*/  LDS R48, [R0+UR11+0x2100] ;  /* 0x0021000b00307984 */ /* 0x000fe80008000800 */
[----:B------:R-:W-:Y:S04]  /*4e720*/  LDS R50, [R0+UR11+0x3100] ;  /* 0x0031000b00327984 */ /* 0x000fe80008000800 */
[----:B------:R-:W-:Y:S04]  /*4e730*/  LDS R49, [R252+UR11+0x2100] ;  /* 0x0021000bfc317984 */ /* 0x000fe80008000800 */
[----:B------:R-:W3:Y:S01]  /*4e740*/  LDS R51, [R252+UR11+0x3100] ;  /* 0x0031000bfc337984 */ /* 0x000ee20008000800 */
[C---:B--2---:R-:W-:Y:S08]  /*4e750*/  HMMA.1688.F32.TF32 R84, R244.reuse, R210, R88 ;  /* 0x000000d2f454723c */ /* 0x044ff00000081058 */
[C---:B------:R-:W-:Y:S08]  /*4e760*/  HMMA.1688.F32.TF32 R52, R244.reuse, R202, R52 ;  /* 0x000000caf434723c */ /* 0x040ff00000081034 */
[----:B------:R-:W-:Y:S03]  /*4e770*/  HMMA.1688.F32.TF32 R68, R244, R206, R68 ;  /* 0x000000cef444723c */ /* 0x000fe60000081044 */
[----:B------:R-:W-:Y:S04]  /*4e780*/  STL.64 [R1+0xca0], R84 ;  /* 0x000ca05401007387 */ /* 0x000fe80000100a00 */
[----:B------:R-:W-:-:S12]  /*4e790*/  STL.64 [R1+0xca8], R86 ;  /* 0x000ca85601007387 */ /* 0x000fd80000100a00 */
[----:B------:R-:W-:Y:S04]  /*4e7a0*/  STL.64 [R1+0xde0], R68 ;  /* 0x000de04401007387 */ /* 0x000fe80000100a00 */
[----:B------:R2:W-:Y:S04]  /*4e7b0*/  STL.64 [R1+0xde8], R70 ;  /* 0x000de84601007387 */ /* 0x0005e80000100a00 */
[----:B------:R-:W-:Y:S04]  /*4e7c0*/  STL.64 [R1+0xdd0], R52 ;  /* 0x000dd03401007387 */ /* 0x000fe80000100a00 */
[----:B------:R4:W-:Y:S01]  /*4e7d0*/  STL.64 [R1+0xdd8], R54 ;  /* 0x000dd83601007387 */ /* 0x0009e20000100a00 */
[C---:B--2---:R-:W-:Y:S08]  /*4e7e0*/  HMMA.1688.F32.TF32 R68, R244.reuse, R22, R56 ;  /* 0x00000016f444723c */ /* 0x044ff00000081038 */
[C---:B------:R-:W-:Y:S08]  /*4e7f0*/  HMMA.1688.F32.TF32 R56, R244.reuse, R18, R76 ;  /* 0x00000012f438723c */ /* 0x040ff0000008104c */
[C---:B----4-:R-:W-:Y:S03]  /*4e800*/  HMMA.1688.F32.TF32 R52, R244.reuse, R14, R80 ;  /* 0x0000000ef434723c */ /* 0x050fe60000081050 */
[----:B------:R-:W-:Y:S04]  /*4e810*/  STL.64 [R1+0xdc0], R68 ;  /* 0x000dc04401007387 */ /* 0x000fe80000100a00 */
[----:B------:R-:W-:Y:S04]  /*4e820*/  STL.64 [R1+0xdc8], R70 ;  /* 0x000dc84601007387 */ /* 0x000fe80000100a00 */
[----:B------:R-:W-:Y:S04]  /*4e830*/  STL.64 [R1+0xdb0], R56 ;  /* 0x000db03801007387 */ /* 0x000fe80000100a00 */
[----:B------:R2:W-:Y:S04]  /*4e840*/  STL.64 [R1+0xdb8], R58 ;  /* 0x000db83a01007387 */ /* 0x0005e80000100a00 */
[----:B------:R-:W-:Y:S04]  /*4e850*/  STL.64 [R1+0xda0], R52 ;  /* 0x000da03401007387 */ /* 0x000fe80000100a00 */
[----:B------:R4:W-:Y:S01]  /*4e860*/  STL.64 [R1+0xda8], R54 ;  /* 0x000da83601007387 */ /* 0x0009e20000100a00 */
[C---:B--2---:R-:W-:Y:S08]  /*4e870*/  HMMA.1688.F32.TF32 R56, R244.reuse, R10, R60 ;  /* 0x0000000af438723c */ /* 0x044ff0000008103c */
[----:B----4-:R-:W-:Y:S11]  /*4e880*/  HMMA.1688.F32.TF32 R52, R244, R6, R64 ;  /* 0x00000006f434723c */ /* 0x010ff60000081040 */
[----:B------:R-:W-:Y:S04]  /*4e890*/  STL.64 [R1+0xd90], R56 ;  /* 0x000d903801007387 */ /* 0x000fe80000100a00 */
[----:B------:R-:W-:Y:S04]  /*4e8a0*/  STL.64 [R1+0xd98], R58 ;  /* 0x000d983a01007387 */ /* 0x000fe80000100a00 */
[----:B------:R-:W-:Y:S04]  /*4e8b0*/  STL.64 [R1+0xc90], R52 ;  /* 0x000c903401007387 */ /* 0x000fe80000100a00 */
[----:B------:R1:W-:Y:S02]  /*4e8c0*/  STL.64 [R1+0xc98], R54 ;  /* 0x000c983601007387 */ /* 0x0003e40000100a00 */
[C---:B-1----:R-:W-:Y:S08]  /*4e8d0*/  HMMA.1688.F32.TF32 R52, R236.reuse, R42, R72 ;  /* 0x0000002aec34723c */ /* 0x042ff00000081048 */
[C---:B------:R-:W-:Y:S08]  /*4e8e0*/  HMMA.1688.F32.TF32 R60, R236.reuse, R46, R248 ;  /* 0x0000002eec3c723c */ /* 0x040ff000000810f8 */
[C---:B------:R-:W-:Y:S03]  /*4e8f0*/  HMMA.1688.F32.TF32 R56, R236.reuse, R234, R240 ;  /* 0x000000eaec38723c */ /* 0x040fe600000810f0 */
[----:B------:R-:W-:Y:S04]  /*4e900*/  STL.64 [R1+0xfe0], R52 ;  /* 0x000fe03401007387 */ /* 0x000fe80000100a00 */
[----:B------:R1:W-:Y:S02]  /*4e910*/  STL.64 [R1+0xfe8], R54 ;  /* 0x000fe83601007387 */ /* 0x0003e40000100a00 */
[C---:B-1----:R-:W-:Y:S02]  /*4e920*/  HMMA.1688.F32.TF32 R52, R236.reuse, R230, R168 ;  /* 0x000000e6ec34723c */ /* 0x042fe400000810a8 */
[----:B------:R-:W-:Y:S04]  /*4e930*/  STL.64 [R1+0xfd0], R60 ;  /* 0x000fd03c01007387 */ /* 0x000fe80000100a00 */
[----:B------:R1:W-:Y:S04]  /*4e940*/  STL.64 [R1+0xfd8], R62 ;  /* 0x000fd83e01007387 */ /* 0x0003e80000100a00 */
[----:B------:R-:W-:Y:S04]  /*4e950*/  STL.64 [R1+0xfc0], R56 ;  /* 0x000fc03801007387 */ /* 0x000fe80000100a00 */
[----:B------:R2:W-:Y:S01]  /*4e960*/  STL.64 [R1+0xfc8], R58 ;  /* 0x000fc83a01007387 */ /* 0x0005e20000100a00 */
[C---:B-1----:R-:W-:Y:S04]  /*4e970*/  HMMA.1688.F32.TF32 R60, R236.reuse, R226, R96 ;  /* 0x000000e2ec3c723c */ /* 0x042fe80000081060 */
[----:B------:R-:W-:Y:S04]  /*4e980*/  STL.64 [R1+0xfb0], R52 ;  /* 0x000fb03401007387 */ /* 0x000fe80000100a00 */
[----:B------:R1:W-:Y:S01]  /*4e990*/  STL.64 [R1+0xfb8], R54 ;  /* 0x000fb83601007387 */ /* 0x0003e20000100a00 */
[C---:B--2---:R-:W-:Y:S08]  /*4e9a0*/  HMMA.1688.F32.TF32 R56, R236.reuse, R222, R100 ;  /* 0x000000deec38723c */ /* 0x044ff00000081064 */
[C---:B-1----:R-:W-:Y:S02]  /*4e9b0*/  HMMA.1688.F32.TF32 R52, R236.reuse, R218, R104 ;  /* 0x000000daec34723c */ /* 0x042fe40000081068 */
[----:B------:R-:W-:Y:S04]  /*4e9c0*/  STL.64 [R1+0xfa0], R60 ;  /* 0x000fa03c01007387 */ /* 0x000fe80000100a00 */
[----:B------:R1:W-:Y:S05]  /*4e9d0*/  STL.64 [R1+0xfa8], R62 ;  /* 0x000fa83e01007387 */ /* 0x0003ea0000100a00 */
[----:B------:R-:W-:Y:S04]  /*4e9e0*/  STL.64 [R1+0xf90], R56 ;  /* 0x000f903801007387 */ /* 0x000fe80000100a00 */
[----:B------:R2:W-:Y:S01]  /*4e9f0*/  STL.64 [R1+0xf98], R58 ;  /* 0x000f983a01007387 */ /* 0x0005e20000100a00 */
[C---:B-1----:R-:W-:Y:S03]  /*4ea00*/  HMMA.1688.F32.TF32 R60, R236.reuse, R214, R180 ;  /* 0x000000d6ec3c723c */ /* 0x042fe600000810b4 */
[----:B------:R-:W-:Y:S04]  /*4ea10*/  STL.64 [R1+0xf80], R52 ;  /* 0x000f803401007387 */ /* 0x000fe80000100a00 */
[----:B------:R1:W-:Y:S01]  /*4ea20*/  STL.64 [R1+0xf88], R54 ;  /* 0x000f883601007387 */ /* 0x0003e20000100a00 */
[C---:B--2---:R-:W-:Y:S08]  /*4ea30*/  HMMA.1688.F32.TF32 R56, R236.reuse, R210, R108 ;  /* 0x000000d2ec38723c */ /* 0x044ff0000008106c */
[C---:B-1----:R-:W-:Y:S03]  /*4ea40*/  HMMA.1688.F32.TF32 R52, R236.reuse, R206, R112 ;  /* 0x000000ceec34723c */ /* 0x042fe60000081070 */
[----:B------:R-:W-:Y:S04]  /*4ea50*/  STL.64 [R1+0xf70], R60 ;  /* 0x000f703c01007387 */ /* 0x000fe80000100a00 */
[----:B------:R1:W-:Y:S04]  /*4ea60*/  STL.64 [R1+0xf78], R62 ;  /* 0x000f783e01007387 */ /* 0x0003e80000100a00 */
        /* <DEDUP_REMOVED lines=8> */
[----:B------:R-:W-:Y:S04]  /*4eaf0*/  STL.64 [R1+0xf48], R62 ;  /* 0x000f483e01007387 */ /* 0x000fe80000100a00 */
[----:B------:R-:W2:Y:S04]  /*4eb00*/  LDL.LU.64 R68, [R1+0xcd0] ;  /* 0x000cd00001447983 */ /* 0x000ea80000300a00 */
[----:B------:R-:W-:Y:S04]  /*4eb10*/  STL.64 [R1+0xf30], R56 ;  /* 0x000f303801007387 */ /* 0x000fe80000100a00 */
[----:B------:R-:W-:Y:S04]  /*4eb20*/  STL.64 [R1+0xf38], R58 ;  /* 0x000f383a01007387 */ /* 0x000fe80000100a00 */
[----:B------:R-:W2:Y:S04]  /*4eb30*/  LDL.LU.64 R70, [R1+0xcd8] ;  /* 0x000cd80001467983 */ /* 0x000ea80000300a00 */
[----:B------:R-:W-:Y:S04]  /*4eb40*/  STL.64 [R1+0xf20], R52 ;  /* 0x000f203401007387 */ /* 0x000fe80000100a00 */
[----:B------:R1:W-:Y:S04]  /*4eb50*/  STL.64 [R1+0xf28], R54 ;  /* 0x000f283601007387 */ /* 0x0003e80000100a00 */
[----:B------:R-:W4:Y:S04]  /*4eb60*/  LDL.LU.64 R64, [R1+0xcb0] ;  /* 0x000cb00001407983 */ /* 0x000f280000300a00 */
[----:B------:R-:W4:Y:S01]  /*4eb70*/  LDL.LU.64 R66, [R1+0xcb8] ;  /* 0x000cb80001427983 */ /* 0x000f220000300a00 */
[C---:B-1----:R-:W-:Y:S08]  /*4eb80*/  HMMA.1688.F32.TF32 R52, R236.reuse, R14, R128 ;  /* 0x0000000eec34723c */ /* 0x042ff00000081080 */
[C---:B------:R-:W-:Y:S08]  /*4eb90*/  HMMA.1688.F32.TF32 R56, R236.reuse, R10, R132 ;  /* 0x0000000aec38723c */ /* 0x040ff00000081084 */
[----:B------:R-:W-:Y:S03]  /*4eba0*/  HMMA.1688.F32.TF32 R72, R236, R6, R136 ;  /* 0x00000006ec48723c */ /* 0x000fe60000081088 */
[----:B------:R-:W-:Y:S04]  /*4ebb0*/  STL.64 [R1+0xf10], R52 ;  /* 0x000f103401007387 */ /* 0x000fe80000100a00 */
[----:B------:R3:W-:Y:S04]  /*4ebc0*/  STL.64 [R1+0xf18], R54 ;  /* 0x000f183601007387 */ /* 0x0007e80000100a00 */
[----:B------:R-:W4:Y:S04]  /*4ebd0*/  LDL.LU.64 R60, [R1+0xc80] ;  /* 0x000c8000013c7983 */ /* 0x000f280000300a00 */
[----:B------:R-:W4:Y:S01]  /*4ebe0*/  LDL.LU.64 R62, [R1+0xc88] ;  /* 0x000c8800013e7983 */ /* 0x000f220000300a00 */
[C---:B---3--:R-:W-:Y:S03]  /*4ebf0*/  HMMA.1688.F32.TF32 R52, R48.reuse, R42, R144 ;  /* 0x0000002a3034723c */ /* 0x048fe60000081090 */
[----:B------:R-:W-:Y:S04]  /*4ec00*/  STL.64 [R1+0xf00], R56 ;  /* 0x000f003801007387 */ /* 0x000fe80000100a00 */
[----:B------:R1:W-:Y:S04]  /*4ec10*/  STL.64 [R1+0xf08], R58 ;  /* 0x000f083a01007387 */ /* 0x0003e80000100a00 */
[----:B------:R-:W-:Y:S04]  /*4ec20*/  STL.64 [R1+0xe90], R72 ;  /* 0x000e904801007387 */ /* 0x000fe80000100a00 */
[----:B------:R-:W-:Y:S01]  /*4ec30*/  STL.64 [R1+0xe98], R74 ;  /* 0x000e984a01007387 */ /* 0x000fe20000100a00 */
[C---:B-1----:R-:W-:Y:S03]  /*4ec40*/  HMMA.1688.F32.TF32 R56, R48.reuse, R46, R32 ;  /* 0x0000002e3038723c */ /* 0x042fe60000081020 */
[----:B------:R-:W-:Y:S05]  /*4ec50*/  STL.64 [R1+0x11e0], R52 ;  /* 0x0011e03401007387 */ /* 0x000fea0000100a00 */
[C---:B------:R-:W-:Y:S01]  /*4ec60*/  HMMA.1688.F32.TF32 R32, R48.reuse, R234, R148 ;  /* 0x000000ea3020723c */ /* 0x040fe20000081094 */
[----:B------:R1:W-:Y:S07]  /*4ec70*/  STL.64 [R1+0x11e8], R54 ;  /* 0x0011e83601007387 */ /* 0x0003ee0000100a00 */
[C---:B------:R-:W-:Y:S08]  /*4ec80*/  HMMA.1688.F32.TF32 R24, R48.reuse, R226, R24 ;  /* 0x000000e23018723c */ /* 0x040ff00000081018 */
[C---:B-1----:R-:W-:Y:S01]  /*4ec90*/  HMMA.1688.F32.TF32 R52, R48.reuse, R230, R152 ;  /* 0x000000e63034723c */ /* 0x042fe20000081098 */
[----:B------:R-:W-:Y:S04]  /*4eca0*/  STL.64 [R1+0x11d0], R56 ;  /* 0x0011d03801007387 */ /* 0x000fe80000100a00 */
[----:B------:R-:W-:Y:S04]  /*4ecb0*/  STL.64 [R1+0x11d8], R58 ;  /* 0x0011d83a01007387 */ /* 0x000fe80000100a00 */
[----:B------:R-:W-:Y:S04]  /*4ecc0*/  STL.64 [R1+0x11c0], R32 ;  /* 0x0011c02001007387 */ /* 0x000fe80000100a00 */
[----:B------:R1:W-:Y:S06]  /*4ecd0*/  STL.64 [R1+0x11c8], R34 ;  /* 0x0011c82201007387 */ /* 0x0003ec0000100a00 */
[----:B------:R-:W-:Y:S01]  /*4ece0*/  STL.64 [R1+0x11b0], R52 ;  /* 0x0011b03401007387 */ /* 0x000fe20000100a00 */
[C---:B-1----:R-:W-:Y:S03]  /*4ecf0*/  HMMA.1688.F32.TF32 R32, R48.reuse, R222, R28 ;  /* 0x000000de3020723c */ /* 0x042fe6000008101c */
[----:B------:R-:W-:Y:S04]  /*4ed00*/  STL.64 [R1+0x11b8], R54 ;  /* 0x0011b83601007387 */ /* 0x000fe80000100a00 */
[----:B------:R-:W-:Y:S01]  /*4ed10*/  STL.64 [R1+0x11a0], R24 ;  /* 0x0011a01801007387 */ /* 0x000fe20000100a00 */
[C---:B------:R-:W-:Y:S03]  /*4ed20*/  HMMA.1688.F32.TF32 R28, R48.reuse, R218, R184 ;  /* 0x000000da301c723c */ /* 0x040fe600000810b8 */
[----:B------:R1:W-:Y:S05]  /*4ed30*/  STL.64 [R1+0x11a8], R26 ;  /* 0x0011a81a01007387 */ /* 0x0003ea0000100a00 */
[C---:B-1----:R-:W-:Y:S03]  /*4ed40*/  HMMA.1688.F32.TF32 R24, R48.reuse, R214, R188 ;  /* 0x000000d63018723c */ /* 0x042fe600000810bc */
[----:B------:R-:W-:Y:S04]  /*4ed50*/  STL.64 [R1+0x1190], R32 ;  /* 0x0011902001007387 */ /* 0x000fe80000100a00 */
[----:B------:R-:W-:Y:S04]  /*4ed60*/  STL.64 [R1+0x1198], R34 ;  /* 0x0011982201007387 */ /* 0x000fe80000100a00 */
[----:B------:R-:W3:Y:S04]  /*4ed70*/  LDL.LU.64 R56, [R1+0xd30] ;  /* 0x000d300001387983 */ /* 0x000ee80000300a00 */
[----:B------:R-:W-:Y:S04]  /*4ed80*/  STL.64 [R1+0x1180], R28 ;  /* 0x0011801c01007387 */ /* 0x000fe80000100a00 */
[----:B------:R-:W-:Y:S04]  /*4ed90*/  STL.64 [R1+0x1188], R30 ;  /* 0x0011881e01007387 */ /* 0x000fe80000100a00 */
[----:B------:R-:W3:Y:S04]  /*4eda0*/  LDL.LU.64 R58, [R1+0xd38] ;  /* 0x000d3800013a7983 */ /* 0x000ee80000300a00 */
[----:B------:R-:W-:Y:S04]  /*4edb0*/  STL.64 [R1+0x1170], R24 ;  /* 0x0011701801007387 */ /* 0x000fe80000100a00 */
[----:B------:R1:W-:Y:S02]  /*4edc0*/  STL.64 [R1+0x1178], R26 ;  /* 0x0011781a01007387 */ /* 0x0003e40000100a00 */
[----:B-1----:R-:W-:Y:S01]  /*4edd0*/  HMMA.1688.F32.TF32 R24, R48, R210, R36 ;  /* 0x000000d23018723c */ /* 0x002fe20000081024 */
[----:B------:R-:W-:-:S02]  /*4ede0*/  LOP3.LUT R86, R0, 0x40, RZ, 0x3c, !PT ;  /* 0x0000004000567812 */ /* 0x000fc400078e3cff */
[----:B------:R-:W-:-:S03]  /*4edf0*/  LOP3.LUT R87, R0, 0x60, RZ, 0x3c, !PT ;  /* 0x0000006000577812 */ /* 0x000fc600078e3cff */
[----:B------:R-:W-:Y:S02]  /*4ee00*/  LDS R92, [R86+UR11+0x280] ;  /* 0x0002800b565c7984 */ /* 0x000fe40008000800 */
[C---:B------:R-:W-:Y:S02]  /*4ee10*/  HMMA.1688.F32.TF32 R32, R48.reuse, R206, R164 ;  /* 0x000000ce3020723c */ /* 0x040fe400000810a4 */
[----:B------:R-:W-:Y:S04]  /*4ee20*/  LDS R94, [R86+UR11+0x1280] ;  /* 0x0012800b565e7984 */ /* 0x000fe80008000800 */
[----:B------:R-:W-:Y:S02]  /*4ee30*/  LDS R93, [R87+UR11+0x280] ;  /* 0x0002800b575d7984 */ /* 0x000fe40008000800 */
[C---:B------:R-:W-:Y:S02]  /*4ee40*/  HMMA.1688.F32.TF32 R28, R48.reuse, R202, R192 ;  /* 0x000000ca301c723c */ /* 0x040fe400000810c0 */
[----:B------:R-:W2:Y:S04]  /*4ee50*/  LDS R95, [R87+UR11+0x1280] ;  /* 0x0012800b575f7984 */ /* 0x000ea80008000800 */
[----:B------:R-:W-:Y:S04]  /*4ee60*/  STL.64 [R1+0x1160], R24 ;  /* 0x0011601801007387 */ /* 0x000fe80000100a00 */
[----:B------:R1:W-:Y:S02]  /*4ee70*/  STL.64 [R1+0x1168], R26 ;  /* 0x0011681a01007387 */ /* 0x0003e40000100a00 */
[C---:B-1----:R-:W-:Y:S02]  /*4ee80*/  HMMA.1688.F32.TF32 R24, R48.reuse, R22, R196 ;  /* 0x000000163018723c */ /* 0x042fe400000810c4 */
[----:B------:R-:W-:Y:S04]  /*4ee90*/  STL.64 [R1+0x1150], R32 ;  /* 0x0011502001007387 */ /* 0x000fe80000100a00 */
[----:B------:R1:W-:Y:S04]  /*4eea0*/  STL.64 [R1+0x1158], R34 ;  /* 0x0011582201007387 */ /* 0x0003e80000100a00 */
[----:B------:R-:W3:Y:S04]  /*4eeb0*/  LDL.LU.64 R52, [R1+0xd20] ;  /* 0x000d200001347983 */ /* 0x000ee80000300a00 */
[----:B------:R-:W-:Y:S01]  /*4eec0*/  STL.64 [R1+0x1140], R28 ;  /* 0x0011401c01007387 */ /* 0x000fe20000100a00 */
[C---:B-1----:R-:W-:Y:S03]  /*4eed0*/  HMMA.1688.F32.TF32 R32, R48.reuse, R18, R156 ;  /* 0x000000123020723c */ /* 0x042fe6000008109c */
[----:B------:R1:W-:Y:S04]  /*4eee0*/  STL.64 [R1+0x1148], R30 ;  /* 0x0011481e01007387 */ /* 0x0003e80000100a00 */
[----:B------:R-:W3:Y:S04]  /*4eef0*/  LDL.LU.64 R54, [R1+0xd28] ;  /* 0x000d280001367983 */ /* 0x000ee80000300a00 */
[----:B------:R-:W-:Y:S01]  /*4ef00*/  STL.64 [R1+0x1130], R24 ;  /* 0x0011301801007387 */ /* 0x000fe20000100a00 */
[C---:B-1----:R-:W-:Y:S03]  /*4ef10*/  HMMA.1688.F32.TF32 R28, R48.reuse, R14, R160 ;  /* 0x0000000e301c723c */ /* 0x042fe600000810a0 */
[----:B------:R1:W-:Y:S05]  /*4ef20*/  STL.64 [R1+0x1138], R26 ;  /* 0x0011381a01007387 */ /* 0x0003ea0000100a00 */
[C---:B-1----:R-:W-:Y:S01]  /*4ef30*/  HMMA.1688.F32.TF32 R24, R48.reuse, R10, R172 ;  /* 0x0000000a3018723c */ /* 0x042fe200000810ac */
[----:B------:R1:W-:Y:S04]  /*4ef40*/  STL.64 [R1+0x1120], R32 ;  /* 0x0011202001007387 */ /* 0x0003e80000100a00 */
[----:B------:R2:W-:Y:S04]  /*4ef50*/  STL.64 [R1+0x1128], R34 ;  /* 0x0011282201007387 */ /* 0x0005e80000100a00 */
[----:B-1----:R-:W3:Y:S04]  /*4ef60*/  LDL.LU.64 R32, [R1+0xd10] ;  /* 0x000d100001207983 */ /* 0x002ee80000300a00 */
[----:B------:R-:W-:Y:S04]  /*4ef70*/  STL.64 [R1+0x1110], R28 ;  /* 0x0011101c01007387 */ /* 0x000fe80000100a00 */
[----:B------:R1:W-:Y:S04]  /*4ef80*/  STL.64 [R1+0x1118], R30 ;  /* 0x0011181e01007387 */ /* 0x0003e80000100a00 */
[----:B--2---:R-:W2:Y:S04]  /*4ef90*/  LDL.LU.64 R34, [R1+0xd18] ;  /* 0x000d180001227983 */ /* 0x004ea80000300a00 */
[----:B------:R-:W-:Y:S01]  /*4efa0*/  STL.64 [R1+0x1100], R24 ;  /* 0x0011001801007387 */ /* 0x000fe20000100a00 */
[----:B-1----:R-:W-:Y:S03]  /*4efb0*/  HMMA.1688.F32.TF32 R28, R48, R6, R176 ;  /* 0x00000006301c723c */ /* 0x002fe600000810b0 */
[----:B------:R1:W-:Y:S05]  /*4efc0*/  STL.64 [R1+0x1108], R26 ;  /* 0x0011081a01007387 */ /* 0x0003ea0000100a00 */
[C---:B-1----:R-:W-:Y:S08]  /*4efd0*/  HMMA.1688.F32.TF32 R24, R92.reuse, R40, R68 ;  /* 0x000000285c18723c */ /* 0x042ff00000081044 */
[----:B----4-:R-:W-:Y:S03]  /*4efe0*/  HMMA.1688.F32.TF32 R36, R92, R44, R64 ;  /* 0x0000002c5c24723c */ /* 0x010fe60000081040 */
[----:B------:R1:W-:Y:S04]  /*4eff0*/  STL.64 [R1+0x10f0], R28 ;  /* 0x0010f01c01007387 */ /* 0x0003e80000100a00 */
[----:B------:R4:W-:-:S12]  /*4f000*/  STL.64 [R1+0x10f8], R30 ;  /* 0x0010f81e01007387 */ /* 0x0009d80000100a00 */
[----:B------:R-:W-:Y:S04]  /*4f010*/  STL.64 [R1+0x5790], R38 ;  /* 0x0057902601007387 */ /* 0x000fe80000100a00 */
[----:B------:R1:W-:Y:S04]  /*4f020*/  STL.64 [R1], R24 ;  /* 0x0000001801007387 */ /* 0x0003e80000100a00 */
[----:B------:R4:W-:Y:S04]  /*4f030*/  STL.64 [R1+0x8], R26 ;  /* 0x0000081a01007387 */ /* 0x0009e80000100a00 */
[----:B------:R-:W-:Y:S04]  /*4f040*/  STL.64 [R1+0x5788], R36 ;  /* 0x0057882401007387 */ /* 0x000fe80000100a00 */
[----:B-1----:R-:W2:Y:S04]  /*4f050*/  LDL.LU.64 R28, [R1+0xd00] ;  /* 0x000d0000011c7983 */ /* 0x002ea80000300a00 */
[----:B----4-:R-:W4:Y:S04]  /*4f060*/  LDL.LU.64 R30, [R1+0xd08] ;  /* 0x000d0800011e7983 */ /* 0x010f280000300a00 */
[----:B------:R-:W4:Y:S04]  /*4f070*/  LDL.LU.64 R64, [R1+0xcf0] ;  /* 0x000cf00001407983 */ /* 0x000f280000300a00 */
[----:B------:R-:W4:Y:S04]  /*4f080*/  LDL.LU.64 R66, [R1+0xcf8] ;  /* 0x000cf80001427983 */ /* 0x000f280000300a00 */
[----:B------:R-:W4:Y:S04]  /*4f090*/  LDL.LU.64 R24, [R1+0xce0] ;  /* 0x000ce00001187983 */ /* 0x000f280000300a00 */
[----:B------:R-:W4:Y:S01]  /*4f0a0*/  LDL.LU.64 R26, [R1+0xce8] ;  /* 0x000ce800011a7983 */ /* 0x000f220000300a00 */
[----:B------:R-:W-:-:S15]  /*4f0b0*/  HMMA.1688.F32.TF32 R104, R92, R232, R60 ;  /* 0x000000e85c68723c */ /* 0x000fde000008103c */
[----:B------:R-:W-:-:S04]  /*4f0c0*/  NOP ;  /* 0x0000000000007918 */ /* 0x000fc80000000000 */
[----:B------:R-:W-:Y:S04]  /*4f0d0*/  STL.64 [R1+0x57a0], R106 ;  /* 0x0057a06a01007387 */ /* 0x000fe80000100a00 */
[----:B------:R-:W-:Y:S04]  /*4f0e0*/  STL.64 [R1+0x5798], R104 ;  /* 0x0057986801007387 */ /* 0x000fe80000100a00 */
[----:B------:R-:W4:Y:S04]  /*4f0f0*/  LDL.LU.64 R68, [R1+0xe10] ;  /* 0x000e100001447983 */ /* 0x000f280000300a00 */
[----:B------:R-:W4:Y:S01]  /*4f100*/  LDL.LU.64 R70, [R1+0xe18] ;  /* 0x000e180001467983 */ /* 0x000f220000300a00 */
[----:B---3--:R-:W-:-:S15]  /*4f110*/  HMMA.1688.F32.TF32 R116, R92, R228, R56 ;  /* 0x000000e45c74723c */ /* 0x008fde0000081038 */
[----:B------:R-:W-:-:S04]  /*4f120*/  NOP ;  /* 0x0000000000007918 */ /* 0x000fc80000000000 */
[----:B------:R-:W-:Y:S04]  /*4f130*/  STL.64 [R1+0x57b0], R118 ;  /* 0x0057b07601007387 */ /* 0x000fe80000100a00 */
[----:B------:R-:W-:Y:S04]  /*4f140*/  STL.64 [R1+0x57a8], R116 ;  /* 0x0057a87401007387 */ /* 0x000fe80000100a00 */
[----:B------:R-:W3:Y:S04]  /*4f150*/  LDL.LU.64 R56, [R1+0xe00] ;  /* 0x000e000001387983 */ /* 0x000ee80000300a00 */
[----:B------:R-:W3:Y:S01]  /*4f160*/  LDL.LU.64 R58, [R1+0xe08] ;  /* 0x000e0800013a7983 */ /* 0x000ee20000300a00 */
[----:B------:R-:W-:-:S15]  /*4f170*/  HMMA.1688.F32.TF32 R48, R92, R224, R52 ;  /* 0x000000e05c30723c */ /* 0x000fde0000081034 */
[----:B------:R-:W-:-:S04]  /*4f180*/  NOP ;  /* 0x0000000000007918 */ /* 0x000fc80000000000 */
[----:B------:R-:W-:Y:S04]  /*4f190*/  STL.64 [R1+0x57c0], R50 ;  /* 0x0057c03201007387 */ /* 0x000fe80000100a00 */
[----:B------:R1:W-:Y:S04]  /*4f1a0*/  STL.64 [R1+0x57b8], R48 ;  /* 0x0057b83001007387 */ /* 0x0003e80000100a00 */
[----:B-1----:R-:W3:Y:S04]  /*4f1b0*/  LDL.LU.64 R48, [R1+0xdf0] ;  /* 0x000df00001307983 */ /* 0x002ee80000300a00 */
[----:B------:R-:W3:Y:S04]  /*4f1c0*/  LDL.LU.64 R50, [R1+0xdf8] ;  /* 0x000df80001327983 */ /* 0x000ee80000300a00 */
[----:B------:R-:W3:Y:S01]  /*4f1d0*/  LDL.LU.64 R36, [R1+0xd40] ;  /* 0x000d400001247983 */ /* 0x000ee20000300a00 */
[C---:B--2---:R-:W-:Y:S03]  /*4f1e0*/  HMMA.1688.F32.TF32 R52, R92.reuse, R220, R32 ;  /* 0x000000dc5c34723c */ /* 0x044fe60000081020 */
[----:B------:R-:W2:Y:S04]  /*4f1f0*/  LDL.LU.64 R38, [R1+0xd48] ;  /* 0x000d480001267983 */ /* 0x000ea80000300a00 */
[----:B------:R-:W2:Y:S04]  /*4f200*/  LDL.LU.64 R32, [R1+0xe20] ;  /* 0x000e200001207983 */ /* 0x000ea80000300a00 */
[----:B------:R-:W2:Y:S08]  /*4f210*/  LDL.LU.64 R34, [R1+0xe28] ;  /* 0x000e280001227983 */ /* 0x000eb00000300a00 */
[----:B------:R-:W-:Y:S04]  /*4f220*/  STL.64 [R1+0x57d0], R54 ;  /* 0x0057d03601007387 */ /* 0x000fe80000100a00 */
[----:B------:R-:W-:Y:S01]  /*4f230*/  STL.64 [R1+0x57c8], R52 ;  /* 0x0057c83401007387 */ /* 0x000fe20000100a00 */
[C---:B----4-:R-:W-:Y:S03]  /*4f240*/  HMMA.1688.F32.TF32 R60, R92.reuse, R216, R28 ;  /* 0x000000d85c3c723c */ /* 0x050fe6000008101c */
[----:B------:R-:W4:Y:S04]  /*4f250*/  LDL.LU.64 R28, [R1+0xe30] ;  /* 0x000e3000011c7983 */ /* 0x000f280000300a00 */
[----:B------:R-:W4:Y:S01]  /*4f260*/  LDL.LU.64 R30, [R1+0xe38] ;  /* 0x000e3800011e7983 */ /* 0x000f220000300a00 */
[C---:B------:R-:W-:Y:S08]  /*4f270*/  HMMA.1688.F32.TF32 R128, R92.reuse, R212, R64 ;  /* 0x000000d45c80723c */ /* 0x040ff00000081040 */
[C---:B------:R-:W-:Y:S03]  /*4f280*/  HMMA.1688.F32.TF32 R64, R92.reuse, R208, R24 ;  /* 0x000000d05c40723c */ /* 0x040fe60000081018 */
[----:B------:R-:W-:Y:S04]  /*4f290*/  STL.64 [R1+0x57e0], R62 ;  /* 0x0057e03e01007387 */ /* 0x000fe80000100a00 */
[----:B------:R-:W-:Y:S04]  /*4f2a0*/  STL.64 [R1+0x57d8], R60 ;  /* 0x0057d83c01007387 */ /* 0x000fe80000100a00 */
[----:B------:R-:W-:Y:S04]  /*4f2b0*/  STL.64 [R1+0x57f0], R130 ;  /* 0x0057f08201007387 */ /* 0x000fe80000100a00 */
[----:B------:R-:W-:Y:S04]  /*4f2c0*/  STL.64 [R1+0x57e8], R128 ;  /* 0x0057e88001007387 */ /* 0x000fe80000100a00 */
[----:B------:R-:W4:Y:S04]  /*4f2d0*/  LDL.LU.64 R24, [R1+0xe40] ;  /* 0x000e400001187983 */ /* 0x000f280000300a00 */
[----:B------:R-:W4:Y:S01]  /*4f2e0*/  LDL.LU.64 R26, [R1+0xe48] ;  /* 0x000e4800011a7983 */ /* 0x000f220000300a00 */
[----:B------:R-:W-:Y:S01]  /*4f2f0*/  HMMA.1688.F32.TF32 R68, R92, R204, R68 ;  /* 0x000000cc5c44723c */ /* 0x000fe20000081044 */
[----:B------:R-:W-:-:S02]  /*4f300*/  LOP3.LUT R106, R0, 0x40, RZ, 0x3c, !PT ;  /* 0x00000040006a7812 */ /* 0x000fc400078e3cff */
[----:B------:R-:W-:Y:S01]  /*4f310*/  STL.64 [R1+0x5800], R66 ;  /* 0x0058004201007387 */ /* 0x000fe20000100a00 */
[----:B------:R-:W-:-:S03]  /*4f320*/  LOP3.LUT R107, R0, 0x60, RZ, 0x3c, !PT ;  /* 0x00000060006b7812 */ /* 0x000fc600078e3cff */
[----:B------:R-:W-:Y:S04]  /*4f330*/  STL.64 [R1+0x57f8], R64 ;  /* 0x0057f84001007387 */ /* 0x000fe80000100a00 */
[----:B------:R-:W-:Y:S04]  /*4f340*/  LDS R124, [R106+UR11+0x300] ;  /* 0x0003000b6a7c7984 */ /* 0x000fe80008000800 */
[----:B------:R-:W-:Y:S04]  /*4f350*/  LDS R126, [R106+UR11+0x1300] ;  /* 0x0013000b6a7e7984 */ /* 0x000fe80008000800 */
[----:B------:R-:W-:Y:S04]  /*4f360*/  LDS R125, [R107+UR11+0x300] ;  /* 0x0003000b6b7d7984 */ /* 0x000fe80008000800 */
[----:B------:R-:W-:Y:S04]  /*4f370*/  STL.64 [R1+0x5810], R70 ;  /* 0x0058104601007387 */ /* 0x000fe80000100a00 */
[----:B------:R-:W-:Y:S04]  /*4f380*/  STL.64 [R1+0x5808], R68 ;  /* 0x0058084401007387 */ /* 0x000fe80000100a00 */
[----:B------:R-:W-:Y:S04]  /*4f390*/  STL.64 [R1+0x5978], R106 ;  /* 0x0059786a01007387 */ /* 0x000fe80000100a00 */
[----:B------:R-:W1:Y:S04]  /*4f3a0*/  LDS R127, [R107+UR11+0x1300] ;  /* 0x0013000b6b7f7984 */ /* 0x000e680008000800 */
[----:B------:R-:W-:Y:S04]  /*4f3b0*/  LDS R240, [R106+UR11+0x380] ;  /* 0x0003800b6af07984 */ /* 0x000fe80008000800 */
[----:B------:R-:W-:Y:S04]  /*4f3c0*/  LDS R242, [R106+UR11+0x1380] ;  /* 0x0013800b6af27984 */ /* 0x000fe80008000800 */
[----:B------:R-:W-:Y:S04]  /*4f3d0*/  LDS R241, [R107+UR11+0x380] ;  /* 0x0003800b6bf17984 */ /* 0x000fe80008000800 */
[----:B------:R-:W1:Y:S01]  /*4f3e0*/  LDS R243, [R107+UR11+0x1380] ;  /* 0x0013800b6bf37984 */ /* 0x000e620008000800 */
[----:B---3--:R-:W-:Y:S01]  /*4f3f0*/  HMMA.1688.F32.TF32 R72, R92, R200, R56 ;  /* 0x000000c85c48723c */ /* 0x008fe20000081038 */
[----:B------:R-:W-:-:S02]  /*4f400*/  IMAD.MOV.U32 R246, RZ, RZ, R2 ;  /* 0x000000fffff67224 */ /* 0x000fc400078e0002 */
[----:B------:R-:W-:Y:S01]  /*4f410*/  LDS R56, [R0+UR11+0x2180] ;  /* 0x0021800b00387984 */ /* 0x000fe20008000800 */
[----:B------:R-:W-:-:S03]  /*4f420*/  IMAD.MOV.U32 R247, RZ, RZ, R3 ;  /* 0x000000fffff77224 */ /* 0x000fc600078e0003 */
[----:B------:R-:W-:Y:S04]  /*4f430*/  LDS R58, [R0+UR11+0x3180] ;  /* 0x0031800b003a7984 */ /* 0x000fe80008000800 */
[----:B------:R-:W-:Y:S04]  /*4f440*/  LDS R57, [R252+UR11+0x2180] ;  /* 0x0021800bfc397984 */ /* 0x000fe80008000800 */
[----:B------:R-:W3:Y:S04]  /*4f450*/  LDS R59, [R252+UR11+0x3180] ;  /* 0x0031800bfc3b7984 */ /* 0x000ee80008000800 */
[----:B------:R-:W-:Y:S04]  /*4f460*/  STL.64 [R1+0x5820], R74 ;  /* 0x0058204a01007387 */ /* 0x000fe80000100a00 */
[----:B------:R-:W-:Y:S01]  /*4f470*/  STL.64 [R1+0x5818], R72 ;  /* 0x0058184801007387 */ /* 0x000fe20000100a00 */
[C---:B------:R-:W-:Y:S08]  /*4f480*/  HMMA.1688.F32.TF32 R76, R92.reuse, R20, R48 ;  /* 0x000000145c4c723c */ /* 0x040ff00000081030 */
[C---:B--2---:R-:W-:Y:S08]  /*4f490*/  HMMA.1688.F32.TF32 R80, R92.reuse, R16, R36 ;  /* 0x000000105c50723c */ /* 0x044ff00000081024 */
[C---:B------:R-:W-:Y:S03]  /*4f4a0*/  HMMA.1688.F32.TF32 R84, R92.reuse, R12, R32 ;  /* 0x0000000c5c54723c */ /* 0x040fe60000081020 */
[----:B------:R-:W-:Y:S04]  /*4f4b0*/  STL.64 [R1+0x5830], R78 ;  /* 0x0058304e01007387 */ /* 0x000fe80000100a00 */
[----:B------:R2:W-:Y:S04]  /*4f4c0*/  STL.64 [R1+0x5828], R76 ;  /* 0x0058284c01007387 */ /* 0x0005e80000100a00 */
[----:B------:R-:W-:Y:S04]  /*4f4d0*/  STL.64 [R1+0x5840], R82 ;  /* 0x0058405201007387 */ /* 0x000fe80000100a00 */
[----:B------:R-:W-:Y:S04]  /*4f4e0*/  STL.64 [R1+0x5838], R80 ;  /* 0x0058385001007387 */ /* 0x000fe80000100a00 */
[----:B--2---:R-:W1:Y:S04]  /*4f4f0*/  LDL.LU.64 R76, [R1+0xb60] ;  /* 0x000b6000014c7983 */ /* 0x004e680000300a00 */
[----:B------:R-:W1:Y:S04]  /*4f500*/  LDL.LU.64 R78, [R1+0xb68] ;  /* 0x000b6800014e7983 */ /* 0x000e680000300a00 */
[----:B------:R-:W-:Y:S04]  /*4f510*/  STL.64 [R1+0x5850], R86 ;  /* 0x0058505601007387 */ /* 0x000fe80000100a00 */
[----:B------:R-:W-:Y:S04]  /*4f520*/  STL.64 [R1+0x5848], R84 ;  /* 0x0058485401007387 */ /* 0x000fe80000100a00 */
[----:B------:R-:W2:Y:S04]  /*4f530*/  LDL.LU.64 R72, [R1+0xb50] ;  /* 0x000b500001487983 */ /* 0x000ea80000300a00 */
[----:B------:R-:W2:Y:S04]  /*4f540*/  LDL.LU.64 R74, [R1+0xb58] ;  /* 0x000b5800014a7983 */ /* 0x000ea80000300a00 */
[----:B------:R-:W3:Y:S04]  /*4f550*/  LDL.LU.64 R68, [R1+0x960] ;  /* 0x0009600001447983 */ /* 0x000ee80000300a00 */
[----:B------:R-:W3:Y:S04]  /*4f560*/  LDL.LU.64 R70, [R1+0x968] ;  /* 0x0009680001467983 */ /* 0x000ee80000300a00 */
[----:B------:R-:W3:Y:S04]  /*4f570*/  LDL.LU.64 R64, [R1+0x950] ;  /* 0x0009500001407983 */ /* 0x000ee80000300a00 */
[----:B------:R-:W3:Y:S01]  /*4f580*/  LDL.LU.64 R66, [R1+0x958] ;  /* 0x0009580001427983 */ /* 0x000ee20000300a00 */
[----:B----4-:R-:W-:-:S15]  /*4f590*/  HMMA.1688.F32.TF32 R88, R92, R8, R28 ;  /* 0x000000085c58723c */ /* 0x010fde000008101c */
[----:B------:R-:W-:-:S04]  /*4f5a0*/  NOP ;  /* 0x0000000000007918 */ /* 0x000fc80000000000 */
[----:B------:R-:W-:Y:S04]  /*4f5b0*/  STL.64 [R1+0x5860], R90 ;  /* 0x0058605a01007387 */ /* 0x000fe80000100a00 */
[----:B------:R-:W-:Y:S04]  /*4f5c0*/  STL.64 [R1+0x5858], R88 ;  /* 0x0058585801007387 */ /* 0x000fe80000100a00 */
[----:B------:R-:W4:Y:S04]  /*4f5d0*/  LDL.LU.64 R60, [R1+0x910] ;  /* 0x00091000013c7983 */ /* 0x000f280000300a00 */
[----:B------:R-:W4:Y:S04]  /*4f5e0*/  LDL.LU.64 R62, [R1+0x918] ;  /* 0x00091800013e7983 */ /* 0x000f280000300a00 */
[----:B------:R-:W4:Y:S04]  /*4f5f0*/  LDL.LU.64 R52, [R1+0x740] ;  /* 0x0007400001347983 */ /* 0x000f280000300a00 */
[----:B------:R-:W4:Y:S01]  /*4f600*/  LDL.LU.64 R54, [R1+0x748] ;  /* 0x0007480001367983 */ /* 0x000f220000300a00 */
[----:B------:R-:W-:Y:S03]  /*4f610*/  HMMA.1688.F32.TF32 R92, R92, R4, R24 ;  /* 0x000000045c5c723c */ /* 0x000fe60000081018 */
        /* <DEDUP_REMOVED lines=10> */
[----:B------:R-:W-:Y:S04]  /*4f6c0*/  STL.64 [R1+0x5870], R94 ;  /* 0x0058705e01007387 */ /* 0x000fe80000100a00 */
[----:B------:R-:W-:Y:S01]  /*4f6d0*/  STL.64 [R1+0x5868], R92 ;  /* 0x0058685c01007387 */ /* 0x000fe20000100a00 */
[C---:B-1----:R-:W-:Y:S08]  /*4f6e0*/  HMMA.1688.F32.TF32 R96, R124.reuse, R40, R76 ;  /* 0x000000287c60723c */ /* 0x042ff0000008104c */
[C---:B--2---:R-:W-:Y:S08]  /*4f6f0*/  HMMA.1688.F32.TF32 R196, R124.reuse, R44, R72 ;  /* 0x0000002c7cc4723c */ /* 0x044ff00000081048 */
[C---:B---3--:R-:W-:Y:S08]  /*4f700*/  HMMA.1688.F32.TF32 R100, R124.reuse, R232, R68 ;  /* 0x000000e87c64723c */ /* 0x048ff00000081044 */
[C---:B------:R-:W-:Y:S01]  /*4f710*/  HMMA.1688.F32.TF32 R108, R124.reuse, R228, R64 ;  /* 0x000000e47c6c723c */ /* 0x040fe20000081040 */
[----:B------:R-:W-:Y:S04]  /*4f720*/  STL.64 [R1+0x5880], R98 ;  /* 0x0058806201007387 */ /* 0x000fe80000100a00 */
[----:B------:R-:W-:Y:S04]  /*4f730*/  STL.64 [R1+0x5878], R96 ;  /* 0x0058786001007387 */ /* 0x000fe80000100a00 */
[----:B------:R-:W-:Y:S04]  /*4f740*/  STL.64 [R1+0x5890], R198 ;  /* 0x005890c601007387 */ /* 0x000fe80000100a00 */
[----:B------:R-:W-:Y:S04]  /*4f750*/  STL.64 [R1+0x5888], R196 ;  /* 0x005888c401007387 */ /* 0x000fe80000100a00 */
[----:B------:R-:W-:Y:S04]  /*4f760*/  STL.64 [R1+0x58a0], R102 ;  /* 0x0058a06601007387 */ /* 0x000fe80000100a00 */
[----:B------:R1:W-:Y:S01]  /*4f770*/  STL.64 [R1+0x5898], R100 ;  /* 0x0058986401007387 */ /* 0x0003e20000100a00 */
[C---:B----4-:R-:W-:Y:S08]  /*4f780*/  HMMA.1688.F32.TF32 R184, R124.reuse, R224, R60 ;  /* 0x000000e07cb8723c */ /* 0x050ff0000008103c */
[C---:B------:R-:W-:Y:S08]  /*4f790*/  HMMA.1688.F32.TF32 R192, R124.reuse, R220, R52 ;  /* 0x000000dc7cc0723c */ /* 0x040ff00000081034 */
[C---:B------:R-:W-:Y:S08]  /*4f7a0*/  HMMA.1688.F32.TF32 R136, R124.reuse, R216, R48 ;  /* 0x000000d87c88723c */ /* 0x040ff00000081030 */
[C---:B------:R-:W-:Y:S08]  /*4f7b0*/  HMMA.1688.F32.TF32 R132, R124.reuse, R212, R36 ;  /* 0x000000d47c84723c */ /* 0x040ff00000081024 */
[C---:B------:R-:W-:Y:S01]  /*4f7c0*/  HMMA.1688.F32.TF32 R24, R124.reuse, R208, R24 ;  /* 0x000000d07c18723c */ /* 0x040fe20000081018 */
[----:B------:R-:W-:Y:S07]  /*4f7d0*/  STL.64 [R1+0x58b0], R110 ;  /* 0x0058b06e01007387 */ /* 0x000fee0000100a00 */
[C---:B------:R-:W-:Y:S01]  /*4f7e0*/  HMMA.1688.F32.TF32 R112, R124.reuse, R204, R32 ;  /* 0x000000cc7c70723c */ /* 0x040fe20000081020 */
        /* <DEDUP_REMOVED lines=13> */
[----:B-1----:R-:W3:Y:S04]  /*4f8c0*/  LDL.LU.64 R100, [R1+0x6e0] ;  /* 0x0006e00001647983 */ /* 0x002ee80000300a00 */
        /* <DEDUP_REMOVED lines=32> */
[----:B--2---:R-:W2:Y:S04]  /*4fad0*/  LDL.LU.64 R24, [R1+0x90] ;  /* 0x0000900001187983 */ /* 0x004ea80000300a00 */
[----:B------:R-:W2:Y:S04]  /*4fae0*/  LDL.LU.64 R26, [R1+0x98] ;  /* 0x00009800011a7983 */ /* 0x000ea80000300a00 */
[----:B------:R-:W-:Y:S04]  /*4faf0*/  STL.64 [R1+0x5920], R146 ;  /* 0x0059209201007387 */ /* 0x000fe80000100a00 */
[----:B------:R-:W-:Y:S01]  /*4fb00*/  STL.64 [R1+0x5918], R144 ;  /* 0x0059189001007387 */ /* 0x000fe20000100a00 */
[C---:B---3--:R-:W-:Y:S08]  /*4fb10*/  HMMA.1688.F32.TF32 R140, R124.reuse, R20, R100 ;  /* 0x000000147c8c723c */ /* 0x048ff00000081064 */
[C---:B----4-:R-:W-:Y:S08]  /*4fb20*/  HMMA.1688.F32.TF32 R236, R124.reuse, R16, R96 ;  /* 0x000000107cec723c */ /* 0x050ff00000081060 */
[C---:B------:R-:W-:Y:S08]  /*4fb30*/  HMMA.1688.F32.TF32 R152, R124.reuse, R12, R92 ;  /* 0x0000000c7c98723c */ /* 0x040ff0000008105c */
[C---:B------:R-:W-:Y:S08]  /*4fb40*/  HMMA.1688.F32.TF32 R120, R124.reuse, R8, R88 ;  /* 0x000000087c78723c */ /* 0x040ff00000081058 */
        /* <DEDUP_REMOVED lines=11> */
[C---:B------:R-:W-:Y:S08]  /*4fc00*/  HMMA.1688.F32.TF32 R188, R240.reuse, R232, R72 ;  /* 0x000000e8f0bc723c */ /* 0x040ff00000081048 */
[C---:B------:R-:W-:Y:S08]  /*4fc10*/  HMMA.1688.F32.TF32 R156, R240.reuse, R228, R68 ;  /* 0x000000e4f09c723c */ /* 0x040ff00000081044 */
[C---:B------:R-:W-:Y:S08]  /*4fc20*/  HMMA.1688.F32.TF32 R176, R240.reuse, R204, R48 ;  /* 0x000000ccf0b0723c */ /* 0x040ff00000081030 */
[C---:B------:R-:W-:Y:S11]  /*4fc30*/  HMMA.1688.F32.TF32 R180, R240.reuse, R200, R36 ;  /* 0x000000c8f0b4723c */ /* 0x040ff60000081024 */
[----:B------:R-:W-:Y:S08]  /*4fc40*/  STL [R1+0x5780], R179 ;  /* 0x005780b301007387 */ /* 0x000ff00000100800 */
[----:B------:R-:W-:Y:S04]  /*4fc50*/  STL [R1+0x577c], R181 ;  /* 0x00577cb501007387 */ /* 0x000fe80000100800 */
[----:B------:R-:W-:Y:S04]  /*4fc60*/  STL [R1+0x5778], R182 ;  /* 0x005778b601007387 */ /* 0x000fe80000100800 */
[----:B------:R-:W-:Y:S04]  /*4fc70*/  STL [R1+0x5774], R183 ;  /* 0x005774b701007387 */ /* 0x000fe80000100800 */
[----:B------:R-:W3:Y:S04]  /*4fc80*/  LDL.LU.64 R72, [R1+0x80] ;  /* 0x0000800001487983 */ /* 0x000ee80000300a00 */
[----:B------:R-:W3:Y:S04]  /*4fc90*/  LDL.LU.64 R74, [R1+0x88] ;  /* 0x00008800014a7983 */ /* 0x000ee80000300a00 */
[----:B------:R-:W4:Y:S04]  /*4fca0*/  LDL.LU R244, [R1+0x5c0] ;  /* 0x0005c00001f47983 */ /* 0x000f280000300800 */
[----:B------:R-:W4:Y:S04]  /*4fcb0*/  LDL.LU R245, [R1+0x5c4] ;  /* 0x0005c40001f57983 */ /* 0x000f280000300800 */
[----:B------:R-:W3:Y:S04]  /*4fcc0*/  LDL.LU R2, [R1+0x5984] ;  /* 0x0059840001027983 */ /* 0x000ee80000300800 */
[----:B------:R-:W3:Y:S04]  /*4fcd0*/  LDL.LU R3, [R1+0x5980] ;  /* 0x0059800001037983 */ /* 0x000ee80000300800 */
[----:B------:R-:W3:Y:S04]  /*4fce0*/  LDL.LU.64 R68, [R1+0x70] ;  /* 0x0000700001447983 */ /* 0x000ee80000300a00 */
[----:B------:R-:W3:Y:S01]  /*4fcf0*/  LDL.LU.64 R70, [R1+0x78] ;  /* 0x0000780001467983 */ /* 0x000ee20000300a00 */
[C---:B------:R-:W-:Y:S03]  /*4fd00*/  HMMA.1688.F32.TF32 R160, R240.reuse, R224, R64 ;  /* 0x000000e0f0a0723c */ /* 0x040fe60000081040 */
[----:B------:R-:W3:Y:S04]  /*4fd10*/  LDL.LU R36, [R1+0x5d0] ;  /* 0x0005d00001247983 */ /* 0x000ee80000300800 */
[----:B------:R-:W3:Y:S01]  /*4fd20*/  LDL.LU R37, [R1+0x5d4] ;  /* 0x0005d40001257983 */ /* 0x000ee20000300800 */
[C---:B--2---:R-:W-:Y:S03]  /*4fd30*/  HMMA.1688.F32.TF32 R248, R240.reuse, R20, R24 ;  /* 0x00000014f0f8723c */ /* 0x044fe60000081018 */
[----:B------:R-:W2:Y:S04]  /*4fd40*/  LDL.LU R38, [R1+0x5d8] ;  /* 0x0005d80001267983 */ /* 0x000ea80000300800 */
[----:B------:R-:W2:Y:S04]  /*4fd50*/  LDL.LU R39, [R1+0x5dc] ;  /* 0x0005dc0001277983 */ /* 0x000ea80000300800 */
[----:B------:R-:W2:Y:S04]  /*4fd60*/  LDL.LU.64 R64, [R1+0x60] ;  /* 0x0000600001407983 */ /* 0x000ea80000300a00 */
[----:B------:R-:W2:Y:S04]  /*4fd70*/  LDL.LU.64 R66, [R1+0x68] ;  /* 0x0000680001427983 */ /* 0x000ea80000300a00 */
[----:B------:R-:W2:Y:S04]  /*4fd80*/  LDL.LU.64 R24, [R1+0x50] ;  /* 0x0000500001187983 */ /* 0x000ea80000300a00 */
[----:B------:R-:W2:Y:S01]  /*4fd90*/  LDL.LU.64 R26, [R1+0x58] ;  /* 0x00005800011a7983 */ /* 0x000ea20000300a00 */
[C---:B------:R-:W-:Y:S03]  /*4fda0*/  HMMA.1688.F32.TF32 R172, R240.reuse, R208, R52 ;  /* 0x000000d0f0ac723c */ /* 0x040fe60000081034 */
[----:B------:R-:W3:Y:S04]  /*4fdb0*/  LDL.LU R52, [R1+0x470] ;  /* 0x0004700001347983 */ /* 0x000ee80000300800 */
[----:B------:R-:W3:Y:S01]  /*4fdc0*/  LDL.LU R53, [R1+0x474] ;  /* 0x0004740001357983 */ /* 0x000ee20000300800 */
[C---:B------:R-:W-:Y:S03]  /*4fdd0*/  HMMA.1688.F32.TF32 R164, R240.reuse, R220, R60 ;  /* 0x000000dcf0a4723c */ /* 0x040fe6000008103c */
[----:B------:R-:W3:Y:S04]  /*4fde0*/  LDL.LU R54, [R1+0x478] ;  /* 0x0004780001367983 */ /* 0x000ee80000300800 */
[----:B------:R-:W3:Y:S04]  /*4fdf0*/  LDL.LU R55, [R1+0x47c] ;  /* 0x00047c0001377983 */ /* 0x000ee80000300800 */
[----:B------:R-:W3:Y:S04]  /*4fe00*/  LDL.LU R60, [R1+0x480] ;  /* 0x00048000013c7983 */ /* 0x000ee80000300800 */
[----:B------:R-:W3:Y:S04]  /*4fe10*/  LDL.LU R61, [R1+0x484] ;  /* 0x00048400013d7983 */ /* 0x000ee80000300800 */
[----:B------:R-:W4:Y:S04]  /*4fe20*/  LDL.LU R62, [R1+0x488] ;  /* 0x00048800013e7983 */ /* 0x000f280000300800 */
[----:B------:R-:W4:Y:S04]  /*4fe30*/  LDL.LU R63, [R1+0x48c] ;  /* 0x00048c00013f7983 */ /* 0x000f280000300800 */
[----:B------:R-:W4:Y:S04]  /*4fe40*/  LDL.LU R48, [R1+0x460] ;  /* 0x0004600001307983 */ /* 0x000f280000300800 */
[----:B------:R-:W4:Y:S04]  /*4fe50*/  LDL.LU R49, [R1+0x464] ;  /* 0x0004640001317983 */ /* 0x000f280000300800 */
[----:B------:R-:W4:Y:S04]  /*4fe60*/  LDL.LU R50, [R1+0x468] ;  /* 0x0004680001327983 */ /* 0x000f280000300800 */
[----:B------:R-:W4:Y:S04]  /*4fe70*/  LDL.LU R51, [R1+0x46c] ;  /* 0x00046c0001337983 */ /* 0x000f280000300800 */
[----:B------:R-:W4:Y:S04]  /*4fe80*/  LDL.LU R116, [R1+0x5e0] ;  /* 0x0005e00001747983 */ /* 0x000f280000300800 */
[----:B------:R-:W4:Y:S04]  /*4fe90*/  LDL.LU R117, [R1+0x5e4] ;  /* 0x0005e40001757983 */ /* 0x000f280000300800 */
[----:B------:R-:W-:Y:S04]  /*4fea0*/  STL [R1+0x576c], R250 ;  /* 0x00576cfa01007387 */ /* 0x000fe80000100800 */
[----:B------:R-:W-:Y:S01]  /*4feb0*/  STL [R1+0x5768], R251 ;  /* 0x005768fb01007387 */ /* 0x000fe20000100800 */
[C---:B------:R-:W-:Y:S08]  /*4fec0*/  HMMA.1688.F32.TF32 R148, R240.reuse, R44, R76 ;  /* 0x0000002cf094723c */ /* 0x040ff0000008104c */
[C---:B------:R-:W-:Y:S08]  /*4fed0*/  HMMA.1688.F32.TF32 R168, R240.reuse, R40, R80 ;  /* 0x00000028f0a8723c */ /* 0x040ff00000081050 */
[C---:B--2---:R-:W-:Y:S08]  /*4fee0*/  HMMA.1688.F32.TF32 R24, R240.reuse, R4, R24 ;  /* 0x00000004f018723c */ /* 0x044ff00000081018 */
[----:B------:R-:W-:Y:S11]  /*4fef0*/  HMMA.1688.F32.TF32 R64, R240, R8, R64 ;  /* 0x00000008f040723c */ /* 0x000ff60000081040 */
[----:B------:R-:W-:Y:S01]  /*4ff00*/  IMAD.MOV.U32 R9, RZ, RZ, R24 ;  /* 0x000000ffff097224 */ /* 0x000fe200078e0018 */
[----:B------:R-:W-:Y:S01]  /*4ff10*/  MOV R5, R26 ;  /* 0x0000001a00057202 */ /* 0x000fe20000000f00 */
[----:B------:R-:W-:-:S02]  /*4ff20*/  IMAD.MOV.U32 R8, RZ, RZ, R25 ;  /* 0x000000ffff087224 */ /* 0x000fc400078e0019 */
[----:B------:R-:W-:Y:S02]  /*4ff30*/  IMAD.MOV.U32 R4, RZ, RZ, R27 ;  /* 0x000000ffff047224 */ /* 0x000fe400078e001b */
[C---:B---3--:R-:W-:Y:S08]  /*4ff40*/  HMMA.1688.F32.TF32 R24, R56.reuse, R46, R52 ;  /* 0x0000002e3818723c */ /* 0x048ff00000081034 */
[----:B----4-:R-:W-:Y:S11]  /*4ff50*/  HMMA.1688.F32.TF32 R60, R56, R42, R60 ;  /* 0x0000002a383c723c */ /* 0x010ff6000008103c */
[----:B------:R-:W-:-:S02]  /*4ff60*/  IMAD.MOV.U32 R232, RZ, RZ, R24 ;  /* 0x000000ffffe87224 */ /* 0x000fc400078e0018 */
[----:B------:R-:W-:-:S06]  /*4ff70*/  IMAD.MOV.U32 R233, RZ, RZ, R25 ;  /* 0x000000ffffe97224 */ /* 0x000fcc00078e0019 */
[----:B------:R-:W-:Y:S04]  /*4ff80*/  STL.64 [R1+0xe10], R60 ;  /* 0x000e103c01007387 */ /* 0x000fe80000100a00 */
[----:B------:R-:W-:Y:S04]  /*4ff90*/  STL.64 [R1+0xe18], R62 ;  /* 0x000e183e01007387 */ /* 0x000fe80000100a00 */
[----:B------:R1:W-:Y:S02]  /*4ffa0*/  STL.64 [R1+0xe08], R26 ;  /* 0x000e081a01007387 */ /* 0x0003e40000100a00 */
[----:B-1----:R-:W-:Y:S01]  /*4ffb0*/  HMMA.1688.F32.TF32 R24, R56, R234, R48 ;  /* 0x000000ea3818723c */ /* 0x002fe20000081030 */
[----:B------:R-:W-:Y:S01]  /*4ffc0*/  IMAD.MOV.U32 R118, RZ, RZ, R3 ;  /* 0x000000ffff767224 */ /* 0x000fe200078e0003 */
[----:B------:R-:W-:Y:S01]  /*4ffd0*/  MOV R119, R2 ;  /* 0x0000000200777202 */ /* 0x000fe20000000f00 */
[----:B------:R-:W-:Y:S04]  /*4ffe0*/  STL [R1+0x56fc], R233 ;  /* 0x0056fce901007387 */ /* 0x000fe80000100800 */
[----:B------:R-:W-:-:S12]  /*4fff0*/  STL [R1+0x56f8], R232 ;  /* 0x0056f8e801007387 */ /* 0x000fd80000100800 */
[----:B------:R-:W-:Y:S04]  /*50000*/  STL.64 [R1+0xdf0], R24 ;  /* 0x000df01801007387 */ /* 0x000fe80000100a00 */
[----:B------:R1:W-:Y:S02]  /*50010*/  STL.64 [R1+0xdf8], R26 ;  /* 0x000df81a01007387 */ /* 0x0003e40000100a00 */
[C---:B-1----:R-:W-:Y:S08]  /*50020*/  HMMA.1688.F32.TF32 R24, R56.reuse, R230, R116 ;  /* 0x000000e63818723c */ /* 0x042ff00000081074 */
[C---:B------:R-:W-:Y:S11]  /*50030*/  HMMA.1688.F32.TF32 R36, R56.reuse, R226, R36 ;  /* 0x000000e23824723c */ /* 0x040ff60000081024 */
[----:B------:R-:W-:Y:S04]  /*50040*/  STL.64 [R1+0xe80], R24 ;  /* 0x000e801801007387 */ /* 0x000fe80000100a00 */
[----:B------:R1:W-:Y:S04]  /*50050*/  STL.64 [R1+0xe88], R26 ;  /* 0x000e881a01007387 */ /* 0x0003e80000100a00 */
[----:B------:R-:W2:Y:S01]  /*50060*/  LDL.LU R48, [R1+0x580] ;  /* 0x0005800001307983 */ /* 0x000ea20000300800 */
[----:B-1----:R-:W-:Y:S03]  /*50070*/  HMMA.1688.F32.TF32 R24, R56, R222, R244 ;  /* 0x000000de3818723c */ /* 0x002fe600000810f4 */
[----:B------:R1:W-:Y:S04]  /*50080*/  STL.64 [R1+0xe70], R36 ;  /* 0x000e702401007387 */ /* 0x0003e80000100a00 */
[----:B------:R3:W-:Y:S01]  /*50090*/  STL.64 [R1+0xe78], R38 ;  /* 0x000e782601007387 */ /* 0x0007e20000100a00 */
[----:B------:R-:W-:Y:S01]  /*500a0*/  IMAD.MOV.U32 R44, RZ, RZ, R64 ;  /* 0x000000ffff2c7224 */ /* 0x000fe200078e0040 */
[----:B------:R-:W-:Y:S01]  /*500b0*/  MOV R41, R65 ;  /* 0x0000004100297202 */ /* 0x000fe20000000f00 */
[----:B------:R-:W-:Y:S01]  /*500c0*/  HMMA.1688.F32.TF32 R72, R240, R16, R72 ;  /* 0x00000010f048723c */ /* 0x000fe20000081048 */
[----:B------:R-:W-:-:S08]  /*500d0*/  IMAD.MOV.U32 R40, RZ, RZ, R66 ;  /* 0x000000ffff287224 */ /* 0x000fd000078e0042 */
[----:B------:R-:W-:Y:S04]  /*500e0*/  STL.64 [R1+0xe60], R24 ;  /* 0x000e601801007387 */ /* 0x000fe80000100a00 */
[----:B------:R4:W-:Y:S04]  /*500f0*/  STL.64 [R1+0xe68], R26 ;  /* 0x000e681a01007387 */ /* 0x0009e80000100a00 */
[----:B------:R-:W2:Y:S04]  /*50100*/  LDL.LU R49, [R1+0x584] ;  /* 0x0005840001317983 */ /* 0x000ea80000300800 */
[----:B------:R-:W2:Y:S04]  /*50110*/  LDL.LU R50, [R1+0x588] ;  /* 0x0005880001327983 */ /* 0x000ea80000300800 */
[----:B------:R-:W2:Y:S04]  /*50120*/  LDL.LU R51, [R1+0x58c] ;  /* 0x00058c0001337983 */ /* 0x000ea80000300800 */
[----:B------:R-:W2:Y:S04]  /*50130*/  LDL.LU R52, [R1+0x5f0] ;  /* 0x0005f00001347983 */ /* 0x000ea80000300800 */
[----:B------:R-:W2:Y:S04]  /*50140*/  LDL.LU R53, [R1+0x5f4] ;  /* 0x0005f40001357983 */ /* 0x000ea80000300800 */
[----:B------:R-:W2:Y:S01]  /*50150*/  LDL.LU R54, [R1+0x5f8] ;  /* 0x0005f80001367983 */ /* 0x000ea20000300800 */
[----:B------:R-:W-:-:S03]  /*50160*/  IMAD.MOV.U32 R3, RZ, RZ, R67 ;  /* 0x000000ffff037224 */ /* 0x000fc600078e0043 */
[----:B------:R-:W2:Y:S04]  /*50170*/  LDL.LU R55, [R1+0x5fc] ;  /* 0x0005fc0001377983 */ /* 0x000ea80000300800 */
[----:B------:R-:W2:Y:S04]  /*50180*/  LDL.LU R64, [R1+0x620] ;  /* 0x0006200001407983 */ /* 0x000ea80000300800 */
[----:B------:R-:W2:Y:S04]  /*50190*/  LDL.LU R65, [R1+0x624] ;  /* 0x0006240001417983 */ /* 0x000ea80000300800 */
[----:B------:R-:W2:Y:S04]  /*501a0*/  LDL.LU R66, [R1+0x628] ;  /* 0x0006280001427983 */ /* 0x000ea80000300800 */
[----:B------:R-:W2:Y:S04]  /*501b0*/  LDL.LU R67, [R1+0x62c] ;  /* 0x00062c0001437983 */ /* 0x000ea80000300800 */
[----:B------:R-:W4:Y:S04]  /*501c0*/  LDL.LU R76, [R1+0x5b0] ;  /* 0x0005b000014c7983 */ /* 0x000f280000300800 */
[----:B------:R-:W4:Y:S04]  /*501d0*/  LDL.LU R77, [R1+0x5b4] ;  /* 0x0005b400014d7983 */ /* 0x000f280000300800 */
[----:B------:R-:W4:Y:S04]  /*501e0*/  LDL.LU R78, [R1+0x5b8] ;  /* 0x0005b800014e7983 */ /* 0x000f280000300800 */
[----:B------:R-:W4:Y:S01]  /*501f0*/  LDL.LU R79, [R1+0x5bc] ;  /* 0x0005bc00014f7983 */ /* 0x000f220000300800 */
[----:B------:R-:W-:-:S02]  /*50200*/  IMAD.MOV.U32 R179, RZ, RZ, R72 ;  /* 0x000000ffffb37224 */ /* 0x000fc400078e0048 */
[----:B------:R-:W-:Y:S01]  /*50210*/  IMAD.MOV.U32 R181, RZ, RZ, R73 ;  /* 0x000000ffffb57224 */ /* 0x000fe200078e0049 */
[----:B------:R-:W2:Y:S01]  /*50220*/  LDL.LU R72, [R1+0x5a0] ;  /* 0x0005a00001487983 */ /* 0x000ea20000300800 */
[----:B------:R-:W-:Y:S02]  /*50230*/  IMAD.MOV.U32 R182, RZ, RZ, R74 ;  /* 0x000000ffffb67224 */ /* 0x000fe400078e004a */
[----:B------:R-:W-:Y:S01]  /*50240*/  IMAD.MOV.U32 R183, RZ, RZ, R75 ;  /* 0x000000ffffb77224 */ /* 0x000fe200078e004b */
[----:B------:R-:W2:Y:S04]  /*50250*/  LDL.LU R73, [R1+0x5a4] ;  /* 0x0005a40001497983 */ /* 0x000ea80000300800 */
[----:B------:R-:W2:Y:S04]  /*50260*/  LDL.LU R74, [R1+0x5a8] ;  /* 0x0005a800014a7983 */ /* 0x000ea80000300800 */
[----:B------:R-:W2:Y:S04]  /*50270*/  LDL.LU R75, [R1+0x5ac] ;  /* 0x0005ac00014b7983 */ /* 0x000ea80000300800 */
[----:B------:R-:W2:Y:S01]  /*50280*/  LDL.LU R244, [R1+0x590] ;  /* 0x0005900001f47983 */ /* 0x000ea20000300800 */
[----:B------:R-:W-:Y:S03]  /*50290*/  HMMA.1688.F32.TF32 R68, R240, R12, R68 ;  /* 0x0000000cf044723c */ /* 0x000fe60000081044 */
[----:B------:R-:W2:Y:S04]  /*502a0*/  LDL.LU R245, [R1+0x594] ;  /* 0x0005940001f57983 */ /* 0x000ea80000300800 */
[----:B------:R-:W2:Y:S04]  /*502b0*/  LDL.LU R246, [R1+0x598] ;  /* 0x0005980001f67983 */ /* 0x000ea80000300800 */
[----:B------:R-:W2:Y:S04]  /*502c0*/  LDL.LU R247, [R1+0x59c] ;  /* 0x00059c0001f77983 */ /* 0x000ea80000300800 */
[----:B------:R-:W2:Y:S04]  /*502d0*/  LDL.LU R104, [R1+0x640] ;  /* 0x0006400001687983 */ /* 0x000ea80000300800 */
[----:B------:R-:W2:Y:S01]  /*502e0*/  LDL.LU R105, [R1+0x644] ;  /* 0x0006440001697983 */ /* 0x000ea20000300800 */
[----:B------:R-:W-:Y:S01]  /*502f0*/  MOV R2, R68 ;  /* 0x0000004400027202 */ /* 0x000fe20000000f00 */
[----:B------:R-:W-:-:S02]  /*50300*/  IMAD.MOV.U32 R250, RZ, RZ, R69 ;  /* 0x000000fffffa7224 */ /* 0x000fc400078e0045 */
[----:B------:R-:W2:Y:S01]  /*50310*/  LDL.LU R106, [R1+0x648] ;  /* 0x00064800016a7983 */ /* 0x000ea20000300800 */
[----:B------:R-:W-:-:S03]  /*50320*/  IMAD.MOV.U32 R251, RZ, RZ, R70 ;  /* 0x000000fffffb7224 */ /* 0x000fc600078e0046 */
[----:B------:R-:W2:Y:S01]  /*50330*/  LDL.LU R107, [R1+0x64c] ;  /* 0x00064c00016b7983 */ /* 0x000ea20000300800 */
[----:B------:R-:W-:-:S03]  /*50340*/  IMAD.MOV.U32 R45, RZ, RZ, R71 ;  /* 0x000000ffff2d7224 */ /* 0x000fc600078e0047 */
[----:B------:R-:W2:Y:S04]  /*50350*/  LDL.LU R68, [R1+0x630] ;  /* 0x0006300001447983 */ /* 0x000ea80000300800 */
        /* <DEDUP_REMOVED lines=11> */
[----:B-1----:R-:W2:Y:S04]  /*50410*/  LDL.LU R36, [R1+0x560] ;  /* 0x0005600001247983 */ /* 0x002ea80000300800 */
[----:B------:R-:W2:Y:S04]  /*50420*/  LDL.LU R37, [R1+0x564] ;  /* 0x0005640001257983 */ /* 0x000ea80000300800 */
[----:B---3--:R-:W3:Y:S04]  /*50430*/  LDL.LU R38, [R1+0x568] ;  /* 0x0005680001267983 */ /* 0x008ee80000300800 */
[----:B------:R-:W3:Y:S04]  /*50440*/  LDL.LU R39, [R1+0x56c] ;  /* 0x00056c0001277983 */ /* 0x000ee80000300800 */
[----:B------:R-:W3:Y:S04]  /*50450*/  LDL.LU R116, [R1+0x570] ;  /* 0x0005700001747983 */ /* 0x000ee80000300800 */
[----:B------:R-:W3:Y:S04]  /*50460*/  LDL.LU R117, [R1+0x574] ;  /* 0x0005740001757983 */ /* 0x000ee80000300800 */
[----:B------:R-:W3:Y:S04]  /*50470*/  LDL.LU R118, [R1+0x578] ;  /* 0x0005780001767983 */ /* 0x000ee80000300800 */
[----:B------:R-:W3:Y:S01]  /*50480*/  LDL.LU R119, [R1+0x57c] ;  /* 0x00057c0001777983 */ /* 0x000ee20000300800 */
[C---:B------:R-:W-:Y:S08]  /*50490*/  HMMA.1688.F32.TF32 R28, R240.reuse, R216, R28 ;  /* 0x000000d8f01c723c */ /* 0x040ff0000008101c */
[----:B------:R-:W-:Y:S01]  /*504a0*/  HMMA.1688.F32.TF32 R32, R240, R212, R32 ;  /* 0x000000d4f020723c */ /* 0x000fe20000081020 */
[----:B------:R-:W-:Y:S04]  /*504b0*/  LDS R240, [R0+UR11+0x2200] ;  /* 0x0022000b00f07984 */ /* 0x000fe80008000800 */
[----:B------:R-:W-:Y:S04]  /*504c0*/  LDS R242, [R0+UR11+0x3200] ;  /* 0x0032000b00f27984 */ /* 0x000fe80008000800 */
[----:B------:R-:W-:Y:S04]  /*504d0*/  LDS R241, [R252+UR11+0x2200] ;  /* 0x0022000bfcf17984 */ /* 0x000fe80008000800 */
[----:B------:R-:W3:Y:S01]  /*504e0*/  LDS R243, [R252+UR11+0x3200] ;  /* 0x0032000bfcf37984 */ /* 0x000ee20008000800 */
[C---:B----4-:R-:W-:Y:S08]  /*504f0*/  HMMA.1688.F32.TF32 R24, R56.reuse, R218, R76 ;  /* 0x000000da3818723c */ /* 0x050ff0000008104c */
[----:B--2---:R-:W-:Y:S11]  /*50500*/  HMMA.1688.F32.TF32 R72, R56, R214, R72 ;  /* 0x000000d63848723c */ /* 0x004ff60000081048 */
[----:B------:R-:W-:Y:S01]  /*50510*/  STL [R1+0xe50], R24 ;  /* 0x000e501801007387 */ /* 0x000fe20000100800 */
[----:B------:R-:W-:Y:S01]  /*50520*/  IMAD.MOV.U32 R233, RZ, RZ, R25 ;  /* 0x000000ffffe97224 */ /* 0x000fe200078e0019 */
[----:B------:R-:W-:-:S02]  /*50530*/  MOV R232, R26 ;  /* 0x0000001a00e87202 */ /* 0x000fc40000000f00 */
[----:B------:R1:W-:Y:S02]  /*50540*/  STL [R1+0xe5c], R27 ;  /* 0x000e5c1b01007387 */ /* 0x0003e40000100800 */
[C---:B-1----:R-:W-:Y:S02]  /*50550*/  HMMA.1688.F32.TF32 R24, R56.reuse, R210, R244 ;  /* 0x000000d23818723c */ /* 0x042fe400000810f4 */
[----:B------:R-:W-:Y:S04]  /*50560*/  STL [R1+0x5704], R233 ;  /* 0x005704e901007387 */ /* 0x000fe80000100800 */
[----:B------:R1:W-:Y:S02]  /*50570*/  STL [R1+0x5700], R232 ;  /* 0x005700e801007387 */ /* 0x0003e40000100800 */
[C---:B------:R-:W-:Y:S02]  /*50580*/  HMMA.1688.F32.TF32 R64, R56.reuse, R22, R64 ;  /* 0x000000163840723c */ /* 0x040fe40000081040 */
[----:B------:R-:W-:Y:S04]  /*50590*/  LDS R244, [R0+UR11+0x2280] ;  /* 0x0022800b00f47984 */ /* 0x000fe80008000800 */
[----:B------:R-:W-:Y:S02]  /*505a0*/  LDS R246, [R0+UR11+0x3280] ;  /* 0x0032800b00f67984 */ /* 0x000fe40008000800 */
[----:B------:R-:W-:Y:S02]  /*505b0*/  HMMA.1688.F32.TF32 R52, R56, R10, R52 ;  /* 0x0000000a3834723c */ /* 0x000fe40000081034 */
[----:B------:R-:W-:Y:S04]  /*505c0*/  LDS R245, [R252+UR11+0x2280] ;  /* 0x0022800bfcf57984 */ /* 0x000fe80008000800 */
[----:B------:R-:W-:Y:S01]  /*505d0*/  STL [R1+0xe34], R25 ;  /* 0x000e341901007387 */ /* 0x000fe20000100800 */
[----:B-1----:R-:W-:-:S03]  /*505e0*/  IMAD.MOV.U32 R232, RZ, RZ, R24 ;  /* 0x000000ffffe87224 */ /* 0x002fc600078e0018 */
[----:B------:R-:W-:Y:S04]  /*505f0*/  STL.64 [R1+0xe40], R72 ;  /* 0x000e404801007387 */ /* 0x000fe80000100a00 */
[----:B------:R1:W-:Y:S04]  /*50600*/  STL.64 [R1+0xe48], R74 ;  /* 0x000e484a01007387 */ /* 0x0003e80000100a00 */
[----:B------:R2:W-:Y:S04]  /*50610*/  STL.64 [R1+0xe38], R26 ;  /* 0x000e381a01007387 */ /* 0x0005e80000100a00 */
[----:B------:R-:W4:Y:S01]  /*50620*/  LDS R247, [R252+UR11+0x3280] ;  /* 0x0032800bfcf77984 */ /* 0x000f220008000800 */
[C---:B-1----:R-:W-:Y:S08]  /*50630*/  HMMA.1688.F32.TF32 R72, R56.reuse, R206, R104 ;  /* 0x000000ce3848723c */ /* 0x042ff00000081068 */
[----:B--2---:R-:W-:Y:S01]  /*50640*/  HMMA.1688.F32.TF32 R24, R56, R202, R68 ;  /* 0x000000ca3818723c */ /* 0x004fe20000081044 */
[----:B------:R-:W-:Y:S10]  /*50650*/  STL [R1+0x5708], R232 ;  /* 0x005708e801007387 */ /* 0x000ff40000100800 */
[----:B------:R-:W-:Y:S04]  /*50660*/  STL.64 [R1+0xef0], R72 ;  /* 0x000ef04801007387 */ /* 0x000fe80000100a00 */
[----:B------:R-:W-:Y:S04]  /*50670*/  STL.64 [R1+0xef8], R74 ;  /* 0x000ef84a01007387 */ /* 0x000fe80000100a00 */
[----:B------:R-:W-:Y:S01]  /*50680*/  STL.64 [R1+0xee0], R24 ;  /* 0x000ee01801007387 */ /* 0x000fe20000100a00 */
[----:B------:R-:W-:-:S03]  /*50690*/  IMAD.MOV.U32 R233, RZ, RZ, R27 ;  /* 0x000000ffffe97224 */ /* 0x000fc600078e001b */
[----:B------:R1:W-:Y:S02]  /*506a0*/  STL [R1+0xee8], R26 ;  /* 0x000ee81a01007387 */ /* 0x0003e40000100800 */
[C---:B-1----:R-:W-:Y:S02]  /*506b0*/  HMMA.1688.F32.TF32 R24, R56.reuse, R18, R128 ;  /* 0x000000123818723c */ /* 0x042fe40000081080 */
[----:B------:R1:W-:Y:S04]  /*506c0*/  STL [R1+0x570c], R233 ;  /* 0x00570ce901007387 */ /* 0x0003e80000100800 */
[----:B------:R-:W-:Y:S02]  /*506d0*/  STL.64 [R1+0xed0], R64 ;  /* 0x000ed04001007387 */ /* 0x000fe40000100a00 */
[----:B------:R-:W-:Y:S02]  /*506e0*/  HMMA.1688.F32.TF32 R60, R56, R14, R60 ;  /* 0x0000000e383c723c */ /* 0x000fe4000008103c */
[----:B------:R-:W-:Y:S09]  /*506f0*/  STL.64 [R1+0xed8], R66 ;  /* 0x000ed84201007387 */ /* 0x000ff20000100a00 */
[----:B------:R-:W-:Y:S01]  /*50700*/  STL [R1+0xec0], R24 ;  /* 0x000ec01801007387 */ /* 0x000fe20000100800 */
[----:B-1----:R-:W-:-:S02]  /*50710*/  IMAD.MOV.U32 R233, RZ, RZ, R25 ;  /* 0x000000ffffe97224 */ /* 0x002fc400078e0019 */
[----:B------:R-:W-:Y:S01]  /*50720*/  IMAD.MOV.U32 R232, RZ, RZ, R26 ;  /* 0x000000ffffe87224 */ /* 0x000fe200078e001a */
[----:B------:R1:W-:Y:S02]  /*50730*/  STL [R1+0xecc], R27 ;  /* 0x000ecc1b01007387 */ /* 0x0003e40000100800 */
[----:B-1----:R-:W-:Y:S02]  /*50740*/  HMMA.1688.F32.TF32 R24, R56, R6, R48 ;  /* 0x000000063818723c */ /* 0x002fe40000081030 */
[----:B------:R-:W-:Y:S04]  /*50750*/  STL [R1+0x5714], R232 ;  /* 0x005714e801007387 */ /* 0x000fe80000100800 */
[----:B------:R-:W-:Y:S04]  /*50760*/  STL [R1+0x5710], R233 ;  /* 0x005710e901007387 */ /* 0x000fe80000100800 */
[----:B------:R-:W-:Y:S01]  /*50770*/  STL.64 [R1+0xeb0], R60 ;  /* 0x000eb03c01007387 */ /* 0x000fe20000100a00 */
[C---:B---3--:R-:W-:Y:S03]  /*50780*/  HMMA.1688.F32.TF32 R48, R240.reuse, R42, R116 ;  /* 0x0000002af030723c */ /* 0x048fe60000081074 */
[----:B------:R-:W-:Y:S04]  /*50790*/  STL.64 [R1+0xeb8], R62 ;  /* 0x000eb83e01007387 */ /* 0x000fe80000100a00 */
[----:B------:R-:W-:Y:S04]  /*507a0*/  STL.64 [R1+0xea0], R52 ;  /* 0x000ea03401007387 */ /* 0x000fe80000100a00 */
[----:B------:R-:W-:Y:S04]  /*507b0*/  STL.64 [R1+0xea8], R54 ;  /* 0x000ea83601007387 */ /* 0x000fe80000100a00 */
[----:B------:R-:W-:Y:S04]  /*507c0*/  STL.64 [R1+0xe20], R24 ;  /* 0x000e201801007387 */ /* 0x000fe80000100a00 */
[----:B------:R1:W-:Y:S04]  /*507d0*/  STL.64 [R1+0xe28], R26 ;  /* 0x000e281a01007387 */ /* 0x0003e80000100a00 */
[----:B------:R-:W2:Y:S04]  /*507e0*/  LDL.LU R116, [R1+0x180] ;  /* 0x0001800001747983 */ /* 0x000ea80000300800 */
[----:B------:R-:W-:Y:S01]  /*507f0*/  LDS R56, [R0+UR11+0x2300] ;  /* 0x0023000b00387984 */ /* 0x000fe20008000800 */
[C---:B-1----:R-:W-:Y:S03]  /*50800*/  HMMA.1688.F32.TF32 R24, R240.reuse, R46, R36 ;  /* 0x0000002ef018723c */ /* 0x042fe60000081024 */
[----:B------:R1:W-:Y:S04]  /*50810*/  STL.64 [R1+0x10e0], R48 ;  /* 0x0010e03001007387 */ /* 0x0003e80000100a00 */
[----:B------:R3:W-:Y:S04]  /*50820*/  STL.64 [R1+0x10e8], R50 ;  /* 0x0010e83201007387 */ /* 0x0007e80000100a00 */
[----:B------:R-:W-:Y:S04]  /*50830*/  LDS R58, [R0+UR11+0x3300] ;  /* 0x0033000b003a7984 */ /* 0x000fe80008000800 */
[----:B------:R-:W-:Y:S04]  /*50840*/  LDS R57, [R252+UR11+0x2300] ;  /* 0x0023000bfc397984 */ /* 0x000fe80008000800 */
[----:B------:R-:W2:Y:S04]  /*50850*/  LDS R59, [R252+UR11+0x3300] ;  /* 0x0033000bfc3b7984 */ /* 0x000ea80008000800 */
[----:B------:R1:W-:Y:S04]  /*50860*/  STL.64 [R1+0x10d0], R24 ;  /* 0x0010d01801007387 */ /* 0x0003e80000100a00 */
[----:B------:R1:W-:Y:S04]  /*50870*/  STL.64 [R1+0x10d8], R26 ;  /* 0x0010d81a01007387 */ /* 0x0003e80000100a00 */
[----:B------:R-:W2:Y:S04]  /*50880*/  LDL.LU R117, [R1+0x184] ;  /* 0x0001840001757983 */ /* 0x000ea80000300800 */
[----:B------:R-:W2:Y:S04]  /*50890*/  LDL.LU R118, [R1+0x188] ;  /* 0x0001880001767983 */ /* 0x000ea80000300800 */
[----:B------:R-:W2:Y:S04]  /*508a0*/  LDL.LU R119, [R1+0x18c] ;  /* 0x00018c0001777983 */ /* 0x000ea80000300800 */
[----:B-1----:R-:W2:Y:S04]  /*508b0*/  LDL.LU R48, [R1+0x210] ;  /* 0x0002100001307983 */ /* 0x002ea80000300800 */
[----:B------:R-:W2:Y:S04]  /*508c0*/  LDL.LU R49, [R1+0x214] ;  /* 0x0002140001317983 */ /* 0x000ea80000300800 */
[----:B---3--:R-:W2:Y:S04]  /*508d0*/  LDL.LU R50, [R1+0x218] ;  /* 0x0002180001327983 */ /* 0x008ea80000300800 */
[----:B------:R-:W2:Y:S04]  /*508e0*/  LDL.LU R51, [R1+0x21c] ;  /* 0x00021c0001337983 */ /* 0x000ea80000300800 */
[----:B------:R-:W3:Y:S04]  /*508f0*/  LDL.LU R52, [R1+0x220] ;  /* 0x0002200001347983 */ /* 0x000ee80000300800 */
[----:B------:R-:W3:Y:S04]  /*50900*/  LDL.LU R53, [R1+0x224] ;  /* 0x0002240001357983 */ /* 0x000ee80000300800 */
[----:B------:R-:W3:Y:S04]  /*50910*/  LDL.LU R54, [R1+0x228] ;  /* 0x0002280001367983 */ /* 0x000ee80000300800 */
[----:B------:R-:W3:Y:S04]  /*50920*/  LDL.LU R55, [R1+0x22c] ;  /* 0x00022c0001377983 */ /* 0x000ee80000300800 */
        /* <DEDUP_REMOVED lines=31> */
[----:B------:R-:W4:Y:S04]  /*50b20*/  LDL.LU R99, [R1+0x2dc] ;  /* 0x0002dc0001637983 */ /* 0x000f280000300800 */
        /* <DEDUP_REMOVED lines=8> */
[----:B------:R-:W3:Y:S04]  /*50bb0*/  LDL.LU R184, [R1+0x490] ;  /* 0x0004900001b87983 */ /* 0x000ee80000300800 */
        /* <DEDUP_REMOVED lines=70> */
[----:B------:R-:W3:Y:S01]  /*51020*/  LDL.LU R39, [R1+0x17c] ;  /* 0x00017c0001277983 */ /* 0x000ee20000300800 */
[----:B--2---:R-:W-:Y:S08]  /*51030*/  HMMA.1688.F32.TF32 R108, R240, R6, R108 ;  /* 0x00000006f06c723c */ /* 0x004ff0000008106c */
[C---:B----4-:R-:W-:Y:S08]  /*51040*/  HMMA.1688.F32.TF32 R96, R244.reuse, R234, R96 ;  /* 0x000000eaf460723c */ /* 0x050ff00000081060 */
[----:B------:R-:W-:Y:S08]  /*51050*/  HMMA.1688.F32.TF32 R92, R244, R230, R92 ;  /* 0x000000e6f45c723c */ /* 0x000ff0000008105c */
[C---:B---3--:R-:W-:Y:S08]  /*51060*/  HMMA.1688.F32.TF32 R140, R240.reuse, R214, R140 ;  /* 0x000000d6f08c723c */ /* 0x048ff0000008108c */
[C---:B------:R-:W-:Y:S08]  /*51070*/  HMMA.1688.F32.TF32 R124, R240.reuse, R230, R124 ;  /* 0x000000e6f07c723c */ /* 0x040ff0000008107c */
[C---:B------:R-:W-:Y:S08]  /*51080*/  HMMA.1688.F32.TF32 R104, R240.reuse, R234, R104 ;  /* 0x000000eaf068723c */ /* 0x040ff00000081068 */
[C---:B------:R-:W-:Y:S11]  /*51090*/  HMMA.1688.F32.TF32 R120, R240.reuse, R226, R120 ;  /* 0x000000e2f078723c */ /* 0x040ff60000081078 */
[----:B------:R-:W-:Y:S04]  /*510a0*/  STL.64 [R1+0x10c0], R104 ;  /* 0x0010c06801007387 */ /* 0x000fe80000100a00 */
[----:B------:R1:W-:Y:S04]  /*510b0*/  STL.64 [R1+0x10c8], R106 ;  /* 0x0010c86a01007387 */ /* 0x0003e80000100a00 */
[----:B-1----:R-:W2:Y:S04]  /*510c0*/  LDL.LU.64 R106, [R1+0x5978] ;  /* 0x00597800016a7983 */ /* 0x002ea80000300a00 */
[----:B------:R-:W-:Y:S04]  /*510d0*/  STL.64 [R1+0x10b0], R124 ;  /* 0x0010b07c01007387 */ /* 0x000fe80000100a00 */
[----:B------:R1:W-:Y:S04]  /*510e0*/  STL.64 [R1+0x10b8], R126 ;  /* 0x0010b87e01007387 */ /* 0x0003e80000100a00 */
[----:B------:R-:W-:Y:S04]  /*510f0*/  STL.64 [R1+0x10a0], R120 ;  /* 0x0010a07801007387 */ /* 0x000fe80000100a00 */
[----:B------:R3:W-:Y:S01]  /*51100*/  STL.64 [R1+0x10a8], R122 ;  /* 0x0010a87a01007387 */ /* 0x0007e20000100a00 */
[C---:B-1----:R-:W-:Y:S08]  /*51110*/  HMMA.1688.F32.TF32 R124, R240.reuse, R222, R152 ;  /* 0x000000def07c723c */ /* 0x042ff00000081098 */
[C---:B---3--:R-:W-:Y:S11]  /*51120*/  HMMA.1688.F32.TF32 R120, R240.reuse, R218, R236 ;  /* 0x000000daf078723c */ /* 0x048ff600000810ec */
[----:B------:R-:W-:Y:S04]  /*51130*/  STL.64 [R1+0x1090], R124 ;  /* 0x0010907c01007387 */ /* 0x000fe80000100a00 */
[----:B------:R1:W-:Y:S04]  /*51140*/  STL.64 [R1+0x1098], R126 ;  /* 0x0010987e01007387 */ /* 0x0003e80000100a00 */
[----:B------:R-:W-:Y:S04]  /*51150*/  STL.64 [R1+0x1080], R120 ;  /* 0x0010807801007387 */ /* 0x000fe80000100a00 */
[----:B------:R3:W-:Y:S01]  /*51160*/  STL.64 [R1+0x1088], R122 ;  /* 0x0010887a01007387 */ /* 0x0007e20000100a00 */
[C---:B-1----:R-:W-:Y:S08]  /*51170*/  HMMA.1688.F32.TF32 R124, R240.reuse, R210, R144 ;  /* 0x000000d2f07c723c */ /* 0x042ff00000081090 */
[C---:B---3--:R-:W-:Y:S08]  /*51180*/  HMMA.1688.F32.TF32 R120, R240.reuse, R206, R112 ;  /* 0x000000cef078723c */ /* 0x048ff00000081070 */
[C---:B------:R-:W-:Y:S08]  /*51190*/  HMMA.1688.F32.TF32 R112, R240.reuse, R202, R24 ;  /* 0x000000caf070723c */ /* 0x040ff00000081018 */
[C---:B------:R-:W-:Y:S01]  /*511a0*/  HMMA.1688.F32.TF32 R24, R240.reuse, R22, R132 ;  /* 0x00000016f018723c */ /* 0x040fe20000081084 */
[----:B------:R-:W-:Y:S04]  /*511b0*/  STL.64 [R1+0x1070], R140 ;  /* 0x0010708c01007387 */ /* 0x000fe80000100a00 */
[----:B------:R-:W-:Y:S04]  /*511c0*/  STL.64 [R1+0x1078], R142 ;  /* 0x0010788e01007387 */ /* 0x000fe80000100a00 */
[----:B------:R-:W-:Y:S04]  /*511d0*/  STL.64 [R1+0x1060], R124 ;  /* 0x0010607c01007387 */ /* 0x000fe80000100a00 */
[----:B------:R-:W-:Y:S04]  /*511e0*/  STL.64 [R1+0x1068], R126 ;  /* 0x0010687e01007387 */ /* 0x000fe80000100a00 */
[----:B------:R-:W-:Y:S04]  /*511f0*/  STL.64 [R1+0x1050], R120 ;  /* 0x0010507801007387 */ /* 0x000fe80000100a00 */
[----:B------:R1:W-:Y:S04]  /*51200*/  STL.64 [R1+0x1058], R122 ;  /* 0x0010587a01007387 */ /* 0x0003e80000100a00 */
[----:B------:R-:W-:Y:S04]  /*51210*/  STL.64 [R1+0x1040], R112 ;  /* 0x0010407001007387 */ /* 0x000fe80000100a00 */
[----:B------:R3:W-:Y:S01]  /*51220*/  STL.64 [R1+0x1048], R114 ;  /* 0x0010487201007387 */ /* 0x0007e20000100a00 */
[C---:B-1----:R-:W-:Y:S03]  /*51230*/  HMMA.1688.F32.TF32 R120, R240.reuse, R18, R136 ;  /* 0x00000012f078723c */ /* 0x042fe60000081088 */
[----:B------:R-:W-:Y:S04]  /*51240*/  STL.64 [R1+0x1030], R24 ;  /* 0x0010301801007387 */ /* 0x000fe80000100a00 */
[----:B------:R1:W-:Y:S01]  /*51250*/  STL.64 [R1+0x1038], R26 ;  /* 0x0010381a01007387 */ /* 0x0003e20000100a00 */
[C---:B---3--:R-:W-:Y:S08]  /*51260*/  HMMA.1688.F32.TF32 R112, R240.reuse, R14, R192 ;  /* 0x0000000ef070723c */ /* 0x048ff000000810c0 */
[----:B-1----:R-:W-:Y:S01]  /*51270*/  HMMA.1688.F32.TF32 R24, R240, R10, R184 ;  /* 0x0000000af018723c */ /* 0x002fe200000810b8 */
[----:B------:R-:W-:Y:S04]  /*51280*/  LDS R240, [R0+UR11+0x2380] ;  /* 0x0023800b00f07984 */ /* 0x000fe80008000800 */
[----:B------:R-:W-:Y:S04]  /*51290*/  STL.64 [R1+0x1020], R120 ;  /* 0x0010207801007387 */ /* 0x000fe80000100a00 */
[----:B------:R-:W-:Y:S01]  /*512a0*/  STL.64 [R1+0x1028], R122 ;  /* 0x0010287a01007387 */ /* 0x000fe20000100a00 */
[C---:B------:R-:W-:Y:S03]  /*512b0*/  HMMA.1688.F32.TF32 R100, R244.reuse, R42, R100 ;  /* 0x0000002af464723c */ /* 0x040fe60000081064 */
[----:B------:R-:W-:Y:S04]  /*512c0*/  STL.64 [R1+0x1010], R112 ;  /* 0x0010107001007387 */ /* 0x000fe80000100a00 */
[----:B------:R-:W-:Y:S04]  /*512d0*/  STL.64 [R1+0x1018], R114 ;  /* 0x0010187201007387 */ /* 0x000fe80000100a00 */
[----:B------:R-:W-:Y:S04]  /*512e0*/  STL.64 [R1+0x1000], R24 ;  /* 0x0010001801007387 */ /* 0x000fe80000100a00 */
[----:B------:R1:W-:Y:S01]  /*512f0*/  STL.64 [R1+0x1008], R26 ;  /* 0x0010081a01007387 */ /* 0x0003e20000100a00 */
[C---:B------:R-:W-:Y:S03]  /*51300*/  HMMA.1688.F32.TF32 R84, R244.reuse, R222, R84 ;  /* 0x000000def454723c */ /* 0x040fe60000081054 */
[----:B------:R-:W-:Y:S04]  /*51310*/  LDS R242, [R0+UR11+0x3380] ;  /* 0x0033800b00f27984 */ /* 0x000fe80008000800 */
[----:B------:R-:W-:Y:S01]  /*51320*/  LDS R241, [R252+UR11+0x2380] ;  /* 0x0023800bfcf17984 */ /* 0x000fe20008000800 */
[C---:B-1----:R-:W-:Y:S03]  /*51330*/  HMMA.1688.F32.TF32 R24, R244.reuse, R46, R196 ;  /* 0x0000002ef418723c */ /* 0x042fe600000810c4 */
[----:B------:R-:W-:Y:S04]  /*51340*/  STL.64 [R1+0xff0], R108 ;  /* 0x000ff06c01007387 */ /* 0x000fe80000100a00 */
[----:B------:R-:W-:Y:S04]  /*51350*/  STL.64 [R1+0xff8], R110 ;  /* 0x000ff86e01007387 */ /* 0x000fe80000100a00 */
[----:B------:R-:W-:Y:S04]  /*51360*/  STL.64 [R1+0x12e0], R100 ;  /* 0x0012e06401007387 */ /* 0x000fe80000100a00 */
[----:B------:R-:W-:Y:S01]  /*51370*/  STL.64 [R1+0x12e8], R102 ;  /* 0x0012e86601007387 */ /* 0x000fe20000100a00 */
[C---:B------:R-:W-:Y:S03]  /*51380*/  HMMA.1688.F32.TF32 R80, R244.reuse, R218, R80 ;  /* 0x000000daf450723c */ /* 0x040fe60000081050 */
[----:B------:R-:W1:Y:S04]  /*51390*/  LDS R243, [R252+UR11+0x3380] ;  /* 0x0033800bfcf37984 */ /* 0x000e680008000800 */
[----:B------:R-:W-:Y:S04]  /*513a0*/  STL.64 [R1+0x12d0], R24 ;  /* 0x0012d01801007387 */ /* 0x000fe80000100a00 */
[----:B------:R3:W-:Y:S02]  /*513b0*/  STL.64 [R1+0x12d8], R26 ;  /* 0x0012d81a01007387 */ /* 0x0007e40000100a00 */
[C---:B---3--:R-:W-:Y:S02]  /*513c0*/  HMMA.1688.F32.TF32 R24, R244.reuse, R226, R88 ;  /* 0x000000e2f418723c */ /* 0x048fe40000081058 */
[----:B------:R-:W-:Y:S04]  /*513d0*/  STL.64 [R1+0x12c0], R96 ;  /* 0x0012c06001007387 */ /* 0x000fe80000100a00 */
[----:B------:R-:W-:Y:S04]  /*513e0*/  STL.64 [R1+0x12c8], R98 ;  /* 0x0012c86201007387 */ /* 0x000fe80000100a00 */
[----:B------:R-:W-:Y:S04]  /*513f0*/  STL.64 [R1+0x12b0], R92 ;  /* 0x0012b05c01007387 */ /* 0x000fe80000100a00 */
[----:B------:R-:W-:Y:S05]  /*51400*/  STL.64 [R1+0x12b8], R94 ;  /* 0x0012b85e01007387 */ /* 0x000fea0000100a00 */
[----:B------:R-:W-:Y:S04]  /*51410*/  STL.64 [R1+0x12a0], R24 ;  /* 0x0012a01801007387 */ /* 0x000fe80000100a00 */
[----:B------:R3:W-:Y:S02]  /*51420*/  STL.64 [R1+0x12a8], R26 ;  /* 0x0012a81a01007387 */ /* 0x0007e40000100a00 */
[C---:B---3--:R-:W-:Y:S02]  /*51430*/  HMMA.1688.F32.TF32 R24, R244.reuse, R214, R76 ;  /* 0x000000d6f418723c */ /* 0x048fe4000008104c */
[----:B------:R-:W-:Y:S04]  /*51440*/  STL.64 [R1+0x1290], R84 ;  /* 0x0012905401007387 */ /* 0x000fe80000100a00 */
[----:B------:R-:W-:Y:S02]  /*51450*/  STL.64 [R1+0x1298], R86 ;  /* 0x0012985601007387 */ /* 0x000fe40000100a00 */
[C---:B------:R-:W-:Y:S02]  /*51460*/  HMMA.1688.F32.TF32 R72, R244.reuse, R210, R72 ;  /* 0x000000d2f448723c */ /* 0x040fe40000081048 */
[----:B------:R-:W-:Y:S04]  /*51470*/  STL.64 [R1+0x1280], R80 ;  /* 0x0012805001007387 */ /* 0x000fe80000100a00 */
[----:B------:R-:W-:Y:S02]  /*51480*/  STL.64 [R1+0x1288], R82 ;  /* 0x0012885201007387 */ /* 0x000fe40000100a00 */
[C---:B------:R-:W-:Y:S03]  /*51490*/  HMMA.1688.F32.TF32 R68, R244.reuse, R206, R68 ;  /* 0x000000cef444723c */ /* 0x040fe60000081044 */
        /* <DEDUP_REMOVED lines=17> */
[----:B------:R-:W-:Y:S02]  /*515b0*/  HMMA.1688.F32.TF32 R48, R244, R6, R116 ;  /* 0x00000006f430723c */ /* 0x000fe40000081074 */
[----:B--2---:R-:W-:Y:S04]  /*515c0*/  LDS R244, [R106+UR11+0x2000] ;  /* 0x0020000b6af47984 */ /* 0x004fe80008000800 */
[----:B------:R-:W-:Y:S04]  /*515d0*/  STL.64 [R1+0x1210], R24 ;  /* 0x0012101801007387 */ /* 0x000fe80000100a00 */
[----:B------:R2:W-:Y:S04]  /*515e0*/  STL.64 [R1+0x1218], R26 ;  /* 0x0012181a01007387 */ /* 0x0005e80000100a00 */
[----:B------:R-:W-:Y:S04]  /*515f0*/  LDS R246, [R106+UR11+0x3000] ;  /* 0x0030000b6af67984 */ /* 0x000fe80008000800 */
[----:B------:R-:W-:Y:S01]  /*51600*/  LDS R245, [R107+UR11+0x2000] ;  /* 0x0020000b6bf57984 */ /* 0x000fe20008000800 */
[C---:B--2---:R-:W-:Y:S03]  /*51610*/  HMMA.1688.F32.TF32 R24, R56.reuse, R42, R36 ;  /* 0x0000002a3818723c */ /* 0x044fe60000081024 */
[----:B------:R-:W-:Y:S04]  /*51620*/  STL.64 [R1+0x1200], R52 ;  /* 0x0012003401007387 */ /* 0x000fe80000100a00 */
[----:B------:R-:W-:Y:S04]  /*51630*/  STL.64 [R1+0x1208], R54 ;  /* 0x0012083601007387 */ /* 0x000fe80000100a00 */
[----:B------:R-:W2:Y:S04]  /*51640*/  LDL.LU R116, [R1+0x3c0] ;  /* 0x0003c00001747983 */ /* 0x000ea80000300800 */
[----:B------:R3:W-:Y:S04]  /*51650*/  STL.64 [R1+0x11f0], R48 ;  /* 0x0011f03001007387 */ /* 0x0007e80000100a00 */
[----:B------:R4:W-:Y:S04]  /*51660*/  STL.64 [R1+0x11f8], R50 ;  /* 0x0011f83201007387 */ /* 0x0009e80000100a00 */
[----:B------:R-:W-:Y:S04]  /*51670*/  STL.64 [R1+0x1310], R24 ;  /* 0x0013101801007387 */ /* 0x000fe80000100a00 */
[----:B------:R1:W-:Y:S04]  /*51680*/  STL.64 [R1+0x1318], R26 ;  /* 0x0013181a01007387 */ /* 0x0003e80000100a00 */
[----:B------:R-:W2:Y:S04]  /*51690*/  LDL.LU R117, [R1+0x3c4] ;  /* 0x0003c40001757983 */ /* 0x000ea80000300800 */
[----:B------:R-:W2:Y:S04]  /*516a0*/  LDL.LU R118, [R1+0x3c8] ;  /* 0x0003c80001767983 */ /* 0x000ea80000300800 */
[----:B------:R-:W2:Y:S04]  /*516b0*/  LDL.LU R119, [R1+0x3cc] ;  /* 0x0003cc0001777983 */ /* 0x000ea80000300800 */
[----:B---3--:R-:W3:Y:S04]  /*516c0*/  LDL.LU R48, [R1+0x3d0] ;  /* 0x0003d00001307983 */ /* 0x008ee80000300800 */
[----:B------:R-:W3:Y:S04]  /*516d0*/  LDL.LU R49, [R1+0x3d4] ;  /* 0x0003d40001317983 */ /* 0x000ee80000300800 */
[----:B----4-:R-:W3:Y:S04]  /*516e0*/  LDL.LU R50, [R1+0x3d8] ;  /* 0x0003d80001327983 */ /* 0x010ee80000300800 */
[----:B------:R-:W3:Y:S04]  /*516f0*/  LDL.LU R51, [R1+0x3dc] ;  /* 0x0003dc0001337983 */ /* 0x000ee80000300800 */
        /* <DEDUP_REMOVED lines=28> */
[----:B------:R-:W1:Y:S04]  /*518c0*/  LDL.LU R108, [R1+0x150] ;  /* 0x00015000016c7983 */ /* 0x000e680000300800 */
[----:B------:R-:W1:Y:S04]  /*518d0*/  LDL.LU R109, [R1+0x154] ;  /* 0x00015400016d7983 */ /* 0x000e680000300800 */
[----:B------:R-:W1:Y:S04]  /*518e0*/  LDL.LU R110, [R1+0x158] ;  /* 0x00015800016e7983 */ /* 0x000e680000300800 */
[----:B------:R-:W1:Y:S04]  /*518f0*/  LDL.LU R111, [R1+0x15c] ;  /* 0x00015c00016f7983 */ /* 0x000e680000300800 */
        /* <DEDUP_REMOVED lines=36> */
[----:B------:R-:W1:Y:S02]  /*51b40*/  LDS R247, [R107+UR11+0x3000] ;  /* 0x0030000b6bf77984 */ /* 0x000e640008000800 */
[C---:B-1----:R-:W-:Y:S08]  /*51b50*/  HMMA.1688.F32.TF32 R24, R56.reuse, R234, R108 ;  /* 0x000000ea3818723c */ /* 0x042ff0000008106c */
[----:B--2---:R-:W-:-:S15]  /*51b60*/  HMMA.1688.F32.TF32 R112, R56, R46, R184 ;  /* 0x0000002e3870723c */ /* 0x004fde00000810b8 */
[----:B------:R-:W-:-:S04]  /*51b70*/  NOP ;  /* 0x0000000000007918 */ /* 0x000fc80000000000 */
[----:B------:R-:W-:Y:S04]  /*51b80*/  STL.64 [R1+0x1300], R112 ;  /* 0x0013007001007387 */ /* 0x000fe80000100a00 */
[----:B------:R-:W-:Y:S04]  /*51b90*/  STL.64 [R1+0x1308], R114 ;  /* 0x0013087201007387 */ /* 0x000fe80000100a00 */
[----:B------:R-:W-:Y:S04]  /*51ba0*/  STL.64 [R1+0x12f0], R24 ;  /* 0x0012f01801007387 */ /* 0x000fe80000100a00 */
[----:B------:R3:W-:Y:S02]  /*51bb0*/  STL.64 [R1+0x12f8], R26 ;  /* 0x0012f81a01007387 */ /* 0x0007e40000100a00 */
[C---:B---3--:R-:W-:Y:S08]  /*51bc0*/  HMMA.1688.F32.TF32 R24, R56.reuse, R230, R100 ;  /* 0x000000e63818723c */ /* 0x048ff00000081064 */
[C---:B------:R-:W-:Y:S11]  /*51bd0*/  HMMA.1688.F32.TF32 R100, R56.reuse, R226, R196 ;  /* 0x000000e23864723c */ /* 0x040ff600000810c4 */
[----:B------:R-:W-:Y:S04]  /*51be0*/  STL.64 [R1+0x1380], R24 ;  /* 0x0013801801007387 */ /* 0x000fe80000100a00 */
[----:B------:R1:W-:Y:S02]  /*51bf0*/  STL.64 [R1+0x1388], R26 ;  /* 0x0013881a01007387 */ /* 0x0003e40000100a00 */
[C---:B-1----:R-:W-:Y:S02]  /*51c00*/  HMMA.1688.F32.TF32 R24, R56.reuse, R222, R96 ;  /* 0x000000de3818723c */ /* 0x042fe40000081060 */
[----:B------:R-:W-:Y:S04]  /*51c10*/  STL.64 [R1+0x1370], R100 ;  /* 0x0013706401007387 */ /* 0x000fe80000100a00 */
[----:B------:R-:W-:Y:S02]  /*51c20*/  STL.64 [R1+0x1378], R102 ;  /* 0x0013786601007387 */ /* 0x000fe40000100a00 */
[C---:B------:R-:W-:Y:S08]  /*51c30*/  HMMA.1688.F32.TF32 R92, R56.reuse, R218, R92 ;  /* 0x000000da385c723c */ /* 0x040ff0000008105c */
[C---:B----4-:R-:W-:Y:S03]  /*51c40*/  HMMA.1688.F32.TF32 R88, R56.reuse, R214, R88 ;  /* 0x000000d63858723c */ /* 0x050fe60000081058 */
[----:B------:R-:W-:Y:S04]  /*51c50*/  STL.64 [R1+0x1360], R24 ;  /* 0x0013601801007387 */ /* 0x000fe80000100a00 */
[----:B------:R1:W-:Y:S02]  /*51c60*/  STL.64 [R1+0x1368], R26 ;  /* 0x0013681a01007387 */ /* 0x0003e40000100a00 */
[C---:B-1----:R-:W-:Y:S02]  /*51c70*/  HMMA.1688.F32.TF32 R24, R56.reuse, R210, R84 ;  /* 0x000000d23818723c */ /* 0x042fe40000081054 */
[----:B------:R-:W-:Y:S04]  /*51c80*/  STL.64 [R1+0x1350], R92 ;  /* 0x0013505c01007387 */ /* 0x000fe80000100a00 */
[----:B------:R-:W-:Y:S04]  /*51c90*/  STL.64 [R1+0x1358], R94 ;  /* 0x0013585e01007387 */ /* 0x000fe80000100a00 */
[----:B------:R-:W-:Y:S04]  /*51ca0*/  STL.64 [R1+0x1340], R88 ;  /* 0x0013405801007387 */ /* 0x000fe80000100a00 */
[----:B------:R-:W-:Y:S05]  /*51cb0*/  STL.64 [R1+0x1348], R90 ;  /* 0x0013485a01007387 */ /* 0x000fea0000100a00 */
        /* <DEDUP_REMOVED lines=16> */
[----:B-1----:R-:W-:Y:S02]  /*51dc0*/  HMMA.1688.F32.TF32 R24, R56, R6, R60 ;  /* 0x000000063818723c */ /* 0x002fe4000008103c */
[----:B------:R-:W-:Y:S04]  /*51dd0*/  STL.64 [R1+0x13a0], R68 ;  /* 0x0013a04401007387 */ /* 0x000fe80000100a00 */
[----:B------:R-:W-:Y:S04]  /*51de0*/  STL.64 [R1+0x13a8], R70 ;  /* 0x0013a84601007387 */ /* 0x000fe80000100a00 */
[----:B------:R-:W-:Y:S04]  /*51df0*/  STL.64 [R1+0x1390], R64 ;  /* 0x0013904001007387 */ /* 0x000fe80000100a00 */
[----:B------:R-:W-:Y:S04]  /*51e00*/  STL.64 [R1+0x1398], R66 ;  /* 0x0013984201007387 */ /* 0x000fe80000100a00 */
[----:B------:R-:W-:Y:S04]  /*51e10*/  LDS R56, [R106+UR11+0x2080] ;  /* 0x0020800b6a387984 */ /* 0x000fe80008000800 */
[----:B------:R-:W-:Y:S04]  /*51e20*/  STL.64 [R1+0x1320], R24 ;  /* 0x0013201801007387 */ /* 0x000fe80000100a00 */
[----:B------:R1:W-:Y:S04]  /*51e30*/  STL.64 [R1+0x1328], R26 ;  /* 0x0013281a01007387 */ /* 0x0003e80000100a00 */
[----:B------:R-:W-:Y:S04]  /*51e40*/  LDS R58, [R106+UR11+0x3080] ;  /* 0x0030800b6a3a7984 */ /* 0x000fe80008000800 */
[----:B------:R-:W-:Y:S01]  /*51e50*/  LDS R57, [R107+UR11+0x2080] ;  /* 0x0020800b6b397984 */ /* 0x000fe20008000800 */
[C---:B-1----:R-:W-:Y:S03]  /*51e60*/  HMMA.1688.F32.TF32 R24, R240.reuse, R42, R52 ;  /* 0x0000002af018723c */ /* 0x042fe60000081034 */
[----:B------:R-:W1:Y:S05]  /*51e70*/  LDS R59, [R107+UR11+0x3080] ;  /* 0x0030800b6b3b7984 */ /* 0x000e6a0008000800 */
[C---:B------:R-:W-:Y:S08]  /*51e80*/  HMMA.1688.F32.TF32 R52, R240.reuse, R46, R48 ;  /* 0x0000002ef034723c */ /* 0x040ff00000081030 */
[C---:B------:R-:W-:Y:S03]  /*51e90*/  HMMA.1688.F32.TF32 R48, R240.reuse, R234, R116 ;  /* 0x000000eaf030723c */ /* 0x040fe60000081074 */
[----:B------:R-:W-:Y:S04]  /*51ea0*/  STL.64 [R1+0x14e0], R24 ;  /* 0x0014e01801007387 */ /* 0x000fe80000100a00 */
[----:B------:R2:W-:Y:S02]  /*51eb0*/  STL.64 [R1+0x14e8], R26 ;  /* 0x0014e81a01007387 */ /* 0x0005e40000100a00 */
[C---:B--2---:R-:W-:Y:S02]  /*51ec0*/  HMMA.1688.F32.TF32 R24, R240.reuse, R230, R36 ;  /* 0x000000e6f018723c */ /* 0x044fe40000081024 */
[----:B------:R-:W-:Y:S04]  /*51ed0*/  STL.64 [R1+0x14d0], R52 ;  /* 0x0014d03401007387 */ /* 0x000fe80000100a00 */
[----:B------:R-:W-:Y:S04]  /*51ee0*/  STL.64 [R1+0x14d8], R54 ;  /* 0x0014d83601007387 */ /* 0x000fe80000100a00 */
[----:B------:R-:W2:Y:S04]  /*51ef0*/  LDL.LU R116, [R1+0x810] ;  /* 0x0008100001747983 */ /* 0x000ea80000300800 */
[----:B------:R3:W-:Y:S04]  /*51f00*/  STL.64 [R1+0x14c0], R48 ;  /* 0x0014c03001007387 */ /* 0x0007e80000100a00 */
[----:B------:R4:W-:Y:S04]  /*51f10*/  STL.64 [R1+0x14c8], R50 ;  /* 0x0014c83201007387 */ /* 0x0009e80000100a00 */
[----:B------:R1:W-:Y:S04]  /*51f20*/  STL.64 [R1+0x14b0], R24 ;  /* 0x0014b01801007387 */ /* 0x0003e80000100a00 */
        /* <DEDUP_REMOVED lines=64> */
[----:B-1----:R-:W4:Y:S04]  /*52330*/  LDL.LU R24, [R1+0x330] ;  /* 0x0003300001187983 */ /* 0x002f280000300800 */
        /* <DEDUP_REMOVED lines=54> */
[----:B------:R-:W4:Y:S01]  /*526a0*/  LDL.LU R39, [R1+0x82c] ;  /* 0x00082c0001277983 */ /* 0x000f220000300800 */
[C---:B--2---:R-:W-:Y:S08]  /*526b0*/  HMMA.1688.F32.TF32 R136, R240.reuse, R14, R136 ;  /* 0x0000000ef088723c */ /* 0x044ff00000081088 */
[C---:B---3--:R-:W-:Y:S08]  /*526c0*/  HMMA.1688.F32.TF32 R132, R240.reuse, R18, R132 ;  /* 0x00000012f084723c */ /* 0x048ff00000081084 */
[C---:B----4-:R-:W-:Y:S08]  /*526d0*/  HMMA.1688.F32.TF32 R24, R240.reuse, R22, R24 ;  /* 0x00000016f018723c */ /* 0x050ff00000081018 */
[C---:B------:R-:W-:Y:S08]  /*526e0*/  HMMA.1688.F32.TF32 R144, R240.reuse, R206, R144 ;  /* 0x000000cef090723c */ /* 0x040ff00000081090 */
[C---:B------:R-:W-:Y:S08]  /*526f0*/  HMMA.1688.F32.TF32 R140, R240.reuse, R210, R140 ;  /* 0x000000d2f08c723c */ /* 0x040ff0000008108c */
[C---:B------:R-:W-:Y:S08]  /*52700*/  HMMA.1688.F32.TF32 R236, R240.reuse, R214, R236 ;  /* 0x000000d6f0ec723c */ /* 0x040ff000000810ec */
[C---:B------:R-:W-:Y:S08]  /*52710*/  HMMA.1688.F32.TF32 R120, R240.reuse, R222, R120 ;  /* 0x000000def078723c */ /* 0x040ff00000081078 */
[C---:B------:R-:W-:Y:S08]  /*52720*/  HMMA.1688.F32.TF32 R124, R240.reuse, R226, R124 ;  /* 0x000000e2f07c723c */ /* 0x040ff0000008107c */
[C---:B------:R-:W-:Y:S11]  /*52730*/  HMMA.1688.F32.TF32 R152, R240.reuse, R218, R152 ;  /* 0x000000daf098723c */ /* 0x040ff60000081098 */
[----:B------:R-:W-:Y:S04]  /*52740*/  STL.64 [R1+0x14a0], R124 ;  /* 0x0014a07c01007387 */ /* 0x000fe80000100a00 */
[----:B------:R1:W-:Y:S01]  /*52750*/  STL.64 [R1+0x14a8], R126 ;  /* 0x0014a87e01007387 */ /* 0x0003e20000100a00 */
[C---:B------:R-:W-:Y:S03]  /*52760*/  HMMA.1688.F32.TF32 R112, R240.reuse, R202, R112 ;  /* 0x000000caf070723c */ /* 0x040fe60000081070 */
[----:B-1----:R-:W2:Y:S04]  /*52770*/  LDL.LU.64 R126, [R1+0x5970] ;  /* 0x00597000017e7983 */ /* 0x002ea80000300a00 */
[----:B------:R-:W2:Y:S04]  /*52780*/  LDL.LU.64 R124, [R1+0x5968] ;  /* 0x00596800017c7983 */ /* 0x000ea80000300a00 */
[----:B------:R-:W-:Y:S04]  /*52790*/  STL.64 [R1+0x1490], R120 ;  /* 0x0014907801007387 */ /* 0x000fe80000100a00 */
[----:B------:R1:W-:Y:S04]  /*527a0*/  STL.64 [R1+0x1498], R122 ;  /* 0x0014987a01007387 */ /* 0x0003e80000100a00 */
[----:B-1----:R-:W3:Y:S04]  /*527b0*/  LDL.LU.64 R122, [R1+0x5960] ;  /* 0x00596000017a7983 */ /* 0x002ee80000300a00 */
[----:B------:R-:W3:Y:S04]  /*527c0*/  LDL.LU.64 R120, [R1+0x5958] ;  /* 0x0059580001787983 */ /* 0x000ee80000300a00 */
[----:B------:R-:W-:Y:S04]  /*527d0*/  STL.64 [R1+0x1480], R152 ;  /* 0x0014809801007387 */ /* 0x000fe80000100a00 */
[----:B------:R1:W-:Y:S01]  /*527e0*/  STL.64 [R1+0x1488], R154 ;  /* 0x0014889a01007387 */ /* 0x0003e20000100a00 */
[C---:B------:R-:W-:Y:S03]  /*527f0*/  HMMA.1688.F32.TF32 R192, R240.reuse, R10, R192 ;  /* 0x0000000af0c0723c */ /* 0x040fe600000810c0 */
[----:B-1----:R-:W4:Y:S04]  /*52800*/  LDL.LU.64 R154, [R1+0x5950] ;  /* 0x00595000019a7983 */ /* 0x002f280000300a00 */
[----:B------:R-:W4:Y:S04]  /*52810*/  LDL.LU.64 R152, [R1+0x5948] ;  /* 0x0059480001987983 */ /* 0x000f280000300a00 */
[----:B------:R-:W-:Y:S04]  /*52820*/  STL.64 [R1+0x1470], R236 ;  /* 0x001470ec01007387 */ /* 0x000fe80000100a00 */
[----:B------:R1:W-:Y:S04]  /*52830*/  STL.64 [R1+0x1478], R238 ;  /* 0x001478ee01007387 */ /* 0x0003e80000100a00 */
[----:B-1----:R-:W2:Y:S04]  /*52840*/  LDL.LU.64 R238, [R1+0x5940] ;  /* 0x0059400001ee7983 */ /* 0x002ea80000300a00 */
[----:B------:R-:W2:Y:S04]  /*52850*/  LDL.LU.64 R236, [R1+0x5938] ;  /* 0x0059380001ec7983 */ /* 0x000ea80000300a00 */
        /* <DEDUP_REMOVED lines=29> */
[----:B------:R-:W2:Y:S04]  /*52a30*/  LDL.LU.64 R186, [R1+0x58c0] ;  /* 0x0058c00001ba7983 */ /* 0x000ea80000300a00 */
[----:B------:R-:W2:Y:S04]  /*52a40*/  LDL.LU.64 R184, [R1+0x58b8] ;  /* 0x0058b80001b87983 */ /* 0x000ea80000300a00 */
[----:B------:R1:W-:Y:S04]  /*52a50*/  STL.64 [R1+0x13f0], R240 ;  /* 0x0013f0f001007387 */ /* 0x0003e80000100a00 */
[----:B------:R1:W-:Y:S04]  /*52a60*/  STL.64 [R1+0x13f8], R242 ;  /* 0x0013f8f201007387 */ /* 0x0003e80000100a00 */
[----:B-1----:R-:W2:Y:S04]  /*52a70*/  LDL.LU R240, [R1+0x660] ;  /* 0x0006600001f07983 */ /* 0x002ea80000300800 */
[----:B------:R-:W2:Y:S04]  /*52a80*/  LDL.LU R241, [R1+0x664] ;  /* 0x0006640001f17983 */ /* 0x000ea80000300800 */
[----:B------:R-:W2:Y:S04]  /*52a90*/  LDL.LU R242, [R1+0x668] ;  /* 0x0006680001f27983 */ /* 0x000ea80000300800 */
[----:B------:R-:W2:Y:S01]  /*52aa0*/  LDL.LU R243, [R1+0x66c] ;  /* 0x00066c0001f37983 */ /* 0x000ea20000300800 */
[C---:B------:R-:W-:Y:S08]  /*52ab0*/  HMMA.1688.F32.TF32 R108, R244.reuse, R42, R108 ;  /* 0x0000002af46c723c */ /* 0x040ff0000008106c */
[-C--:B------:R-:W-:Y:S11]  /*52ac0*/  HMMA.1688.F32.TF32 R100, R244, R234.reuse, R100 ;  /* 0x000000eaf464723c */ /* 0x080ff60000081064 */
[----:B------:R-:W-:Y:S04]  /*52ad0*/  STL.64 [R1+0x110], R108 ;  /* 0x0001106c01007387 */ /* 0x000fe80000100a00 */
[----:B------:R1:W-:Y:S04]  /*52ae0*/  STL.64 [R1+0x118], R110 ;  /* 0x0001186e01007387 */ /* 0x0003e80000100a00 */
[----:B-1----:R-:W3:Y:S04]  /*52af0*/  LDL.LU.64 R110, [R1+0x58b0] ;  /* 0x0058b000016e7983 */ /* 0x002ee80000300a00 */
[----:B------:R-:W3:Y:S01]  /*52b00*/  LDL.LU.64 R108, [R1+0x58a8] ;  /* 0x0058a800016c7983 */ /* 0x000ee20000300a00 */
[----:B------:R-:W-:Y:S08]  /*52b10*/  HMMA.1688.F32.TF32 R36, R56, R234, R36 ;  /* 0x000000ea3824723c */ /* 0x000ff00000081024 */
[----:B--2---:R-:W-:-:S15]  /*52b20*/  HMMA.1688.F32.TF32 R240, R244, R46, R240 ;  /* 0x0000002ef4f0723c */ /* 0x004fde00000810f0 */
[----:B------:R-:W-:-:S04]  /*52b30*/  NOP ;  /* 0x0000000000007918 */ /* 0x000fc80000000000 */
[----:B------:R-:W-:Y:S04]  /*52b40*/  STL.64 [R1+0x100], R240 ;  /* 0x000100f001007387 */ /* 0x000fe80000100a00 */
[----:B------:R1:W-:Y:S04]  /*52b50*/  STL.64 [R1+0x108], R242 ;  /* 0x000108f201007387 */ /* 0x0003e80000100a00 */
[----:B------:R-:W-:Y:S04]  /*52b60*/  STL.64 [R1+0xf0], R100 ;  /* 0x0000f06401007387 */ /* 0x000fe80000100a00 */
[----:B------:R2:W-:Y:S01]  /*52b70*/  STL.64 [R1+0xf8], R102 ;  /* 0x0000f86601007387 */ /* 0x0005e20000100a00 */
[C---:B-1----:R-:W-:Y:S08]  /*52b80*/  HMMA.1688.F32.TF32 R240, R244.reuse, R230, R196 ;  /* 0x000000e6f4f0723c */ /* 0x042ff000000810c4 */
[C---:B------:R-:W-:Y:S08]  /*52b90*/  HMMA.1688.F32.TF32 R196, R244.reuse, R226, R96 ;  /* 0x000000e2f4c4723c */ /* 0x040ff00000081060 */
[C---:B--2---:R-:W-:Y:S08]  /*52ba0*/  HMMA.1688.F32.TF32 R100, R244.reuse, R222, R92 ;  /* 0x000000def464723c */ /* 0x044ff0000008105c */
[C---:B------:R-:W-:Y:S08]  /*52bb0*/  HMMA.1688.F32.TF32 R96, R244.reuse, R218, R88 ;  /* 0x000000daf460723c */ /* 0x040ff00000081058 */
[C---:B------:R-:W-:Y:S08]  /*52bc0*/  HMMA.1688.F32.TF32 R92, R244.reuse, R214, R84 ;  /* 0x000000d6f45c723c */ /* 0x040ff00000081054 */
[C---:B------:R-:W-:Y:S01]  /*52bd0*/  HMMA.1688.F32.TF32 R88, R244.reuse, R210, R80 ;  /* 0x000000d2f458723c */ /* 0x040fe20000081050 */
[----:B------:R-:W-:Y:S07]  /*52be0*/  STL.64 [R1+0xe0], R240 ;  /* 0x0000e0f001007387 */ /* 0x000fee0000100a00 */
[C---:B------:R-:W-:Y:S01]  /*52bf0*/  HMMA.1688.F32.TF32 R84, R244.reuse, R206, R76 ;  /* 0x000000cef454723c */ /* 0x040fe2000008104c */
[----:B------:R-:W-:Y:S04]  /*52c00*/  STL.64 [R1+0xe8], R242 ;  /* 0x0000e8f201007387 */ /* 0x000fe80000100a00 */
[----:B------:R-:W-:Y:S03]  /*52c10*/  LDS R240, [R106+UR11+0x2100] ;  /* 0x0021000b6af07984 */ /* 0x000fe60008000800 */
        /* <DEDUP_REMOVED lines=8> */
[----:B------:R-:W1:Y:S03]  /*52ca0*/  LDS R243, [R107+UR11+0x3100] ;  /* 0x0031000b6bf37984 */ /* 0x000e660008000800 */
[C---:B------:R-:W-:Y:S01]  /*52cb0*/  HMMA.1688.F32.TF32 R68, R244.reuse, R14, R128 ;  /* 0x0000000ef444723c */ /* 0x040fe20000081080 */
[----:B------:R-:W-:Y:S04]  /*52cc0*/  STL.64 [R1+0xc8], R102 ;  /* 0x0000c86601007387 */ /* 0x000fe80000100a00 */
[----:B------:R-:W-:Y:S03]  /*52cd0*/  STL.64 [R1+0xb0], R96 ;  /* 0x0000b06001007387 */ /* 0x000fe60000100a00 */
[C---:B------:R-:W-:Y:S01]  /*52ce0*/  HMMA.1688.F32.TF32 R64, R244.reuse, R10, R60 ;  /* 0x0000000af440723c */ /* 0x040fe2000008103c */
[----:B------:R-:W-:Y:S04]  /*52cf0*/  STL.64 [R1+0xb8], R98 ;  /* 0x0000b86201007387 */ /* 0x000fe80000100a00 */
[----:B------:R-:W-:Y:S03]  /*52d00*/  STL.64 [R1+0xa0], R92 ;  /* 0x0000a05c01007387 */ /* 0x000fe60000100a00 */
[----:B------:R-:W-:Y:S01]  /*52d10*/  HMMA.1688.F32.TF32 R60, R244, R6, R52 ;  /* 0x00000006f43c723c */ /* 0x000fe20000081034 */
[----:B------:R-:W-:Y:S04]  /*52d20*/  STL.64 [R1+0xa8], R94 ;  /* 0x0000a85e01007387 */ /* 0x000fe80000100a00 */
[----:B------:R-:W-:Y:S03]  /*52d30*/  STL.64 [R1+0x90], R88 ;  /* 0x0000905801007387 */ /* 0x000fe60000100a00 */
[C---:B------:R-:W-:Y:S01]  /*52d40*/  HMMA.1688.F32.TF32 R52, R56.reuse, R42, R48 ;  /* 0x0000002a3834723c */ /* 0x040fe20000081030 */
[----:B------:R-:W-:Y:S04]  /*52d50*/  STL.64 [R1+0x98], R90 ;  /* 0x0000985a01007387 */ /* 0x000fe80000100a00 */
[----:B------:R-:W-:Y:S03]  /*52d60*/  STL.64 [R1+0x80], R84 ;  /* 0x0000805401007387 */ /* 0x000fe60000100a00 */
        /* <DEDUP_REMOVED lines=16> */
[----:B------:R-:W2:Y:S04]  /*52e70*/  LDL.LU R116, [R1+0x8e0] ;  /* 0x0008e00001747983 */ /* 0x000ea80000300800 */
[----:B------:R-:W-:Y:S04]  /*52e80*/  STL.64 [R1+0x160], R48 ;  /* 0x0001603001007387 */ /* 0x000fe80000100a00 */
[----:B------:R-:W-:Y:S04]  /*52e90*/  STL.64 [R1+0x168], R50 ;  /* 0x0001683201007387 */ /* 0x000fe80000100a00 */
[----:B------:R1:W-:Y:S04]  /*52ea0*/  STL.64 [R1+0x170], R36 ;  /* 0x0001702401007387 */ /* 0x0003e80000100a00 */
[----:B------:R1:W-:Y:S04]  /*52eb0*/  STL.64 [R1+0x178], R38 ;  /* 0x0001782601007387 */ /* 0x0003e80000100a00 */
[----:B------:R-:W2:Y:S04]  /*52ec0*/  LDL.LU R117, [R1+0x8e4] ;  /* 0x0008e40001757983 */ /* 0x000ea80000300800 */
[----:B------:R-:W2:Y:S04]  /*52ed0*/  LDL.LU R118, [R1+0x8e8] ;  /* 0x0008e80001767983 */ /* 0x000ea80000300800 */
[----:B------:R-:W2:Y:S04]  /*52ee0*/  LDL.LU R119, [R1+0x8ec] ;  /* 0x0008ec0001777983 */ /* 0x000ea80000300800 */
[----:B-1----:R-:W2:Y:S04]  /*52ef0*/  LDL.LU R36, [R1+0x880] ;  /* 0x0008800001247983 */ /* 0x002ea80000300800 */
[----:B------:R-:W2:Y:S04]  /*52f00*/  LDL.LU R37, [R1+0x884] ;  /* 0x0008840001257983 */ /* 0x000ea80000300800 */
[----:B------:R-:W2:Y:S04]  /*52f10*/  LDL.LU R38, [R1+0x888] ;  /* 0x0008880001267983 */ /* 0x000ea80000300800 */
[----:B------:R-:W2:Y:S04]  /*52f20*/  LDL.LU R39, [R1+0x88c] ;  /* 0x00088c0001277983 */ /* 0x000ea80000300800 */
        /* <DEDUP_REMOVED lines=44> */
[----:B------:R-:W-:Y:S04]  /*531f0*/  LDS R244, [R106+UR11+0x2180] ;  /* 0x0021800b6af47984 */ /* 0x000fe80008000800 */
[----:B------:R-:W-:Y:S04]  /*53200*/  LDS R246, [R106+UR11+0x3180] ;  /* 0x0031800b6af67984 */ /* 0x000fe80008000800 */
[----:B------:R-:W-:Y:S04]  /*53210*/  LDS R245, [R107+UR11+0x2180] ;  /* 0x0021800b6bf57984 */ /* 0x000fe80008000800 */
[----:B------:R-:W1:Y:S01]  /*53220*/  LDS R247, [R107+UR11+0x3180] ;  /* 0x0031800b6bf77984 */ /* 0x000e620008000800 */
[C---:B--2---:R-:W-:Y:S08]  /*53230*/  HMMA.1688.F32.TF32 R36, R56.reuse, R210, R36 ;  /* 0x000000d23824723c */ /* 0x044ff00000081024 */
[C---:B---3--:R-:W-:Y:S08]  /*53240*/  HMMA.1688.F32.TF32 R48, R56.reuse, R214, R48 ;  /* 0x000000d63830723c */ /* 0x048ff00000081030 */
[C---:B----4-:R-:W-:Y:S08]  /*53250*/  HMMA.1688.F32.TF32 R52, R56.reuse, R218, R52 ;  /* 0x000000da3834723c */ /* 0x050ff00000081034 */
[C---:B------:R-:W-:Y:S08]  /*53260*/  HMMA.1688.F32.TF32 R84, R56.reuse, R226, R84 ;  /* 0x000000e23854723c */ /* 0x040ff00000081054 */
[C---:B------:R-:W-:Y:S08]  /*53270*/  HMMA.1688.F32.TF32 R88, R56.reuse, R230, R88 ;  /* 0x000000e63858723c */ /* 0x040ff00000081058 */
[C---:B------:R-:W-:Y:S11]  /*53280*/  HMMA.1688.F32.TF32 R80, R56.reuse, R222, R80 ;  /* 0x000000de3850723c */ /* 0x040ff60000081050 */
[----:B------:R-:W-:Y:S04]  /*53290*/  STL.64 [R1+0x180], R88 ;  /* 0x0001805801007387 */ /* 0x000fe80000100a00 */
[----:B------:R-:W-:Y:S04]  /*532a0*/  STL.64 [R1+0x188], R90 ;  /* 0x0001885a01007387 */ /* 0x000fe80000100a00 */
[----:B------:R-:W-:Y:S04]  /*532b0*/  STL.64 [R1+0x1c0], R84 ;  /* 0x0001c05401007387 */ /* 0x000fe80000100a00 */
[----:B------:R-:W-:Y:S04]  /*532c0*/  STL.64 [R1+0x1c8], R86 ;  /* 0x0001c85601007387 */ /* 0x000fe80000100a00 */
[----:B------:R-:W-:Y:S04]  /*532d0*/  STL.64 [R1+0x3a0], R80 ;  /* 0x0003a05001007387 */ /* 0x000fe80000100a00 */
[----:B------:R-:W-:Y:S04]  /*532e0*/  STL.64 [R1+0x3a8], R82 ;  /* 0x0003a85201007387 */ /* 0x000fe80000100a00 */
[----:B------:R2:W-:Y:S04]  /*532f0*/  STL.64 [R1+0x3c0], R52 ;  /* 0x0003c03401007387 */ /* 0x0005e80000100a00 */
[----:B------:R3:W-:Y:S04]  /*53300*/  STL.64 [R1+0x3c8], R54 ;  /* 0x0003c83601007387 */ /* 0x0007e80000100a00 */
[----:B--2---:R-:W2:Y:S04]  /*53310*/  LDL.LU R52, [R1+0x900] ;  /* 0x0009000001347983 */ /* 0x004ea80000300800 */
[----:B------:R-:W-:Y:S04]  /*53320*/  STL.64 [R1+0x3d0], R48 ;  /* 0x0003d03001007387 */ /* 0x000fe80000100a00 */
[----:B------:R-:W-:Y:S04]  /*53330*/  STL.64 [R1+0x3d8], R50 ;  /* 0x0003d83201007387 */ /* 0x000fe80000100a00 */
[----:B------:R4:W-:Y:S04]  /*53340*/  STL.64 [R1+0x3f0], R36 ;  /* 0x0003f02401007387 */ /* 0x0009e80000100a00 */
[----:B------:R1:W-:Y:S04]  /*53350*/  STL.64 [R1+0x3f8], R38 ;  /* 0x0003f82601007387 */ /* 0x0003e80000100a00 */
[----:B------:R-:W2:Y:S04]  /*53360*/  LDL.LU R53, [R1+0x904] ;  /* 0x0009040001357983 */ /* 0x000ea80000300800 */
[----:B---3--:R-:W2:Y:S04]  /*53370*/  LDL.LU R54, [R1+0x908] ;  /* 0x0009080001367983 */ /* 0x008ea80000300800 */
[----:B------:R-:W2:Y:S04]  /*53380*/  LDL.LU R55, [R1+0x90c] ;  /* 0x00090c0001377983 */ /* 0x000ea80000300800 */
[----:B----4-:R-:W3:Y:S04]  /*53390*/  LDL.LU R36, [R1+0x920] ;  /* 0x0009200001247983 */ /* 0x010ee80000300800 */
[----:B------:R-:W3:Y:S04]  /*533a0*/  LDL.LU R37, [R1+0x924] ;  /* 0x0009240001257983 */ /* 0x000ee80000300800 */
[----:B-1----:R-:W3:Y:S04]  /*533b0*/  LDL.LU R38, [R1+0x928] ;  /* 0x0009280001267983 */ /* 0x002ee80000300800 */
[----:B------:R-:W3:Y:S01]  /*533c0*/  LDL.LU R39, [R1+0x92c] ;  /* 0x00092c0001277983 */ /* 0x000ee20000300800 */
[C---:B------:R-:W-:Y:S03]  /*533d0*/  HMMA.1688.F32.TF32 R80, R56.reuse, R206, R76 ;  /* 0x000000ce3850723c */ /* 0x040fe6000008104c */
[----:B------:R-:W4:Y:S04]  /*533e0*/  LDL.LU R48, [R1+0x930] ;  /* 0x0009300001307983 */ /* 0x000f280000300800 */
[----:B------:R-:W4:Y:S01]  /*533f0*/  LDL.LU R49, [R1+0x934] ;  /* 0x0009340001317983 */ /* 0x000f220000300800 */
[C---:B------:R-:W-:Y:S03]  /*53400*/  HMMA.1688.F32.TF32 R76, R56.reuse, R202, R72 ;  /* 0x000000ca384c723c */ /* 0x040fe60000081048 */
[----:B------:R-:W4:Y:S04]  /*53410*/  LDL.LU R50, [R1+0x938] ;  /* 0x0009380001327983 */ /* 0x000f280000300800 */
[----:B------:R-:W4:Y:S01]  /*53420*/  LDL.LU R51, [R1+0x93c] ;  /* 0x00093c0001337983 */ /* 0x000f220000300800 */
[C---:B------:R-:W-:Y:S08]  /*53430*/  HMMA.1688.F32.TF32 R72, R56.reuse, R22, R68 ;  /* 0x000000163848723c */ /* 0x040ff00000081044 */
        /* <DEDUP_REMOVED lines=14> */
[----:B------:R-:W4:Y:S04]  /*53520*/  LDL.LU R116, [R1+0x940] ;  /* 0x0009400001747983 */ /* 0x000f280000300800 */
[----:B------:R-:W-:Y:S04]  /*53530*/  STL.64 [R1+0x470], R60 ;  /* 0x0004703c01007387 */ /* 0x000fe80000100a00 */
[----:B------:R-:W-:Y:S04]  /*53540*/  STL.64 [R1+0x478], R62 ;  /* 0x0004783e01007387 */ /* 0x000fe80000100a00 */
[----:B------:R-:W-:Y:S04]  /*53550*/  STL.64 [R1+0x460], R56 ;  /* 0x0004603801007387 */ /* 0x000fe80000100a00 */
[----:B------:R-:W-:Y:S04]  /*53560*/  STL.64 [R1+0x468], R58 ;  /* 0x0004683a01007387 */ /* 0x000fe80000100a00 */
[----:B------:R-:W4:Y:S04]  /*53570*/  LDL.LU R117, [R1+0x944] ;  /* 0x0009440001757983 */ /* 0x000f280000300800 */
[----:B------:R-:W4:Y:S04]  /*53580*/  LDL.LU R118, [R1+0x948] ;  /* 0x0009480001767983 */ /* 0x000f280000300800 */
[----:B------:R-:W4:Y:S04]  /*53590*/  LDL.LU R119, [R1+0x94c] ;  /* 0x00094c0001777983 */ /* 0x000f280000300800 */
[----:B------:R-:W4:Y:S04]  /*535a0*/  LDL.LU R104, [R1+0x970] ;  /* 0x0009700001687983 */ /* 0x000f280000300800 */
[----:B------:R-:W-:Y:S04]  /*535b0*/  LDS R56, [R106+UR11+0x2200] ;  /* 0x0022000b6a387984 */ /* 0x000fe80008000800 */
[----:B------:R1:W-:Y:S04]  /*535c0*/  LDS R58, [R106+UR11+0x3200] ;  /* 0x0032000b6a3a7984 */ /* 0x0003e80008000800 */
[----:B------:R-:W4:Y:S04]  /*535d0*/  LDL.LU R105, [R1+0x974] ;  /* 0x0009740001697983 */ /* 0x000f280000300800 */
[----:B------:R-:W-:Y:S04]  /*535e0*/  LDS R57, [R107+UR11+0x2200] ;  /* 0x0022000b6b397984 */ /* 0x000fe80008000800 */
[----:B------:R1:W2:Y:S04]  /*535f0*/  LDS R59, [R107+UR11+0x3200] ;  /* 0x0032000b6b3b7984 */ /* 0x0002a80008000800 */
[----:B-1----:R-:W4:Y:S04]  /*53600*/  LDL.LU R106, [R1+0x978] ;  /* 0x00097800016a7983 */ /* 0x002f280000300800 */
[----:B------:R-:W4:Y:S01]  /*53610*/  LDL.LU R107, [R1+0x97c] ;  /* 0x00097c00016b7983 */ /* 0x000f220000300800 */
[----:B--2---:R-:W-:-:S15]  /*53620*/  HMMA.1688.F32.TF32 R52, R240, R42, R52 ;  /* 0x0000002af034723c */ /* 0x004fde0000081034 */
[----:B------:R-:W-:-:S04]  /*53630*/  NOP ;  /* 0x0000000000007918 */ /* 0x000fc80000000000 */
[----:B------:R-:W-:Y:S01]  /*53640*/  MOV R200, R52 ;  /* 0x0000003400c87202 */ /* 0x000fe20000000f00 */
[----:B------:R3:W-:Y:S01]  /*53650*/  STL.64 [R1+0x488], R54 ;  /* 0x0004883601007387 */ /* 0x0007e20000100a00 */
[----:B------:R-:W-:Y:S02]  /*53660*/  IMAD.MOV.U32 R201, RZ, RZ, R53 ;  /* 0x000000ffffc97224 */ /* 0x000fe400078e0035 */
[C---:B---3--:R-:W-:Y:S03]  /*53670*/  HMMA.1688.F32.TF32 R52, R240.reuse, R46, R36 ;  /* 0x0000002ef034723c */ /* 0x048fe60000081024 */
[----:B------:R-:W-:Y:S04]  /*53680*/  STL [R1+0x571c], R201 ;  /* 0x00571cc901007387 */ /* 0x000fe80000100800 */
[----:B------:R-:W-:Y:S04]  /*53690*/  STL [R1+0x5718], R200 ;  /* 0x005718c801007387 */ /* 0x000fe80000100800 */
[----:B------:R-:W2:Y:S08]  /*536a0*/  LDL.LU R36, [R1+0x980] ;  /* 0x0009800001247983 */ /* 0x000eb00000300800 */
[----:B------:R1:W-:Y:S04]  /*536b0*/  STL.64 [R1+0x490], R52 ;  /* 0x0004903401007387 */ /* 0x0003e80000100a00 */
[----:B------:R3:W-:Y:S04]  /*536c0*/  STL.64 [R1+0x498], R54 ;  /* 0x0004983601007387 */ /* 0x0007e80000100a00 */
[----:B------:R-:W2:Y:S04]  /*536d0*/  LDL.LU R37, [R1+0x984] ;  /* 0x0009840001257983 */ /* 0x000ea80000300800 */
[----:B------:R-:W2:Y:S04]  /*536e0*/  LDL.LU R38, [R1+0x988] ;  /* 0x0009880001267983 */ /* 0x000ea80000300800 */
[----:B------:R-:W2:Y:S01]  /*536f0*/  LDL.LU R39, [R1+0x98c] ;  /* 0x00098c0001277983 */ /* 0x000ea20000300800 */
[----:B----4-:R-:W-:Y:S03]  /*53700*/  HMMA.1688.F32.TF32 R48, R240, R234, R48 ;  /* 0x000000eaf030723c */ /* 0x010fe60000081030 */
[----:B-1----:R-:W4:Y:S04]  /*53710*/  LDL.LU R52, [R1+0x990] ;  /* 0x0009900001347983 */ /* 0x002f280000300800 */
[----:B------:R-:W4:Y:S04]  /*53720*/  LDL.LU R53, [R1+0x994] ;  /* 0x0009940001357983 */ /* 0x000f280000300800 */
[----:B---3--:R-:W4:Y:S04]  /*53730*/  LDL.LU R54, [R1+0x998] ;  /* 0x0009980001367983 */ /* 0x008f280000300800 */
[----:B------:R-:W4:Y:S04]  /*53740*/  LDL.LU R55, [R1+0x99c] ;  /* 0x00099c0001377983 */ /* 0x000f280000300800 */
[----:B------:R-:W-:Y:S01]  /*53750*/  MOV R20, R51 ;  /* 0x0000003300147202 */ /* 0x000fe20000000f00 */
[----:B------:R-:W-:-:S02]  /*53760*/  IMAD.MOV.U32 R201, RZ, RZ, R48 ;  /* 0x000000ffffc97224 */ /* 0x000fc400078e0030 */
[----:B------:R-:W-:Y:S02]  /*53770*/  IMAD.MOV.U32 R200, RZ, RZ, R49 ;  /* 0x000000ffffc87224 */ /* 0x000fe400078e0031 */
[----:B------:R-:W-:Y:S01]  /*53780*/  IMAD.MOV.U32 R21, RZ, RZ, R50 ;  /* 0x000000ffff157224 */ /* 0x000fe200078e0032 */
[----:B------:R-:W-:Y:S04]  /*53790*/  STL [R1+0x572c], R20 ;  /* 0x00572c1401007387 */ /* 0x000fe80000100800 */
[----:B------:R-:W-:Y:S04]  /*537a0*/  STL [R1+0x5728], R201 ;  /* 0x005728c901007387 */ /* 0x000fe80000100800 */
[----:B------:R-:W-:Y:S04]  /*537b0*/  STL [R1+0x5724], R200 ;  /* 0x005724c801007387 */ /* 0x000fe80000100800 */
[----:B------:R-:W-:Y:S04]  /*537c0*/  STL [R1+0x5720], R21 ;  /* 0x0057201501007387 */ /* 0x000fe80000100800 */
[----:B------:R-:W3:Y:S01]  /*537d0*/  LDL.LU R48, [R1+0x9a0] ;  /* 0x0009a00001307983 */ /* 0x000ee20000300800 */
[----:B------:R-:W-:-:S15]  /*537e0*/  HMMA.1688.F32.TF32 R60, R240, R230, R116 ;  /* 0x000000e6f03c723c */ /* 0x000fde0000081074 */
[----:B------:R-:W-:-:S04]  /*537f0*/  NOP ;  /* 0x0000000000007918 */ /* 0x000fc80000000000 */
[----:B------:R-:W-:Y:S04]  /*53800*/  STL.64 [R1+0x4b0], R60 ;  /* 0x0004b03c01007387 */ /* 0x000fe80000100a00 */
[----:B------:R1:W-:Y:S04]  /*53810*/  STL.64 [R1+0x4b8], R62 ;  /* 0x0004b83e01007387 */ /* 0x0003e80000100a00 */
[----:B------:R-:W3:Y:S04]  /*53820*/  LDL.LU R49, [R1+0x9a4] ;  /* 0x0009a40001317983 */ /* 0x000ee80000300800 */
[----:B------:R-:W3:Y:S01]  /*53830*/  LDL.LU R50, [R1+0x9a8] ;  /* 0x0009a80001327983 */ /* 0x000ee20000300800 */
[----:B-1----:R-:W-:Y:S03]  /*53840*/  HMMA.1688.F32.TF32 R60, R240, R226, R104 ;  /* 0x000000e2f03c723c */ /* 0x002fe60000081068 */
[----:B------:R-:W3:Y:S04]  /*53850*/  LDL.LU R51, [R1+0x9ac] ;  /* 0x0009ac0001337983 */ /* 0x000ee80000300800 */
[----:B------:R-:W3:Y:S04]  /*53860*/  LDL.LU R116, [R1+0x9b0] ;  /* 0x0009b00001747983 */ /* 0x000ee80000300800 */
[----:B------:R-:W3:Y:S04]  /*53870*/  LDL.LU R117, [R1+0x9b4] ;  /* 0x0009b40001757983 */ /* 0x000ee80000300800 */
[----:B------:R-:W3:Y:S04]  /*53880*/  LDL.LU R118, [R1+0x9b8] ;  /* 0x0009b80001767983 */ /* 0x000ee80000300800 */
[----:B------:R-:W3:Y:S01]  /*53890*/  LDL.LU R119, [R1+0x9bc] ;  /* 0x0009bc0001777983 */ /* 0x000ee20000300800 */
[----:B------:R-:W-:-:S03]  /*538a0*/  IMAD.MOV.U32 R205, RZ, RZ, R61 ;  /* 0x000000ffffcd7224 */ /* 0x000fc600078e003d */
[----:B------:R-:W-:Y:S01]  /*538b0*/  STL.64 [R1+0x4c8], R62 ;  /* 0x0004c83e01007387 */ /* 0x000fe20000100a00 */
[----:B------:R-:W-:-:S03]  /*538c0*/  IMAD.MOV.U32 R204, RZ, RZ, R60 ;  /* 0x000000ffffcc7224 */ /* 0x000fc600078e003c */
[----:B------:R-:W3:Y:S04]  /*538d0*/  LDL.LU R104, [R1+0x9c0] ;  /* 0x0009c00001687983 */ /* 0x000ee80000300800 */
[----:B------:R-:W3:Y:S04]  /*538e0*/  LDL.LU R105, [R1+0x9c4] ;  /* 0x0009c40001697983 */ /* 0x000ee80000300800 */
[----:B------:R-:W3:Y:S04]  /*538f0*/  LDL.LU R106, [R1+0x9c8] ;  /* 0x0009c800016a7983 */ /* 0x000ee80000300800 */
[----:B------:R-:W3:Y:S04]  /*53900*/  LDL.LU R107, [R1+0x9cc] ;  /* 0x0009cc00016b7983 */ /* 0x000ee80000300800 */
[----:B------:R-:W-:Y:S04]  /*53910*/  STL [R1+0x5734], R205 ;  /* 0x005734cd01007387 */ /* 0x000fe80000100800 */
[----:B------:R-:W-:Y:S01]  /*53920*/  STL [R1+0x5730], R204 ;  /* 0x005730cc01007387 */ /* 0x000fe20000100800 */
[----:B--2---:R-:W-:-:S15]  /*53930*/  HMMA.1688.F32.TF32 R36, R240, R222, R36 ;  /* 0x000000def024723c */ /* 0x004fde0000081024 */
[----:B------:R-:W-:-:S04]  /*53940*/  NOP ;  /* 0x0000000000007918 */ /* 0x000fc80000000000 */
[----:B------:R-:W-:Y:S01]  /*53950*/  IMAD.MOV.U32 R208, RZ, RZ, R36 ;  /* 0x000000ffffd07224 */ /* 0x000fe200078e0024 */
[----:B------:R1:W-:Y:S01]  /*53960*/  STL.64 [R1+0x4d8], R38 ;  /* 0x0004d82601007387 */ /* 0x0003e20000100a00 */
[----:B------:R-:W-:-:S03]  /*53970*/  IMAD.MOV.U32 R209, RZ, RZ, R37 ;  /* 0x000000ffffd17224 */ /* 0x000fc600078e0025 */
[----:B------:R-:W2:Y:S04]  /*53980*/  LDL.LU R36, [R1+0x9d0] ;  /* 0x0009d00001247983 */ /* 0x000ea80000300800 */
[----:B------:R-:W2:Y:S04]  /*53990*/  LDL.LU R37, [R1+0x9d4] ;  /* 0x0009d40001257983 */ /* 0x000ea80000300800 */
[----:B-1----:R-:W2:Y:S04]  /*539a0*/  LDL.LU R38, [R1+0x9d8] ;  /* 0x0009d80001267983 */ /* 0x002ea80000300800 */
[----:B------:R-:W2:Y:S01]  /*539b0*/  LDL.LU R39, [R1+0x9dc] ;  /* 0x0009dc0001277983 */ /* 0x000ea20000300800 */
[----:B----4-:R-:W-:Y:S03]  /*539c0*/  HMMA.1688.F32.TF32 R52, R240, R218, R52 ;  /* 0x000000daf034723c */ /* 0x010fe60000081034 */
[----:B------:R-:W-:Y:S04]  /*539d0*/  STL [R1+0x573c], R209 ;  /* 0x00573cd101007387 */ /* 0x000fe80000100800 */
[----:B------:R-:W-:-:S12]  /*539e0*/  STL [R1+0x5738], R208 ;  /* 0x005738d001007387 */ /* 0x000fd80000100800 */
[----:B------:R-:W-:Y:S02]  /*539f0*/  IMAD.MOV.U32 R21, RZ, RZ, R55 ;  /* 0x000000ffff157224 */ /* 0x000fe400078e0037 */
[----:B------:R-:W-:Y:S01]  /*53a00*/  IMAD.MOV.U32 R200, RZ, RZ, R54 ;  /* 0x000000ffffc87224 */ /* 0x000fe200078e0036 */
[----:B------:R-:W-:Y:S01]  /*53a10*/  MOV R20, R52 ;  /* 0x0000003400147202 */ /* 0x000fe20000000f00 */
[----:B------:R-:W-:Y:S01]  /*53a20*/  IMAD.MOV.U32 R201, RZ, RZ, R53 ;  /* 0x000000ffffc97224 */ /* 0x000fe200078e0035 */
[----:B------:R-:W-:Y:S04]  /*53a30*/  STL [R1+0x574c], R21 ;  /* 0x00574c1501007387 */ /* 0x000fe80000100800 */
[----:B------:R-:W-:Y:S04]  /*53a40*/  STL [R1+0x5748], R200 ;  /* 0x005748c801007387 */ /* 0x000fe80000100800 */
[----:B------:R-:W-:Y:S04]  /*53a50*/  STL [R1+0x5744], R201 ;  /* 0x005744c901007387 */ /* 0x000fe80000100800 */
[----:B------:R-:W-:Y:S01]  /*53a60*/  STL [R1+0x5740], R20 ;  /* 0x0057401401007387 */ /* 0x000fe20000100800 */
[----:B---3--:R-:W-:-:S15]  /*53a70*/  HMMA.1688.F32.TF32 R48, R240, R214, R48 ;  /* 0x000000d6f030723c */ /* 0x008fde0000081030 */
[----:B------:R-:W-:-:S04]  /*53a80*/  NOP ;  /* 0x0000000000007918 */ /* 0x000fc80000000000 */
[----:B------:R-:W-:Y:S01]  /*53a90*/  IMAD.MOV.U32 R232, RZ, RZ, R50 ;  /* 0x000000ffffe87224 */ /* 0x000fe200078e0032 */
[----:B------:R1:W-:Y:S01]  /*53aa0*/  STL.64 [R1+0x4f0], R48 ;  /* 0x0004f03001007387 */ /* 0x0003e20000100a00 */
[----:B------:R-:W-:Y:S02]  /*53ab0*/  MOV R233, R51 ;  /* 0x0000003300e97202 */ /* 0x000fe40000000f00 */
[----:B-1----:R-:W-:Y:S03]  /*53ac0*/  HMMA.1688.F32.TF32 R48, R240, R210, R116 ;  /* 0x000000d2f030723c */ /* 0x002fe60000081074 */
[----:B------:R-:W-:Y:S04]  /*53ad0*/  STL [R1+0x5754], R233 ;  /* 0x005754e901007387 */ /* 0x000fe80000100800 */
[----:B------:R-:W-:-:S12]  /*53ae0*/  STL [R1+0x5750], R232 ;  /* 0x005750e801007387 */ /* 0x000fd80000100800 */
[----:B------:R-:W-:Y:S02]  /*53af0*/  IMAD.MOV.U32 R204, RZ, RZ, R51 ;  /* 0x000000ffffcc7224 */ /* 0x000fe400078e0033 */
[----:B------:R-:W-:Y:S02]  /*53b00*/  IMAD.MOV.U32 R205, RZ, RZ, R50 ;  /* 0x000000ffffcd7224 */ /* 0x000fe400078e0032 */
[----:B------:R-:W-:Y:S02]  /*53b10*/  IMAD.MOV.U32 R213, RZ, RZ, R49 ;  /* 0x000000ffffd57224 */ /* 0x000fe400078e0031 */
[----:B------:R-:W-:Y:S01]  /*53b20*/  IMAD.MOV.U32 R212, RZ, RZ, R48 ;  /* 0x000000ffffd47224 */ /* 0x000fe200078e0030 */
[----:B------:R-:W-:Y:S04]  /*53b30*/  STL [R1+0x5764], R204 ;  /* 0x005764cc01007387 */ /* 0x000fe80000100800 */
[----:B------:R-:W-:Y:S04]  /*53b40*/  STL [R1+0x5760], R205 ;  /* 0x005760cd01007387 */ /* 0x000fe80000100800 */
[----:B------:R-:W-:Y:S04]  /*53b50*/  STL [R1+0x575c], R213 ;  /* 0x00575cd501007387 */ /* 0x000fe80000100800 */
[----:B------:R-:W-:Y:S01]  /*53b60*/  STL [R1+0x5758], R212 ;  /* 0x005758d401007387 */ /* 0x000fe20000100800 */
[----:B------:R-:W-:-:S15]  /*53b70*/  HMMA.1688.F32.TF32 R48, R240, R206, R104 ;  /* 0x000000cef030723c */ /* 0x000fde0000081068 */
[----:B------:R-:W-:-:S04]  /*53b80*/  NOP ;  /* 0x0000000000007918 */ /* 0x000fc80000000000 */
[----:B------:R-:W-:Y:S01]  /*53b90*/  MOV R216, R48 ;  /* 0x0000003000d87202 */ /* 0x000fe20000000f00 */
[----:B------:R-:W-:Y:S02]  /*53ba0*/  IMAD.MOV.U32 R217, RZ, RZ, R49 ;  /* 0x000000ffffd97224 */ /* 0x000fe400078e0031 */
[----:B------:R-:W-:Y:S02]  /*53bb0*/  IMAD.MOV.U32 R209, RZ, RZ, R50 ;  /* 0x000000ffffd17224 */ /* 0x000fe400078e0032 */
[----:B------:R-:W-:Y:S01]  /*53bc0*/  IMAD.MOV.U32 R208, RZ, RZ, R51 ;  /* 0x000000ffffd07224 */ /* 0x000fe200078e0033 */
[----:B--2---:R-:W-:-:S15]  /*53bd0*/  HMMA.1688.F32.TF32 R36, R240, R202, R36 ;  /* 0x000000caf024723c */ /* 0x004fde0000081024 */
[----:B------:R-:W-:-:S04]  /*53be0*/  NOP ;  /* 0x0000000000007918 */ /* 0x000fc80000000000 */
[----:B------:R-:W-:Y:S01]  /*53bf0*/  IMAD.MOV.U32 R220, RZ, RZ, R36 ;  /* 0x000000ffffdc7224 */ /* 0x000fe200078e0024 */
[----:B------:R-:W-:Y:S01]  /*53c00*/  MOV R221, R37 ;  /* 0x0000002500dd7202 */ /* 0x000fe20000000f00 */
[----:B------:R-:W2:Y:S01]  /*53c10*/  LDL.LU R36, [R1+0xaf0] ;  /* 0x000af00001247983 */ /* 0x000ea20000300800 */
[----:B------:R-:W-:Y:S02]  /*53c20*/  IMAD.MOV.U32 R201, RZ, RZ, R38 ;  /* 0x000000ffffc97224 */ /* 0x000fe400078e0026 */
[----:B------:R-:W-:Y:S01]  /*53c30*/  IMAD.MOV.U32 R20, RZ, RZ, R39 ;  /* 0x000000ffff147224 */ /* 0x000fe200078e0027 */
        /* <DEDUP_REMOVED lines=74> */
[----:B------:R-:W-:Y:S08]  /*540e0*/  HMMA.1688.F32.TF32 R76, R244, R234, R76 ;  /* 0x000000eaf44c723c */ /* 0x000ff0000008104c */
[----:B------:R-:W-:Y:S08]  /*540f0*/  HMMA.1688.F32.TF32 R100, R240, R22, R100 ;  /* 0x00000016f064723c */ /* 0x000ff00000081064 */
[----:B------:R-:W-:Y:S11]  /*54100*/  HMMA.1688.F32.TF32 R84, R244, R42, R84 ;  /* 0x0000002af454723c */ /* 0x000ff60000081054 */
[----:B------:R-:W-:Y:S01]  /*54110*/  MOV R13, R102 ;  /* 0x00000066000d7202 */ /* 0x000fe20000000f00 */
[----:B------:R-:W-:-:S02]  /*54120*/  IMAD.MOV.U32 R12, RZ, RZ, R103 ;  /* 0x000000ffff0c7224 */ /* 0x000fc400078e0067 */
[----:B------:R-:W-:Y:S01]  /*54130*/  IMAD.MOV.U32 R17, RZ, RZ, R100 ;  /* 0x000000ffff117224 */ /* 0x000fe200078e0064 */
[----:B------:R-:W2:Y:S01]  /*54140*/  LDL.LU.64 R102, [R1+0x58a0] ;  /* 0x0058a00001667983 */ /* 0x000ea20000300a00 */
[----:B------:R-:W-:-:S03]  /*54150*/  IMAD.MOV.U32 R16, RZ, RZ, R101 ;  /* 0x000000ffff107224 */ /* 0x000fc600078e0065 */
[----:B------:R-:W2:Y:S01]  /*54160*/  LDL.LU.64 R100, [R1+0x5898] ;  /* 0x0058980001647983 */ /* 0x000ea20000300a00 */
[C---:B------:R-:W-:Y:S08]  /*54170*/  HMMA.1688.F32.TF32 R92, R240.reuse, R10, R92 ;  /* 0x0000000af05c723c */ /* 0x040ff0000008105c */
[----:B------:R-:W-:Y:S08]  /*54180*/  HMMA.1688.F32.TF32 R88, R240, R6, R88 ;  /* 0x00000006f058723c */ /* 0x000ff00000081058 */
[C---:B------:R-:W-:Y:S03]  /*54190*/  HMMA.1688.F32.TF32 R80, R244.reuse, R46, R80 ;  /* 0x0000002ef450723c */ /* 0x040fe60000081050 */
[----:B------:R-:W-:Y:S08]  /*541a0*/  STL.64 [R1+0x578], R94 ;  /* 0x0005785e01007387 */ /* 0x000ff00000100a00 */
[----:B------:R-:W-:Y:S01]  /*541b0*/  STL.64 [R1+0x568], R90 ;  /* 0x0005685a01007387 */ /* 0x000fe20000100a00 */
[C---:B------:R-:W-:Y:S03]  /*541c0*/  HMMA.1688.F32.TF32 R64, R244.reuse, R222, R64 ;  /* 0x000000def440723c */ /* 0x040fe60000081040 */
        /* <DEDUP_REMOVED lines=14> */
[C---:B-1----:R-:W-:Y:S08]  /*542b0*/  HMMA.1688.F32.TF32 R64, R244.reuse, R210, R52 ;  /* 0x000000d2f440723c */ /* 0x042ff00000081034 */
        /* <DEDUP_REMOVED lines=13> */
[----:B------:R-:W3:Y:S04]  /*54390*/  LDL.LU R116, [R1+0xc40] ;  /* 0x000c400001747983 */ /* 0x000ee80000300800 */
[----:B------:R1:W-:Y:S04]  /*543a0*/  STL.64 [R1+0x630], R48 ;  /* 0x0006303001007387 */ /* 0x0003e80000100a00 */
[----:B------:R4:W-:Y:S04]  /*543b0*/  STL.64 [R1+0x638], R50 ;  /* 0x0006383201007387 */ /* 0x0009e80000100a00 */
[----:B------:R1:W-:Y:S04]  /*543c0*/  STL.64 [R1+0x640], R36 ;  /* 0x0006402401007387 */ /* 0x0003e80000100a00 */
[----:B------:R1:W-:Y:S04]  /*543d0*/  STL.64 [R1+0x648], R38 ;  /* 0x0006482601007387 */ /* 0x0003e80000100a00 */
[----:B------:R-:W3:Y:S04]  /*543e0*/  LDL.LU R117, [R1+0xc44] ;  /* 0x000c440001757983 */ /* 0x000ee80000300800 */
[----:B------:R-:W3:Y:S04]  /*543f0*/  LDL.LU R118, [R1+0xc48] ;  /* 0x000c480001767983 */ /* 0x000ee80000300800 */
[----:B------:R-:W3:Y:S04]  /*54400*/  LDL.LU R119, [R1+0xc4c] ;  /* 0x000c4c0001777983 */ /* 0x000ee80000300800 */
[----:B-1----:R-:W2:Y:S04]  /*54410*/  LDL.LU R48, [R1+0xc20] ;  /* 0x000c200001307983 */ /* 0x002ea80000300800 */
[----:B------:R-:W2:Y:S04]  /*54420*/  LDL.LU R49, [R1+0xc24] ;  /* 0x000c240001317983 */ /* 0x000ea80000300800 */
[----:B----4-:R-:W2:Y:S04]  /*54430*/  LDL.LU R50, [R1+0xc28] ;  /* 0x000c280001327983 */ /* 0x010ea80000300800 */
        /* <DEDUP_REMOVED lines=11> */
[----:B------:R-:W2:Y:S01]  /*544f0*/  LDL.LU R70, [R1+0xbd8] ;  /* 0x000bd80001467983 */ /* 0x000ea20000300800 */
[C---:B------:R-:W-:Y:S03]  /*54500*/  HMMA.1688.F32.TF32 R196, R240.reuse, R18, R196 ;  /* 0x00000012f0c4723c */ /* 0x040fe600000810c4 */
[----:B------:R-:W2:Y:S04]  /*54510*/  LDL.LU R71, [R1+0xbdc] ;  /* 0x000bdc0001477983 */ /* 0x000ea80000300800 */
[----:B------:R-:W2:Y:S04]  /*54520*/  LDL.LU R72, [R1+0xbc0] ;  /* 0x000bc00001487983 */ /* 0x000ea80000300800 */
[----:B------:R-:W2:Y:S04]  /*54530*/  LDL.LU R73, [R1+0xbc4] ;  /* 0x000bc40001497983 */ /* 0x000ea80000300800 */
[----:B------:R-:W2:Y:S04]  /*54540*/  LDL.LU R74, [R1+0xbc8] ;  /* 0x000bc800014a7983 */ /* 0x000ea80000300800 */
[----:B------:R-:W2:Y:S04]  /*54550*/  LDL.LU R75, [R1+0xbcc] ;  /* 0x000bcc00014b7983 */ /* 0x000ea80000300800 */
[----:B------:R-:W2:Y:S01]  /*54560*/  LDL.LU R76, [R1+0xbb0] ;  /* 0x000bb000014c7983 */ /* 0x000ea20000300800 */
[----:B------:R-:W-:Y:S03]  /*54570*/  HMMA.1688.F32.TF32 R96, R240, R14, R96 ;  /* 0x0000000ef060723c */ /* 0x000fe60000081060 */
[----:B------:R-:W2:Y:S04]  /*54580*/  LDL.LU R77, [R1+0xbb4] ;  /* 0x000bb400014d7983 */ /* 0x000ea80000300800 */
[----:B------:R-:W2:Y:S04]  /*54590*/  LDL.LU R78, [R1+0xbb8] ;  /* 0x000bb800014e7983 */ /* 0x000ea80000300800 */
[----:B------:R-:W2:Y:S01]  /*545a0*/  LDL.LU R79, [R1+0xbbc] ;  /* 0x000bbc00014f7983 */ /* 0x000ea20000300800 */
[----:B------:R-:W-:-:S03]  /*545b0*/  MOV R224, R92 ;  /* 0x0000005c00e07202 */ /* 0x000fc60000000f00 */
        /* <DEDUP_REMOVED lines=10> */
[----:B------:R-:W2:Y:S01]  /*54660*/  LDL.LU R37, [R1+0xb04] ;  /* 0x000b040001257983 */ /* 0x000ea20000300800 */
[----:B------:R-:W-:-:S03]  /*54670*/  IMAD.MOV.U32 R233, RZ, RZ, R196 ;  /* 0x000000ffffe97224 */ /* 0x000fc600078e00c4 */
[----:B------:R-:W2:Y:S01]  /*54680*/  LDL.LU R38, [R1+0xb08] ;  /* 0x000b080001267983 */ /* 0x000ea20000300800 */
[----:B------:R-:W-:-:S03]  /*54690*/  IMAD.MOV.U32 R232, RZ, RZ, R197 ;  /* 0x000000ffffe87224 */ /* 0x000fc600078e00c5 */
[----:B------:R-:W2:Y:S01]  /*546a0*/  LDL.LU R39, [R1+0xb0c] ;  /* 0x000b0c0001277983 */ /* 0x000ea20000300800 */
[----:B------:R-:W-:Y:S01]  /*546b0*/  IMAD.MOV.U32 R21, RZ, RZ, R198 ;  /* 0x000000ffff157224 */ /* 0x000fe200078e00c6 */
[----:B------:R-:W-:Y:S02]  /*546c0*/  MOV R200, R199 ;  /* 0x000000c700c87202 */ /* 0x000fe40000000f00 */
[----:B------:R-:W3:Y:S04]  /*546d0*/  LDL.LU R196, [R1+0xb30] ;  /* 0x000b300001c47983 */ /* 0x000ee80000300800 */
[----:B------:R-:W3:Y:S01]  /*546e0*/  LDL.LU R197, [R1+0xb34] ;  /* 0x000b340001c57983 */ /* 0x000ee20000300800 */
[----:B------:R-:W-:-:S03]  /*546f0*/  IMAD.MOV.U32 R204, RZ, RZ, R96 ;  /* 0x000000ffffcc7224 */ /* 0x000fc600078e0060 */
[----:B------:R-:W3:Y:S01]  /*54700*/  LDL.LU R198, [R1+0xb38] ;  /* 0x000b380001c67983 */ /* 0x000ee20000300800 */
[----:B------:R-:W-:-:S03]  /*54710*/  IMAD.MOV.U32 R205, RZ, RZ, R97 ;  /* 0x000000ffffcd7224 */ /* 0x000fc600078e0061 */
[----:B------:R-:W3:Y:S01]  /*54720*/  LDL.LU R199, [R1+0xb3c] ;  /* 0x000b3c0001c77983 */ /* 0x000ee20000300800 */
[----:B------:R-:W-:-:S03]  /*54730*/  IMAD.MOV.U32 R213, RZ, RZ, R98 ;  /* 0x000000ffffd57224 */ /* 0x000fc600078e0062 */
[----:B------:R-:W4:Y:S01]  /*54740*/  LDL.LU R96, [R1+0xb20] ;  /* 0x000b200001607983 */ /* 0x000f220000300800 */
[----:B------:R-:W-:-:S03]  /*54750*/  IMAD.MOV.U32 R212, RZ, RZ, R99 ;  /* 0x000000ffffd47224 */ /* 0x000fc600078e0063 */
[----:B------:R-:W4:Y:S04]  /*54760*/  LDL.LU R97, [R1+0xb24] ;  /* 0x000b240001617983 */ /* 0x000f280000300800 */
[----:B------:R-:W4:Y:S04]  /*54770*/  LDL.LU R98, [R1+0xb28] ;  /* 0x000b280001627983 */ /* 0x000f280000300800 */
[----:B------:R-:W4:Y:S01]  /*54780*/  LDL.LU R99, [R1+0xb2c] ;  /* 0x000b2c0001637983 */ /* 0x000f220000300800 */
[----:B------:R-:W-:-:S03]  /*54790*/  IMAD.MOV.U32 R228, RZ, RZ, R88 ;  /* 0x000000ffffe47224 */ /* 0x000fc600078e0058 */
[----:B------:R-:W4:Y:S01]  /*547a0*/  LDL.LU R240, [R1+0xb70] ;  /* 0x000b700001f07983 */ /* 0x000f220000300800 */
[----:B------:R-:W-:-:S03]  /*547b0*/  IMAD.MOV.U32 R229, RZ, RZ, R89 ;  /* 0x000000ffffe57224 */ /* 0x000fc600078e0059 */
        /* <DEDUP_REMOVED lines=24> */
[C---:B---3--:R-:W-:Y:S11]  /*54940*/  HMMA.1688.F32.TF32 R196, R244.reuse, R10, R196 ;  /* 0x0000000af4c4723c */ /* 0x048ff600000810c4 */
[----:B------:R1:W-:Y:S04]  /*54950*/  STL.64 [R1+0x650], R36 ;  /* 0x0006502401007387 */ /* 0x0003e80000100a00 */
[----:B------:R2:W-:Y:S04]  /*54960*/  STL.64 [R1+0x658], R38 ;  /* 0x0006582601007387 */ /* 0x0005e80000100a00 */
[----:B-1----:R-:W3:Y:S01]  /*54970*/  LDL.LU R36, [R1] ;  /* 0x0000000001247983 */ /* 0x002ee20000300800 */
[----:B----4-:R-:W-:Y:S03]  /*54980*/  HMMA.1688.F32.TF32 R244, R244, R6, R96 ;  /* 0x00000006f4f4723c */ /* 0x010fe60000081060 */
[----:B------:R-:W3:Y:S04]  /*54990*/  LDL.LU R37, [R1+0x4] ;  /* 0x0000040001257983 */ /* 0x000ee80000300800 */
[----:B--2---:R-:W3:Y:S04]  /*549a0*/  LDL.LU R38, [R1+0x8] ;  /* 0x0000080001267983 */ /* 0x004ee80000300800 */
[----:B------:R-:W3:Y:S04]  /*549b0*/  LDL.LU R39, [R1+0xc] ;  /* 0x00000c0001277983 */ /* 0x000ee80000300800 */
[----:B------:R-:W-:Y:S04]  /*549c0*/  STL.64 [R1+0x670], R196 ;  /* 0x000670c401007387 */ /* 0x000fe80000100a00 */
[----:B------:R1:W-:Y:S04]  /*549d0*/  STL.64 [R1+0x678], R198 ;  /* 0x000678c601007387 */ /* 0x0003e80000100a00 */
[----:B-1----:R-:W2:Y:S04]  /*549e0*/  LDL.LU.64 R198, [R1+0x5890] ;  /* 0x0058900001c67983 */ /* 0x002ea80000300a00 */
[----:B------:R-:W2:Y:S04]  /*549f0*/  LDL.LU.64 R196, [R1+0x5888] ;  /* 0x0058880001c47983 */ /* 0x000ea80000300a00 */
[----:B------:R-:W4:Y:S04]  /*54a00*/  LDL.LU.64 R98, [R1+0x5880] ;  /* 0x0058800001627983 */ /* 0x000f280000300a00 */
[----:B------:R-:W4:Y:S04]  /*54a10*/  LDL.LU.64 R96, [R1+0x5878] ;  /* 0x0058780001607983 */ /* 0x000f280000300a00 */
[----:B------:R1:W-:Y:S04]  /*54a20*/  STL.64 [R1+0x660], R244 ;  /* 0x000660f401007387 */ /* 0x0003e80000100a00 */
[----:B------:R1:W-:Y:S04]  /*54a30*/  STL.64 [R1+0x668], R246 ;  /* 0x000668f601007387 */ /* 0x0003e80000100a00 */
[----:B-1----:R-:W2:Y:S04]  /*54a40*/  LDL.LU R244, [R1+0xb10] ;  /* 0x000b100001f47983 */ /* 0x002ea80000300800 */
[----:B------:R-:W2:Y:S04]  /*54a50*/  LDL.LU R245, [R1+0xb14] ;  /* 0x000b140001f57983 */ /* 0x000ea80000300800 */
[----:B------:R-:W2:Y:S04]  /*54a60*/  LDL.LU R246, [R1+0xb18] ;  /* 0x000b180001f67983 */ /* 0x000ea80000300800 */
[----:B------:R-:W2:Y:S01]  /*54a70*/  LDL.LU R247, [R1+0xb1c] ;  /* 0x000b1c0001f77983 */ /* 0x000ea20000300800 */
[C---:B------:R-:W-:Y:S08]  /*54a80*/  HMMA.1688.F32.TF32 R92, R56.reuse, R46, R92 ;  /* 0x0000002e385c723c */ /* 0x040ff0000008105c */
        /* <DEDUP_REMOVED lines=13> */
[----:B--2---:R-:W-:-:S15]  /*54b60*/  HMMA.1688.F32.TF32 R244, R56, R42, R244 ;  /* 0x0000002a38f4723c */ /* 0x004fde00000810f4 */
[----:B------:R-:W-:-:S04]  /*54b70*/  NOP ;  /* 0x0000000000007918 */ /* 0x000fc80000000000 */
[----:B------:R-:W-:Y:S04]  /*54b80*/  STL.64 [R1+0x690], R244 ;  /* 0x000690f401007387 */ /* 0x000fe80000100a00 */
[----:B------:R1:W-:Y:S04]  /*54b90*/  STL.64 [R1+0x698], R246 ;  /* 0x000698f601007387 */ /* 0x0003e80000100a00 */
[----:B------:R-:W-:Y:S04]  /*54ba0*/  STL.64 [R1+0x6a0], R92 ;  /* 0x0006a05c01007387 */ /* 0x000fe80000100a00 */
[----:B------:R2:W-:Y:S01]  /*54bb0*/  STL.64 [R1+0x6a8], R94 ;  /* 0x0006a85e01007387 */ /* 0x0005e20000100a00 */
[----:B-1----:R-:W-:-:S02]  /*54bc0*/  LOP3.LUT R246, R0, 0x40, RZ, 0x3c, !PT ;  /* 0x0000004000f67812 */ /* 0x002fc400078e3cff */
[C---:B------:R-:W-:Y:S01]  /*54bd0*/  LOP3.LUT R247, R0.reuse, 0x60, RZ, 0x3c, !PT ;  /* 0x0000006000f77812 */ /* 0x040fe200078e3cff */
[----:B------:R-:W-:Y:S02]  /*54be0*/  HMMA.1688.F32.TF32 R56, R56, R6, R104 ;  /* 0x000000063838723c */ /* 0x000fe40000081068 */
[----:B------:R-:W-:Y:S04]  /*54bf0*/  LDS R244, [R246+UR11+0x2300] ;  /* 0x0023000bf6f47984 */ /* 0x000fe80008000800 */
[----:B--2---:R-:W2:Y:S04]  /*54c00*/  LDL.LU.64 R94, [R1+0x5870] ;  /* 0x00587000015e7983 */ /* 0x004ea80000300a00 */
[----:B------:R-:W2:Y:S04]  /*54c10*/  LDL.LU.64 R92, [R1+0x5868] ;  /* 0x00586800015c7983 */ /* 0x000ea80000300a00 */
[----:B------:R-:W-:Y:S04]  /*54c20*/  STL.64 [R1+0x6c0], R240 ;  /* 0x0006c0f001007387 */ /* 0x000fe80000100a00 */
[----:B------:R-:W-:Y:S04]  /*54c30*/  STL.64 [R1+0x6c8], R242 ;  /* 0x0006c8f201007387 */ /* 0x000fe80000100a00 */
[----:B------:R-:W-:Y:S04]  /*54c40*/  LDS R240, [R246+UR11+0x2280] ;  /* 0x0022800bf6f07984 */ /* 0x000fe80008000800 */
[----:B------:R-:W-:Y:S04]  /*54c50*/  LDS R242, [R246+UR11+0x3280] ;  /* 0x0032800bf6f27984 */ /* 0x000fe80008000800 */
[----:B------:R-:W-:Y:S04]  /*54c60*/  LDS R241, [R247+UR11+0x2280] ;  /* 0x0022800bf7f17984 */ /* 0x000fe80008000800 */
[----:B------:R-:W3:Y:S04]  /*54c70*/  LDS R243, [R247+UR11+0x3280] ;  /* 0x0032800bf7f37984 */ /* 0x000ee80008000800 */
[----:B------:R-:W-:Y:S04]  /*54c80*/  STL.64 [R1+0x6e0], R88 ;  /* 0x0006e05801007387 */ /* 0x000fe80000100a00 */
[----:B------:R1:W-:Y:S04]  /*54c90*/  STL.64 [R1+0x6e8], R90 ;  /* 0x0006e85a01007387 */ /* 0x0003e80000100a00 */
[----:B------:R-:W-:Y:S04]  /*54ca0*/  LDS R245, [R247+UR11+0x2300] ;  /* 0x0023000bf7f57984 */ /* 0x000fe80008000800 */
[----:B------:R-:W-:Y:S04]  /*54cb0*/  LDS R246, [R246+UR11+0x3300] ;  /* 0x0033000bf6f67984 */ /* 0x000fe80008000800 */
[----:B-1----:R-:W2:Y:S04]  /*54cc0*/  LDL.LU.64 R90, [R1+0x5860] ;  /* 0x00586000015a7983 */ /* 0x002ea80000300a00 */
[----:B------:R-:W2:Y:S04]  /*54cd0*/  LDL.LU.64 R88, [R1+0x5858] ;  /* 0x0058580001587983 */ /* 0x000ea80000300a00 */
[----:B------:R-:W-:Y:S04]  /*54ce0*/  STL.64 [R1+0x6f0], R84 ;  /* 0x0006f05401007387 */ /* 0x000fe80000100a00 */
[----:B------:R1:W-:Y:S04]  /*54cf0*/  STL.64 [R1+0x6f8], R86 ;  /* 0x0006f85601007387 */ /* 0x0003e80000100a00 */
[----:B------:R-:W-:Y:S04]  /*54d00*/  LDS R247, [R247+UR11+0x3300] ;  /* 0x0033000bf7f77984 */ /* 0x000fe80008000800 */
        /* <DEDUP_REMOVED lines=16> */
[----:B---3--:R-:W-:Y:S03]  /*54e10*/  HMMA.1688.F32.TF32 R36, R240, R42, R36 ;  /* 0x0000002af024723c */ /* 0x008fe60000081024 */
[----:B-1----:R-:W3:Y:S04]  /*54e20*/  LDL.LU.64 R70, [R1+0x5810] ;  /* 0x0058100001467983 */ /* 0x002ee80000300a00 */
[----:B------:R-:W3:Y:S04]  /*54e30*/  LDL.LU.64 R68, [R1+0x5808] ;  /* 0x0058080001447983 */ /* 0x000ee80000300a00 */
        /* <DEDUP_REMOVED lines=26> */
[----:B------:R-:W-:Y:S04]  /*54fe0*/  STL.64 [R1+0x790], R56 ;  /* 0x0007903801007387 */ /* 0x000fe80000100a00 */
[----:B------:R-:W-:Y:S04]  /*54ff0*/  STL.64 [R1+0x798], R58 ;  /* 0x0007983a01007387 */ /* 0x000fe80000100a00 */
[----:B------:R-:W-:Y:S04]  /*55000*/  STL.64 [R1+0x870], R36 ;  /* 0x0008702401007387 */ /* 0x000fe80000100a00 */
[----:B------:R1:W-:Y:S04]  /*55010*/  STL.64 [R1+0x878], R38 ;  /* 0x0008782601007387 */ /* 0x0003e80000100a00 */
[----:B-1----:R-:W3:Y:S04]  /*55020*/  LDL.LU.64 R38, [R1+0x5790] ;  /* 0x0057900001267983 */ /* 0x002ee80000300a00 */
[----:B------:R-:W3:Y:S01]  /*55030*/  LDL.LU.64 R36, [R1+0x5788] ;  /* 0x0057880001247983 */ /* 0x000ee20000300a00 */
[----:B------:R-:W-:-:S02]  /*55040*/  LOP3.LUT R58, R0, 0x40, RZ, 0x3c, !PT ;  /* 0x00000040003a7812 */ /* 0x000fc400078e3cff */
[----:B------:R-:W-:-:S03]  /*55050*/  LOP3.LUT R59, R0, 0x60, RZ, 0x3c, !PT ;  /* 0x00000060003b7812 */ /* 0x000fc600078e3cff */
[----:B------:R-:W-:Y:S04]  /*55060*/  LDS R56, [R58+UR11+0x2380] ;  /* 0x0023800b3a387984 */ /* 0x000fe80008000800 */
[----:B------:R-:W-:Y:S04]  /*55070*/  LDS R57, [R59+UR11+0x2380] ;  /* 0x0023800b3b397984 */ /* 0x000fe80008000800 */
[----:B------:R-:W-:Y:S04]  /*55080*/  LDS R58, [R58+UR11+0x3380] ;  /* 0x0033800b3a3a7984 */ /* 0x000fe80008000800 */
[----:B------:R-:W1:Y:S01]  /*55090*/  LDS R59, [R59+UR11+0x3380] ;  /* 0x0033800b3b3b7984 */ /* 0x000e620008000800 */
[C---:B--2---:R-:W-:Y:S08]  /*550a0*/  HMMA.1688.F32.TF32 R104, R240.reuse, R234, R104 ;  /* 0x000000eaf068723c */ /* 0x044ff00000081068 */
[----:B---3--:R-:W-:-:S15]  /*550b0*/  HMMA.1688.F32.TF32 R36, R240, R46, R36 ;  /* 0x0000002ef024723c */ /* 0x008fde0000081024 */
[----:B------:R-:W-:-:S04]  /*550c0*/  NOP ;  /* 0x0000000000007918 */ /* 0x000fc80000000000 */
[----:B------:R-:W-:Y:S04]  /*550d0*/  STL.64 [R1+0x860], R36 ;  /* 0x0008602401007387 */ /* 0x000fe80000100a00 */
[----:B------:R2:W-:Y:S02]  /*550e0*/  STL.64 [R1+0x868], R38 ;  /* 0x0008682601007387 */ /* 0x0005e40000100a00 */
[C---:B--2---:R-:W-:Y:S02]  /*550f0*/  HMMA.1688.F32.TF32 R36, R240.reuse, R230, R116 ;  /* 0x000000e6f024723c */ /* 0x044fe40000081074 */
[----:B------:R-:W-:Y:S04]  /*55100*/  STL.64 [R1+0x850], R104 ;  /* 0x0008506801007387 */ /* 0x000fe80000100a00 */
[----:B------:R2:W-:Y:S02]  /*55110*/  STL.64 [R1+0x858], R106 ;  /* 0x0008586a01007387 */ /* 0x0005e40000100a00 */
[C---:B--2---:R-:W-:Y:S11]  /*55120*/  HMMA.1688.F32.TF32 R104, R240.reuse, R226, R48 ;  /* 0x000000e2f068723c */ /* 0x044ff60000081030 */
[----:B------:R-:W-:Y:S04]  /*55130*/  STL.64 [R1+0x940], R36 ;  /* 0x0009402401007387 */ /* 0x000fe80000100a00 */
[----:B------:R2:W-:Y:S01]  /*55140*/  STL.64 [R1+0x948], R38 ;  /* 0x0009482601007387 */ /* 0x0005e20000100a00 */
[C---:B------:R-:W-:Y:S08]  /*55150*/  HMMA.1688.F32.TF32 R48, R240.reuse, R222, R52 ;  /* 0x000000def030723c */ /* 0x040ff00000081034 */
[C---:B--2---:R-:W-:Y:S01]  /*55160*/  HMMA.1688.F32.TF32 R36, R240.reuse, R218, R60 ;  /* 0x000000daf024723c */ /* 0x044fe2000008103c */
[----:B------:R-:W-:Y:S04]  /*55170*/  STL.64 [R1+0x930], R104 ;  /* 0x0009306801007387 */ /* 0x000fe80000100a00 */
[----:B------:R-:W-:Y:S03]  /*55180*/  STL.64 [R1+0x938], R106 ;  /* 0x0009386a01007387 */ /* 0x000fe60000100a00 */
[C---:B------:R-:W-:Y:S03]  /*55190*/  HMMA.1688.F32.TF32 R52, R240.reuse, R214, R128 ;  /* 0x000000d6f034723c */ /* 0x040fe60000081080 */
[----:B------:R-:W-:Y:S04]  /*551a0*/  STL.64 [R1+0x920], R48 ;  /* 0x0009203001007387 */ /* 0x000fe80000100a00 */
[----:B------:R2:W-:Y:S04]  /*551b0*/  STL.64 [R1+0x928], R50 ;  /* 0x0009283201007387 */ /* 0x0005e80000100a00 */
[----:B------:R-:W-:Y:S04]  /*551c0*/  STL.64 [R1+0x910], R36 ;  /* 0x0009102401007387 */ /* 0x000fe80000100a00 */
[----:B------:R3:W-:Y:S01]  /*551d0*/  STL.64 [R1+0x918], R38 ;  /* 0x0009182601007387 */ /* 0x0007e20000100a00 */
[C---:B--2---:R-:W-:Y:S08]  /*551e0*/  HMMA.1688.F32.TF32 R48, R240.reuse, R210, R64 ;  /* 0x000000d2f030723c */ /* 0x044ff00000081040 */
[C---:B---3--:R-:W-:Y:S01]  /*551f0*/  HMMA.1688.F32.TF32 R36, R240.reuse, R206, R68 ;  /* 0x000000cef024723c */ /* 0x048fe20000081044 */
[----:B------:R-:W-:Y:S04]  /*55200*/  STL.64 [R1+0x900], R52 ;  /* 0x0009003401007387 */ /* 0x000fe80000100a00 */
[----:B------:R2:W-:Y:S06]  /*55210*/  STL.64 [R1+0x908], R54 ;  /* 0x0009083601007387 */ /* 0x0005ec0000100a00 */
[----:B------:R-:W-:Y:S04]  /*55220*/  STL.64 [R1+0x8f0], R48 ;  /* 0x0008f03001007387 */ /* 0x000fe80000100a00 */
[----:B------:R3:W-:Y:S01]  /*55230*/  STL.64 [R1+0x8f8], R50 ;  /* 0x0008f83201007387 */ /* 0x0007e20000100a00 */
[C---:B--2---:R-:W-:Y:S03]  /*55240*/  HMMA.1688.F32.TF32 R52, R240.reuse, R202, R72 ;  /* 0x000000caf034723c */ /* 0x044fe60000081048 */
[----:B------:R-:W-:Y:S04]  /*55250*/  STL.64 [R1+0x9a0], R36 ;  /* 0x0009a02401007387 */ /* 0x000fe80000100a00 */
[----:B------:R2:W-:Y:S01]  /*55260*/  STL.64 [R1+0x9a8], R38 ;  /* 0x0009a82601007387 */ /* 0x0005e20000100a00 */
[C---:B---3--:R-:W-:Y:S08]  /*55270*/  HMMA.1688.F32.TF32 R48, R240.reuse, R22, R76 ;  /* 0x00000016f030723c */ /* 0x048ff0000008104c */
[C---:B--2---:R-:W-:Y:S03]  /*55280*/  HMMA.1688.F32.TF32 R36, R240.reuse, R18, R80 ;  /* 0x00000012f024723c */ /* 0x044fe60000081050 */
[----:B------:R-:W-:Y:S04]  /*55290*/  STL.64 [R1+0x990], R52 ;  /* 0x0009903401007387 */ /* 0x000fe80000100a00 */
[----:B------:R2:W-:Y:S04]  /*552a0*/  STL.64 [R1+0x998], R54 ;  /* 0x0009983601007387 */ /* 0x0005e80000100a00 */
[----:B------:R-:W-:Y:S04]  /*552b0*/  STL.64 [R1+0x980], R48 ;  /* 0x0009803001007387 */ /* 0x000fe80000100a00 */
[----:B------:R3:W-:Y:S01]  /*552c0*/  STL.64 [R1+0x988], R50 ;  /* 0x0009883201007387 */ /* 0x0007e20000100a00 */
[C---:B--2---:R-:W-:Y:S03]  /*552d0*/  HMMA.1688.F32.TF32 R52, R240.reuse, R14, R84 ;  /* 0x0000000ef034723c */ /* 0x044fe60000081054 */
[----:B------:R-:W-:Y:S04]  /*552e0*/  STL.64 [R1+0x970], R36 ;  /* 0x0009702401007387 */ /* 0x000fe80000100a00 */
[----:B------:R2:W-:Y:S01]  /*552f0*/  STL.64 [R1+0x978], R38 ;  /* 0x0009782601007387 */ /* 0x0005e20000100a00 */
[----:B---3--:R-:W-:Y:S01]  /*55300*/  HMMA.1688.F32.TF32 R48, R240, R10, R88 ;  /* 0x0000000af030723c */ /* 0x008fe20000081058 */
[----:B------:R-:W-:-:S07]  /*55310*/  IMAD.MOV.U32 R104, RZ, RZ, R179 ;  /* 0x000000ffff687224 */ /* 0x000fce00078e00b3 */
[----:B-1----:R-:W-:Y:S01]  /*55320*/  HMMA.1688.F32.TF32 R32, R56, R214, R32 ;  /* 0x000000d63820723c */ /* 0x002fe20000081020 */
[----:B------:R-:W-:Y:S01]  /*55330*/  MOV R105, R181 ;  /* 0x000000b500697202 */ /* 0x000fe20000000f00 */
[----:B------:R-:W-:-:S06]  /*55340*/  IMAD.MOV.U32 R106, RZ, RZ, R182 ;  /* 0x000000ffff6a7224 */ /* 0x000fcc00078e00b6 */
[----:B--2---:R-:W-:Y:S01]  /*55350*/  HMMA.1688.F32.TF32 R36, R240, R6, R92 ;  /* 0x00000006f024723c */ /* 0x004fe2000008105c */
[----:B------:R-:W-:Y:S04]  /*55360*/  STL.64 [R1+0x960], R52 ;  /* 0x0009603401007387 */ /* 0x000fe80000100a00 */
[----:B------:R4:W-:Y:S04]  /*55370*/  STL.64 [R1+0x968], R54 ;  /* 0x0009683601007387 */ /* 0x0009e80000100a00 */
[----:B------:R-:W-:Y:S04]  /*55380*/  STL.64 [R1+0x950], R48 ;  /* 0x0009503001007387 */ /* 0x000fe80000100a00 */
[----:B------:R1:W-:Y:S01]  /*55390*/  STL.64 [R1+0x958], R50 ;  /* 0x0009583201007387 */ /* 0x0003e20000100a00 */
[----:B----4-:R-:W-:Y:S01]  /*553a0*/  HMMA.1688.F32.TF32 R52, R244, R42, R96 ;  /* 0x0000002af434723c */ /* 0x010fe20000081060 */
[----:B------:R-:W-:-:S04]  /*553b0*/  IMAD.MOV.U32 R107, RZ, RZ, R183 ;  /* 0x000000ffff6b7224 */ /* 0x000fc800078e00b7 */
[----:B------:R-:W-:Y:S04]  /*553c0*/  STL.64 [R1+0x8e0], R36 ;  /* 0x0008e02401007387 */ /* 0x000fe80000100a00 */
[----:B------:R2:W-:Y:S01]  /*553d0*/  STL.64 [R1+0x8e8], R38 ;  /* 0x0008e82601007387 */ /* 0x0005e20000100a00 */
[C---:B-1----:R-:W-:Y:S01]  /*553e0*/  HMMA.1688.F32.TF32 R48, R244.reuse, R46, R196 ;  /* 0x0000002ef430723c */ /* 0x042fe200000810c4 */
[----:B------:R-:W-:Y:S02]  /*553f0*/  IMAD.MOV.U32 R116, RZ, RZ, R9 ;  /* 0x000000ffff747224 */ /* 0x000fe400078e0009 */
[----:B------:R-:W-:Y:S01]  /*55400*/  LDS R88, [R0+UR11+0x4000] ;  /* 0x0040000b00587984 */ /* 0x000fe20008000800 */
[----:B------:R-:W-:Y:S02]  /*55410*/  IMAD.MOV.U32 R117, RZ, RZ, R8 ;  /* 0x000000ffff757224 */ /* 0x000fe400078e0008 */
[----:B------:R-:W-:Y:S01]  /*55420*/  IMAD.MOV.U32 R118, RZ, RZ, R5 ;  /* 0x000000ffff767224 */ /* 0x000fe200078e0005 */
[----:B------:R-:W-:Y:S01]  /*55430*/  LDS R90, [R0+UR11+0x5000] ;  /* 0x0050000b005a7984 */ /* 0x000fe20008000800 */
[C---:B--2---:R-:W-:Y:S03]  /*55440*/  HMMA.1688.F32.TF32 R36, R244.reuse, R234, R100 ;  /* 0x000000eaf424723c */ /* 0x044fe60000081064 */
[----:B------:R-:W-:Y:S04]  /*55450*/  STL.64 [R1+0xab0], R52 ;  /* 0x000ab03401007387 */ /* 0x000fe80000100a00 */
[----:B------:R1:W-:Y:S04]  /*55460*/  STL.64 [R1+0xab8], R54 ;  /* 0x000ab83601007387 */ /* 0x0003e80000100a00 */
[----:B------:R-:W-:Y:S04]  /*55470*/  STL.64 [R1+0xac0], R48 ;  /* 0x000ac03001007387 */ /* 0x000fe80000100a00 */
[----:B------:R2:W-:Y:S01]  /*55480*/  STL.64 [R1+0xac8], R50 ;  /* 0x000ac83201007387 */ /* 0x0005e20000100a00 */
[----:B-1----:R-:W-:Y:S01]  /*55490*/  HMMA.1688.F32.TF32 R52, R244, R230, R108 ;  /* 0x000000e6f434723c */ /* 0x002fe2000008106c */
[----:B------:R-:W-:-:S02]  /*554a0*/  IMAD.MOV.U32 R119, RZ, RZ, R4 ;  /* 0x000000ffff777224 */ /* 0x000fc400078e0004 */
[----:B------:R-:W-:Y:S04]  /*554b0*/  STL.64 [R1+0xad0], R36 ;  /* 0x000ad02401007387 */ /* 0x000fe80000100a00 */
[----:B------:R1:W-:Y:S01]  /*554c0*/  STL.64 [R1+0xad8], R38 ;  /* 0x000ad82601007387 */ /* 0x0003e20000100a00 */
[C---:B--2---:R-:W-:Y:S03]  /*554d0*/  HMMA.1688.F32.TF32 R48, R244.reuse, R226, R184 ;  /* 0x000000e2f430723c */ /* 0x044fe600000810b8 */
[----:B------:R-:W-:Y:S04]  /*554e0*/  LDS R89, [R252+UR11+0x4000] ;  /* 0x0040000bfc597984 */ /* 0x000fe80008000800 */
[----:B------:R-:W-:Y:S01]  /*554f0*/  LDS R91, [R252+UR11+0x5000] ;  /* 0x0050000bfc5b7984 */ /* 0x000fe20008000800 */
        /* <DEDUP_REMOVED lines=11> */
[----:B------:R-:W-:Y:S01]  /*555b0*/  STL.64 [R1+0xb18], R54 ;  /* 0x000b183601007387 */ /* 0x000fe20000100a00 */
[C---:B------:R-:W-:Y:S03]  /*555c0*/  HMMA.1688.F32.TF32 R24, R244.reuse, R206, R112 ;  /* 0x000000cef418723c */ /* 0x040fe60000081070 */
[----:B------:R-:W-:Y:S04]  /*555d0*/  STL.64 [R1+0xb20], R48 ;  /* 0x000b203001007387 */ /* 0x000fe80000100a00 */
[----:B------:R1:W-:Y:S04]  /*555e0*/  STL.64 [R1+0xb28], R50 ;  /* 0x000b283201007387 */ /* 0x0003e80000100a00 */
[----:B------:R-:W-:Y:S04]  /*555f0*/  STL.64 [R1+0xb40], R36 ;  /* 0x000b402401007387 */ /* 0x000fe80000100a00 */
[----:B------:R2:W-:Y:S01]  /*55600*/  STL.64 [R1+0xb48], R38 ;  /* 0x000b482601007387 */ /* 0x0005e20000100a00 */
[C---:B-1----:R-:W-:Y:S08]  /*55610*/  HMMA.1688.F32.TF32 R48, R244.reuse, R202, R144 ;  /* 0x000000caf430723c */ /* 0x042ff00000081090 */
[C---:B--2---:R-:W-:Y:S01]  /*55620*/  HMMA.1688.F32.TF32 R36, R244.reuse, R22, R140 ;  /* 0x00000016f424723c */ /* 0x044fe2000008108c */
[----:B------:R-:W-:Y:S04]  /*55630*/  STL.64 [R1+0xba0], R24 ;  /* 0x000ba01801007387 */ /* 0x000fe80000100a00 */
[----:B------:R1:W-:Y:S06]  /*55640*/  STL.64 [R1+0xba8], R26 ;  /* 0x000ba81a01007387 */ /* 0x0003ec0000100a00 */
        /* <DEDUP_REMOVED lines=11> */
[----:B-1----:R-:W-:Y:S03]  /*55700*/  HMMA.1688.F32.TF32 R24, R244, R6, R124 ;  /* 0x00000006f418723c */ /* 0x002fe6000008107c */
        /* <DEDUP_REMOVED lines=16> */
[----:B------:R-:W-:Y:S04]  /*55810*/  STL.64 [R1+0xd18], R50 ;  /* 0x000d183201007387 */ /* 0x000fe80000100a00 */
[----:B------:R-:W-:Y:S04]  /*55820*/  STL.64 [R1+0xd00], R36 ;  /* 0x000d002401007387 */ /* 0x000fe80000100a00 */
[----:B------:R-:W-:Y:S04]  /*55830*/  STL.64 [R1+0xd08], R38 ;  /* 0x000d082601007387 */ /* 0x000fe80000100a00 */
[----:B------:R-:W2:Y:S01]  /*55840*/  LDL.LU R179, [R1+0x5780] ;  /* 0x0057800001b37983 */ /* 0x000ea20000300800 */
[----:B-1----:R-:W-:-:S15]  /*55850*/  HMMA.1688.F32.TF32 R24, R56, R222, R164 ;  /* 0x000000de3818723c */ /* 0x002fde00000810a4 */
[----:B------:R-:W-:-:S04]  /*55860*/  NOP ;  /* 0x0000000000007918 */ /* 0x000fc80000000000 */
[----:B------:R-:W-:Y:S04]  /*55870*/  STL.64 [R1+0xcf0], R24 ;  /* 0x000cf01801007387 */ /* 0x000fe80000100a00 */
[----:B------:R1:W-:Y:S04]  /*55880*/  STL.64 [R1+0xcf8], R26 ;  /* 0x000cf81a01007387 */ /* 0x0003e80000100a00 */
[----:B------:R-:W3:Y:S04]  /*55890*/  LDL.LU R181, [R1+0x577c] ;  /* 0x00577c0001b57983 */ /* 0x000ee80000300800 */
[----:B------:R-:W3:Y:S01]  /*558a0*/  LDL.LU R182, [R1+0x5778] ;  /* 0x0057780001b67983 */ /* 0x000ee20000300800 */
[C---:B-1----:R-:W-:Y:S03]  /*558b0*/  HMMA.1688.F32.TF32 R24, R56.reuse, R218, R28 ;  /* 0x000000da3818723c */ /* 0x042fe6000008101c */
[----:B------:R-:W3:Y:S05]  /*558c0*/  LDL.LU R183, [R1+0x5774] ;  /* 0x0057740001b77983 */ /* 0x000eea0000300800 */
[----:B------:R-:W-:Y:S01]  /*558d0*/  HMMA.1688.F32.TF32 R28, R56, R210, R172 ;  /* 0x000000d2381c723c */ /* 0x000fe200000810ac */
[----:B------:R-:W-:-:S10]  /*558e0*/  IMAD.MOV.U32 R52, RZ, RZ, R2 ;  /* 0x000000ffff347224 */ /* 0x000fd400078e0002 */
[----:B------:R-:W-:Y:S04]  /*558f0*/  STL.64 [R1+0xce0], R24 ;  /* 0x000ce01801007387 */ /* 0x000fe80000100a00 */
[----:B------:R2:W-:Y:S04]  /*55900*/  STL.64 [R1+0xce8], R26 ;  /* 0x000ce81a01007387 */ /* 0x0005e80000100a00 */
[----:B------:R-:W-:Y:S04]  /*55910*/  STL.64 [R1+0xcd0], R32 ;  /* 0x000cd02001007387 */ /* 0x000fe80000100a00 */
[----:B------:R-:W-:Y:S04]  /*55920*/  STL.64 [R1+0xcd8], R34 ;  /* 0x000cd82201007387 */ /* 0x000fe80000100a00 */
[----:B------:R-:W-:Y:S04]  /*55930*/  STL.64 [R1+0xcb0], R28 ;  /* 0x000cb01c01007387 */ /* 0x000fe80000100a00 */
[----:B------:R-:W-:Y:S04]  /*55940*/  STL.64 [R1+0xcb8], R30 ;  /* 0x000cb81e01007387 */ /* 0x000fe80000100a00 */
[----:B------:R-:W4:Y:S01]  /*55950*/  LDL.LU R2, [R1+0x5770] ;  /* 0x0057700001027983 */ /* 0x000f220000300800 */
[----:B------:R-:W-:Y:S01]  /*55960*/  IMAD.MOV.U32 R53, RZ, RZ, R250 ;  /* 0x000000ffff357224 */ /* 0x000fe200078e00fa */
[----:B------:R-:W-:Y:S01]  /*55970*/  MOV R54, R251 ;  /* 0x000000fb00367202 */ /* 0x000fe20000000f00 */
[----:B--2---:R-:W-:-:S15]  /*55980*/  HMMA.1688.F32.TF32 R24, R56, R206, R176 ;  /* 0x000000ce3818723c */ /* 0x004fde00000810b0 */
[----:B------:R-:W-:-:S04]  /*55990*/  NOP ;  /* 0x0000000000007918 */ /* 0x000fc80000000000 */
[----:B------:R-:W-:Y:S04]  /*559a0*/  STL.64 [R1+0xc80], R24 ;  /* 0x000c801801007387 */ /* 0x000fe80000100a00 */
[----:B------:R3:W-:Y:S04]  /*559b0*/  STL.64 [R1+0xc88], R26 ;  /* 0x000c881a01007387 */ /* 0x0007e80000100a00 */
[----:B------:R-:W2:Y:S04]  /*559c0*/  LDL.LU R250, [R1+0x576c] ;  /* 0x00576c0001fa7983 */ /* 0x000ea80000300800 */
[----:B------:R-:W2:Y:S01]  /*559d0*/  LDL.LU R251, [R1+0x5768] ;  /* 0x0057680001fb7983 */ /* 0x000ea20000300800 */
[----:B------:R-:W-:Y:S01]  /*559e0*/  MOV R39, R3 ;  /* 0x0000000300277202 */ /* 0x000fe20000000f00 */
[----:B---3--:R-:W-:Y:S01]  /*559f0*/  HMMA.1688.F32.TF32 R24, R56, R202, R180 ;  /* 0x000000ca3818723c */ /* 0x008fe200000810b4 */
[----:B----4-:R-:W-:-:S05]  /*55a00*/  LOP3.LUT R3, R2, 0x40, RZ, 0x3c, !PT ;  /* 0x0000004002037812 */ /* 0x010fca00078e3cff */
[----:B------:R-:W1:Y:S04]  /*55a10*/  LDSM.16.M88.4 R72, [R3+UR11+0x40000] ;  /* 0x0400000b0348783b */ /* 0x000e680008000200 */
[----:B------:R-:W-:Y:S04]  /*55a20*/  STL [R1+0x53e8], R2 ;  /* 0x0053e80201007387 */ /* 0x000fe80000100800 */
[----:B------:R-:W3:Y:S05]  /*55a30*/  LDSM.16.M88.4 R28, [R3+UR11+0x42000] ;  /* 0x0420000b031c783b */ /* 0x000eea0008000200 */
[----:B------:R-:W-:Y:S04]  /*55a40*/  STL.64 [R1+0x6d0], R24 ;  /* 0x0006d01801007387 */ /* 0x000fe80000100a00 */
[----:B------:R2:W-:Y:S04]  /*55a50*/  STL.64 [R1+0x6d8], R26 ;  /* 0x0006d81a01007387 */ /* 0x0005e80000100a00 */
[----:B------:R-:W4:Y:S01]  /*55a60*/  LDSM.16.M88.4 R48, [R3+UR11+0x44000] ;  /* 0x0440000b0330783b */ /* 0x000f220008000200 */
[----:B------:R-:W-:-:S02]  /*55a70*/  IMAD.MOV.U32 R55, RZ, RZ, R45 ;  /* 0x000000ffff377224 */ /* 0x000fc400078e002d */
[----:B------:R-:W-:Y:S01]  /*55a80*/  IMAD.MOV.U32 R36, RZ, RZ, R44 ;  /* 0x000000ffff247224 */ /* 0x000fe200078e002c */
[----:B------:R-:W-:Y:S01]  /*55a90*/  LDSM.16.M88.4 R84, [R3+UR11+0x4c000] ;  /* 0x04c0000b0354783b */ /* 0x000fe20008000200 */
[----:B------:R-:W-:Y:S02]  /*55aa0*/  IMAD.MOV.U32 R37, RZ, RZ, R41 ;  /* 0x000000ffff257224 */ /* 0x000fe400078e0029 */
[----:B------:R-:W-:Y:S01]  /*55ab0*/  IMAD.MOV.U32 R38, RZ, RZ, R40 ;  /* 0x000000ffff267224 */ /* 0x000fe200078e0028 */
[C---:B------:R-:W-:Y:S01]  /*55ac0*/  HMMA.1688.F32.TF32 R4, R56.reuse, R6, R116 ;  /* 0x000000063804723c */ /* 0x040fe20000081074 */
[----:B------:R-:W-:Y:S04]  /*55ad0*/  LDSM.16.M88.4 R44, [R3+UR11+0x4e000] ;  /* 0x04e0000b032c783b */ /* 0x000fe80008000200 */
[----:B------:R-:W-:Y:S04]  /*55ae0*/  LDSM.16.M88.4 R80, [R3+UR11+0x54000] ;  /* 0x0540000b0350783b */ /* 0x000fe80008000200 */
[----:B------:R-:W-:Y:S04]  /*55af0*/  LDSM.16.M88.4 R60, [R3+UR11+0x56000] ;  /* 0x0560000b033c783b */ /* 0x000fe80008000200 */
[----:B-1----:R-:W-:Y:S04]  /*55b00*/  STL [R1+0x558c], R74 ;  /* 0x00558c4a01007387 */ /* 0x002fe80000100800 */
[----:B------:R-:W-:Y:S04]  /*55b10*/  STL [R1+0x5588], R75 ;  /* 0x0055884b01007387 */ /* 0x000fe80000100800 */
[----:B------:R-:W-:Y:S04]  /*55b20*/  LDSM.16.M88.4 R64, [R3+UR11+0x5a000] ;  /* 0x05a0000b0340783b */ /* 0x000fe80008000200 */
[----:B------:R-:W-:Y:S04]  /*55b30*/  LDSM.16.M88.4 R76, [R3+UR11+0x5c000] ;  /* 0x05c0000b034c783b */ /* 0x000fe80008000200 */
[----:B------:R-:W-:Y:S01]  /*55b40*/  LDSM.16.M88.4 R68, [R3+UR11+0x5e000] ;  /* 0x05e0000b0344783b */ /* 0x000fe20008000200 */
[----:B--2---:R-:W-:Y:S03]  /*55b50*/  HMMA.1688.F32.TF32 R24, R56, R22, R248 ;  /* 0x000000163818723c */ /* 0x004fe600000810f8 */
[----:B------:R-:W-:-:S15]  /*55b60*/  LDSM.16.M88.4 R40, [R3+UR11+0x58000] ;  /* 0x0580000b0328783b */ /* 0x000fde0008000200 */
[----:B------:R-:W-:Y:S01]  /*55b70*/  NOP ;  /* 0x0000000000007918 */ /* 0x000fe20000000000 */
[----:B------:R-:W-:Y:S04]  /*55b80*/  STL.64 [R1+0x6b0], R24 ;  /* 0x0006b01801007387 */ /* 0x000fe80000100a00 */
[----:B------:R1:W-:Y:S02]  /*55b90*/  STL.64 [R1+0x6b8], R26 ;  /* 0x0006b81a01007387 */ /* 0x0003e40000100a00 */
[C---:B-1----:R-:W-:Y:S02]  /*55ba0*/  HMMA.1688.F32.TF32 R24, R56.reuse, R18, R104 ;  /* 0x000000123818723c */ /* 0x042fe40000081068 */
[----:B---3--:R-:W-:Y:S04]  /*55bb0*/  STL [R1+0x5594], R30 ;  /* 0x0055941e01007387 */ /* 0x008fe80000100800 */
[----:B------:R-:W-:Y:S04]  /*55bc0*/  STL [R1+0x5590], R31 ;  /* 0x0055901f01007387 */ /* 0x000fe80000100800 */
[----:B------:R-:W2:Y:S09]  /*55bd0*/  LDL.LU R104, [R1+0xc50] ;  /* 0x000c500001687983 */ /* 0x000eb20000300800 */
[----:B------:R-:W-:Y:S04]  /*55be0*/  STL.64 [R1+0x410], R24 ;  /* 0x0004101801007387 */ /* 0x000fe80000100a00 */
[----:B------:R-:W-:Y:S04]  /*55bf0*/  STL.64 [R1+0x418], R26 ;  /* 0x0004181a01007387 */ /* 0x000fe80000100a00 */
[----:B------:R-:W2:Y:S04]  /*55c00*/  LDL.LU R105, [R1+0xc54] ;  /* 0x000c540001697983 */ /* 0x000ea80000300800 */
[----:B------:R-:W2:Y:S04]  /*55c10*/  LDL.LU R106, [R1+0xc58] ;  /* 0x000c5800016a7983 */ /* 0x000ea80000300800 */
[----:B------:R-:W2:Y:S04]  /*55c20*/  LDL.LU R107, [R1+0xc5c] ;  /* 0x000c5c00016b7983 */ /* 0x000ea80000300800 */
[----:B------:R-:W1:Y:S01]  /*55c30*/  LDSM.16.M88.4 R24, [R3+UR11+0x46000] ;  /* 0x0460000b0318783b */ /* 0x000e620008000200 */
[C---:B------:R-:W-:Y:S03]  /*55c40*/  HMMA.1688.F32.TF32 R32, R56.reuse, R14, R52 ;  /* 0x0000000e3820723c */ /* 0x040fe60000081034 */
[----:B----4-:R-:W-:Y:S04]  /*55c50*/  STL [R1+0x559c], R50 ;  /* 0x00559c3201007387 */ /* 0x010fe80000100800 */
[----:B------:R-:W-:Y:S04]  /*55c60*/  STL [R1+0x5598], R51 ;  /* 0x0055983301007387 */ /* 0x000fe80000100800 */
[----:B------:R-:W3:Y:S01]  /*55c70*/  LDSM.16.M88.4 R52, [R3+UR11+0x48000] ;  /* 0x0480000b0334783b */ /* 0x000ee20008000200 */
[----:B------:R-:W-:Y:S03]  /*55c80*/  HMMA.1688.F32.TF32 R8, R56, R10, R36 ;  /* 0x0000000a3808723c */ /* 0x000fe60000081024 */
[----:B------:R-:W-:Y:S04]  /*55c90*/  LDSM.16.M88.4 R36, [R3+UR11+0x50000] ;  /* 0x0500000b0324783b */ /* 0x000fe80008000200 */
[----:B------:R-:W-:Y:S04]  /*55ca0*/  LDSM.16.M88.4 R56, [R3+UR11+0x52000] ;  /* 0x0520000b0338783b */ /* 0x000fe80008000200 */
[----:B-1----:R-:W-:Y:S04]  /*55cb0*/  STL [R1+0x55a4], R26 ;  /* 0x0055a41a01007387 */ /* 0x002fe80000100800 */
[----:B------:R-:W-:Y:S04]  /*55cc0*/  STL.64 [R1+0x3e0], R32 ;  /* 0x0003e02001007387 */ /* 0x000fe80000100a00 */
[----:B------:R-:W-:Y:S04]  /*55cd0*/  STL.64 [R1+0x3e8], R34 ;  /* 0x0003e82201007387 */ /* 0x000fe80000100a00 */
[----:B------:R-:W1:Y:S04]  /*55ce0*/  LDSM.16.M88.4 R32, [R3+UR11+0x4a000] ;  /* 0x04a0000b0320783b */ /* 0x000e680008000200 */
[----:B------:R-:W-:Y:S04]  /*55cf0*/  STL [R1+0x55a0], R27 ;  /* 0x0055a01b01007387 */ /* 0x000fe80000100800 */
[----:B---3--:R-:W-:Y:S04]  /*55d00*/  STL [R1+0x55ac], R54 ;  /* 0x0055ac3601007387 */ /* 0x008fe80000100800 */
[----:B------:R-:W-:Y:S04]  /*55d10*/  STL.64 [R1+0x3b0], R8 ;  /* 0x0003b00801007387 */ /* 0x000fe80000100a00 */
[----:B------:R-:W-:Y:S04]  /*55d20*/  STL.64 [R1+0x3b8], R10 ;  /* 0x0003b80a01007387 */ /* 0x000fe80000100a00 */
[----:B------:R-:W-:Y:S04]  /*55d30*/  STL [R1+0x55a8], R55 ;  /* 0x0055a83701007387 */ /* 0x000fe80000100800 */
[----:B-1----:R-:W-:Y:S04]  /*55d40*/  STL [R1+0x55b4], R34 ;  /* 0x0055b42201007387 */ /* 0x002fe80000100800 */
[----:B------:R-:W-:Y:S04]  /*55d50*/  STL [R1+0x55b0], R35 ;  /* 0x0055b02301007387 */ /* 0x000fe80000100800 */
[----:B------:R-:W-:Y:S04]  /*55d60*/  STL [R1+0x55bc], R86 ;  /* 0x0055bc5601007387 */ /* 0x000fe80000100800 */
[----:B------:R-:W-:Y:S04]  /*55d70*/  STL [R1+0x55b8], R87 ;  /* 0x0055b85701007387 */ /* 0x000fe80000100800 */
[----:B------:R-:W-:Y:S04]  /*55d80*/  STL [R1+0x55c4], R46 ;  /* 0x0055c42e01007387 */ /* 0x000fe80000100800 */
[----:B------:R-:W-:Y:S04]  /*55d90*/  STL [R1+0x55c0], R47 ;  /* 0x0055c02f01007387 */ /* 0x000fe80000100800 */
[----:B------:R-:W-:Y:S04]  /*55da0*/  STL [R1+0x55cc], R38 ;  /* 0x0055cc2601007387 */ /* 0x000fe80000100800 */
[----:B------:R-:W-:Y:S04]  /*55db0*/  STL [R1+0x55c8], R39 ;  /* 0x0055c82701007387 */ /* 0x000fe80000100800 */
[----:B------:R-:W3:Y:S04]  /*55dc0*/  LDL.LU R116, [R1+0xc60] ;  /* 0x000c600001747983 */ /* 0x000ee80000300800 */
[----:B------:R-:W-:Y:S04]  /*55dd0*/  STL.64 [R1+0x290], R4 ;  /* 0x0002900401007387 */ /* 0x000fe80000100a00 */
[----:B------:R2:W-:Y:S04]  /*55de0*/  STL.64 [R1+0x298], R6 ;  /* 0x0002980601007387 */ /* 0x0005e80000100a00 */
[----:B------:R-:W3:Y:S04]  /*55df0*/  LDL.LU R117, [R1+0xc64] ;  /* 0x000c640001757983 */ /* 0x000ee80000300800 */
[----:B------:R-:W3:Y:S04]  /*55e00*/  LDL.LU R118, [R1+0xc68] ;  /* 0x000c680001767983 */ /* 0x000ee80000300800 */
[----:B------:R-:W3:Y:S04]  /*55e10*/  LDL.LU R119, [R1+0xc6c] ;  /* 0x000c6c0001777983 */ /* 0x000ee80000300800 */
[----:B------:R-:W-:Y:S04]  /*55e20*/  STL [R1+0x55d4], R58 ;  /* 0x0055d43a01007387 */ /* 0x000fe80000100800 */
[----:B------:R1:W-:Y:S01]  /*55e30*/  STL [R1+0x55d0], R59 ;  /* 0x0055d03b01007387 */ /* 0x0003e20000100800 */
[----:B--2---:R-:W-:Y:S03]  /*55e40*/  HMMA.1688.F32.TF32 R4, R88, R72, R104 ;  /* 0x000000485804723c */ /* 0x004fe60000081068 */
[----:B------:R-:W2:Y:S04]  /*55e50*/  LDL.LU R104, [R1+0xc70] ;  /* 0x000c700001687983 */ /* 0x000ea80000300800 */
[----:B------:R-:W2:Y:S04]  /*55e60*/  LDL.LU R105, [R1+0xc74] ;  /* 0x000c740001697983 */ /* 0x000ea80000300800 */
[----:B------:R-:W2:Y:S04]  /*55e70*/  LDL.LU R106, [R1+0xc78] ;  /* 0x000c7800016a7983 */ /* 0x000ea80000300800 */
[----:B------:R-:W2:Y:S04]  /*55e80*/  LDL.LU R107, [R1+0xc7c] ;  /* 0x000c7c00016b7983 */ /* 0x000ea80000300800 */
[----:B------:R-:W-:-:S02]  /*55e90*/  IMAD.MOV.U32 R87, RZ, RZ, R7 ;  /* 0x000000ffff577224 */ /* 0x000fc400078e0007 */
[----:B------:R-:W-:Y:S01]  /*55ea0*/  IMAD.MOV.U32 R86, RZ, RZ, R6 ;  /* 0x000000ffff567224 */ /* 0x000fe200078e0006 */
[----:B------:R-:W-:Y:S01]  /*55eb0*/  MOV R46, R4 ;  /* 0x00000004002e7202 */ /* 0x000fe20000000f00 */
[----:B------:R-:W-:Y:S01]  /*55ec0*/  IMAD.MOV.U32 R47, RZ, RZ, R5 ;  /* 0x000000ffff2f7224 */ /* 0x000fe200078e0005 */
[----:B------:R-:W-:Y:S04]  /*55ed0*/  STL [R1+0x55e4], R87 ;  /* 0x0055e45701007387 */ /* 0x000fe80000100800 */
[----:B------:R-:W-:Y:S04]  /*55ee0*/  STL [R1+0x55e0], R86 ;  /* 0x0055e05601007387 */ /* 0x000fe80000100800 */
[----:B------:R-:W-:Y:S04]  /*55ef0*/  STL [R1+0x55dc], R47 ;  /* 0x0055dc2f01007387 */ /* 0x000fe80000100800 */
[----:B------:R4:W-:Y:S04]  /*55f00*/  STL [R1+0x55d8], R46 ;  /* 0x0055d82e01007387 */ /* 0x0009e80000100800 */
[----:B------:R-:W-:Y:S04]  /*55f10*/  STL [R1+0x55ec], R82 ;  /* 0x0055ec5201007387 */ /* 0x000fe80000100800 */
[----:B------:R1:W-:Y:S04]  /*55f20*/  STL [R1+0x55e8], R83 ;  /* 0x0055e85301007387 */ /* 0x0003e80000100800 */
[----:B------:R-:W-:Y:S04]  /*55f30*/  STL [R1+0x55f4], R62 ;  /* 0x0055f43e01007387 */ /* 0x000fe80000100800 */
[----:B------:R1:W-:Y:S04]  /*55f40*/  STL [R1+0x55f0], R63 ;  /* 0x0055f03f01007387 */ /* 0x0003e80000100800 */
[----:B------:R-:W-:Y:S04]  /*55f50*/  STL [R1+0x55fc], R42 ;  /* 0x0055fc2a01007387 */ /* 0x000fe80000100800 */
[----:B------:R-:W-:Y:S04]  /*55f60*/  STL [R1+0x55f8], R43 ;  /* 0x0055f82b01007387 */ /* 0x000fe80000100800 */
[----:B------:R1:W-:Y:S04]  /*55f70*/  STL [R1+0x5604], R66 ;  /* 0x0056044201007387 */ /* 0x0003e80000100800 */
[----:B------:R1:W-:Y:S04]  /*55f80*/  STL [R1+0x5600], R67 ;  /* 0x0056004301007387 */ /* 0x0003e80000100800 */
[----:B------:R-:W-:Y:S04]  /*55f90*/  STL [R1+0x560c], R78 ;  /* 0x00560c4e01007387 */ /* 0x000fe80000100800 */
[----:B------:R-:W-:Y:S01]  /*55fa0*/  STL [R1+0x5608], R79 ;  /* 0x0056084f01007387 */ /* 0x000fe20000100800 */
[----:B---3--:R-:W-:Y:S03]  /*55fb0*/  HMMA.1688.F32.TF32 R4, R88, R28, R116 ;  /* 0x0000001c5804723c */ /* 0x008fe60000081074 */
[----:B------:R-:W3:Y:S04]  /*55fc0*/  LDL.LU R116, [R1+0xd80] ;  /* 0x000d800001747983 */ /* 0x000ee80000300800 */
[----:B------:R-:W3:Y:S04]  /*55fd0*/  LDL.LU R117, [R1+0xd84] ;  /* 0x000d840001757983 */ /* 0x000ee80000300800 */
[----:B------:R-:W3:Y:S04]  /*55fe0*/  LDL.LU R118, [R1+0xd88] ;  /* 0x000d880001767983 */ /* 0x000ee80000300800 */
[----:B------:R-:W3:Y:S04]  /*55ff0*/  LDL.LU R119, [R1+0xd8c] ;  /* 0x000d8c0001777983 */ /* 0x000ee80000300800 */
[----:B------:R-:W-:Y:S01]  /*56000*/  IMAD.MOV.U32 R39, RZ, RZ, R7 ;  /* 0x000000ffff277224 */ /* 0x000fe200078e0007 */
[----:B-1----:R-:W-:Y:S01]  /*56010*/  MOV R59, R5 ;  /* 0x00000005003b7202 */ /* 0x002fe20000000f00 */
[----:B------:R-:W-:-:S02]  /*56020*/  IMAD.MOV.U32 R38, RZ, RZ, R6 ;  /* 0x000000ffff267224 */ /* 0x000fc400078e0006 */
[----:B------:R-:W-:Y:S01]  /*56030*/  IMAD.MOV.U32 R58, RZ, RZ, R4 ;  /* 0x000000ffff3a7224 */ /* 0x000fe200078e0004 */
[----:B------:R-:W-:Y:S04]  /*56040*/  STL [R1+0x561c], R39 ;  /* 0x00561c2701007387 */ /* 0x000fe80000100800 */
[----:B------:R-:W-:Y:S04]  /*56050*/  STL [R1+0x5618], R38 ;  /* 0x0056182601007387 */ /* 0x000fe80000100800 */
[----:B------:R1:W-:Y:S04]  /*56060*/  STL [R1+0x5614], R59 ;  /* 0x0056143b01007387 */ /* 0x0003e80000100800 */
[----:B------:R1:W-:Y:S04]  /*56070*/  STL [R1+0x5610], R58 ;  /* 0x0056103a01007387 */ /* 0x0003e80000100800 */
[----:B------:R-:W-:Y:S04]  /*56080*/  STL [R1+0x5624], R70 ;  /* 0x0056244601007387 */ /* 0x000fe80000100800 */
[----:B------:R1:W-:Y:S04]  /*56090*/  STL [R1+0x5620], R71 ;  /* 0x0056204701007387 */ /* 0x0003e80000100800 */
[----:B------:R-:W-:Y:S01]  /*560a0*/  STL [R1+0x4dc4], R3 ;  /* 0x004dc40301007387 */ /* 0x000fe20000100800 */
[----:B--2---:R-:W-:Y:S03]  /*560b0*/  HMMA.1688.F32.TF32 R4, R88, R48, R104 ;  /* 0x000000305804723c */ /* 0x004fe60000081068 */
        /* <DEDUP_REMOVED lines=8> */
[----:B----4-:R-:W-:Y:S01]  /*56140*/  IMAD.MOV.U32 R46, RZ, RZ, R7 ;  /* 0x000000ffff2e7224 */ /* 0x010fe200078e0007 */
[----:B------:R-:W-:Y:S01]  /*56150*/  MOV R47, R6 ;  /* 0x00000006002f7202 */ /* 0x000fe20000000f00 */
[----:B------:R-:W-:-:S02]  /*56160*/  IMAD.MOV.U32 R86, RZ, RZ, R5 ;  /* 0x000000ffff567224 */ /* 0x000fc400078e0005 */
[----:B------:R-:W-:Y:S01]  /*56170*/  IMAD.MOV.U32 R87, RZ, RZ, R4 ;  /* 0x000000ffff577224 */ /* 0x000fe200078e0004 */
[----:B------:R-:W-:Y:S04]  /*56180*/  STL [R1+0x5634], R46 ;  /* 0x0056342e01007387 */ /* 0x000fe80000100800 */
[----:B------:R-:W-:Y:S04]  /*56190*/  STL [R1+0x5630], R47 ;  /* 0x0056302f01007387 */ /* 0x000fe80000100800 */
[----:B------:R-:W-:Y:S04]  /*561a0*/  STL [R1+0x562c], R86 ;  /* 0x00562c5601007387 */ /* 0x000fe80000100800 */
[----:B------:R4:W-:Y:S04]  /*561b0*/  STL [R1+0x5628], R87 ;  /* 0x0056285701007387 */ /* 0x0009e80000100800 */
[----:B------:R-:W4:Y:S04]  /*561c0*/  LDL.LU R92, [R1+0xd50] ;  /* 0x000d5000015c7983 */ /* 0x000f280000300800 */
[----:B------:R-:W4:Y:S04]  /*561d0*/  LDL.LU R93, [R1+0xd54] ;  /* 0x000d5400015d7983 */ /* 0x000f280000300800 */
[----:B------:R-:W4:Y:S04]  /*561e0*/  LDL.LU R94, [R1+0xd58] ;  /* 0x000d5800015e7983 */ /* 0x000f280000300800 */
[----:B------:R-:W4:Y:S01]  /*561f0*/  LDL.LU R95, [R1+0xd5c] ;  /* 0x000d5c00015f7983 */ /* 0x000f220000300800 */
[----:B---3--:R-:W-:Y:S03]  /*56200*/  HMMA.1688.F32.TF32 R4, R88, R24, R116 ;  /* 0x000000185804723c */ /* 0x008fe60000081074 */
[----:B------:R-:W3:Y:S04]  /*56210*/  LDL.LU R116, [R1+0xcc0] ;  /* 0x000cc00001747983 */ /* 0x000ee80000300800 */
[----:B------:R-:W3:Y:S04]  /*56220*/  LDL.LU R117, [R1+0xcc4] ;  /* 0x000cc40001757983 */ /* 0x000ee80000300800 */
[----:B------:R-:W3:Y:S04]  /*56230*/  LDL.LU R118, [R1+0xcc8] ;  /* 0x000cc80001767983 */ /* 0x000ee80000300800 */
[----:B------:R-:W3:Y:S04]  /*56240*/  LDL.LU R119, [R1+0xccc] ;  /* 0x000ccc0001777983 */ /* 0x000ee80000300800 */
[----:B------:R-:W-:Y:S01]  /*56250*/  MOV R83, R7 ;  /* 0x0000000700537202 */ /* 0x000fe20000000f00 */
[----:B------:R-:W-:-:S02]  /*56260*/  IMAD.MOV.U32 R82, RZ, RZ, R6 ;  /* 0x000000ffff527224 */ /* 0x000fc400078e0006 */
[----:B------:R-:W-:Y:S02]  /*56270*/  IMAD.MOV.U32 R63, RZ, RZ, R5 ;  /* 0x000000ffff3f7224 */ /* 0x000fe400078e0005 */
[----:B------:R-:W-:Y:S01]  /*56280*/  IMAD.MOV.U32 R62, RZ, RZ, R4 ;  /* 0x000000ffff3e7224 */ /* 0x000fe200078e0004 */
[----:B------:R1:W-:Y:S04]  /*56290*/  STL [R1+0x5644], R83 ;  /* 0x0056445301007387 */ /* 0x0003e80000100800 */
[----:B------:R1:W-:Y:S04]  /*562a0*/  STL [R1+0x5640], R82 ;  /* 0x0056405201007387 */ /* 0x0003e80000100800 */
[----:B------:R1:W-:Y:S04]  /*562b0*/  STL [R1+0x563c], R63 ;  /* 0x00563c3f01007387 */ /* 0x0003e80000100800 */
[----:B------:R1:W-:Y:S01]  /*562c0*/  STL [R1+0x5638], R62 ;  /* 0x0056383e01007387 */ /* 0x0003e20000100800 */
[----:B--2---:R-:W-:Y:S03]  /*562d0*/  HMMA.1688.F32.TF32 R4, R88, R52, R104 ;  /* 0x000000345804723c */ /* 0x004fe60000081068 */
[----:B------:R-:W2:Y:S04]  /*562e0*/  LDL.LU R104, [R1+0xca0] ;  /* 0x000ca00001687983 */ /* 0x000ea80000300800 */
[----:B------:R-:W2:Y:S04]  /*562f0*/  LDL.LU R105, [R1+0xca4] ;  /* 0x000ca40001697983 */ /* 0x000ea80000300800 */
[----:B------:R-:W2:Y:S04]  /*56300*/  LDL.LU R106, [R1+0xca8] ;  /* 0x000ca800016a7983 */ /* 0x000ea80000300800 */
[----:B------:R-:W2:Y:S04]  /*56310*/  LDL.LU R107, [R1+0xcac] ;  /* 0x000cac00016b7983 */ /* 0x000ea80000300800 */
[----:B------:R-:W-:-:S02]  /*56320*/  IMAD.MOV.U32 R34, RZ, RZ, R4 ;  /* 0x000000ffff227224 */ /* 0x000fc400078e0004 */
[----:B------:R-:W-:Y:S02]  /*56330*/  IMAD.MOV.U32 R35, RZ, RZ, R5 ;  /* 0x000000ffff237224 */ /* 0x000fe400078e0005 */
[----:B------:R-:W-:Y:S02]  /*56340*/  IMAD.MOV.U32 R54, RZ, RZ, R6 ;  /* 0x000000ffff367224 */ /* 0x000fe400078e0006 */
[----:B------:R-:W-:Y:S02]  /*56350*/  IMAD.MOV.U32 R55, RZ, RZ, R7 ;  /* 0x000000ffff377224 */ /* 0x000fe400078e0007 */
[----:B------:R-:W-:-:S15]  /*56360*/  HMMA.1688.F32.TF32 R4, R88, R32, R240 ;  /* 0x000000205804723c */ /* 0x000fde00000810f0 */
[----:B------:R-:W-:-:S04]  /*56370*/  NOP ;  /* 0x0000000000007918 */ /* 0x000fc80000000000 */
[----:B------:R-:W-:Y:S01]  /*56380*/  MOV R66, R4 ;  /* 0x0000000400427202 */ /* 0x000fe20000000f00 */
[----:B------:R-:W-:Y:S02]  /*56390*/  IMAD.MOV.U32 R67, RZ, RZ, R5 ;  /* 0x000000ffff437224 */ /* 0x000fe400078e0005 */
[----:B------:R-:W-:Y:S02]  /*563a0*/  IMAD.MOV.U32 R42, RZ, RZ, R6 ;  /* 0x000000ffff2a7224 */ /* 0x000fe400078e0006 */
[----:B------:R-:W-:Y:S02]  /*563b0*/  IMAD.MOV.U32 R43, RZ, RZ, R7 ;  /* 0x000000ffff2b7224 */ /* 0x000fe400078e0007 */
[----:B----4-:R-:W-:Y:S01]  /*563c0*/  HMMA.1688.F32.TF32 R4, R88, R84, R92 ;  /* 0x000000545804723c */ /* 0x010fe2000008105c */
[----:B------:R-:W-:Y:S04]  /*563d0*/  STL [R1+0x5654], R55 ;  /* 0x0056543701007387 */ /* 0x000fe80000100800 */
[----:B------:R-:W-:-:S14]  /*563e0*/  STL [R1+0x5650], R54 ;  /* 0x0056503601007387 */ /* 0x000fdc0000100800 */
[----:B-1----:R-:W-:Y:S01]  /*563f0*/  IMAD.MOV.U32 R59, RZ, RZ, R4 ;  /* 0x000000ffff3b7224 */ /* 0x002fe200078e0004 */
[----:B------:R-:W-:Y:S01]  /*56400*/  MOV R58, R5 ;  /* 0x00000005003a7202 */ /* 0x000fe20000000f00 */
[----:B------:R-:W-:Y:S02]  /*56410*/  IMAD.MOV.U32 R78, RZ, RZ, R6 ;  /* 0x000000ffff4e7224 */ /* 0x000fe400078e0006 */
[----:B------:R-:W-:Y:S01]  /*56420*/  IMAD.MOV.U32 R79, RZ, RZ, R7 ;  /* 0x000000ffff4f7224 */ /* 0x000fe200078e0007 */
[----:B------:R-:W-:Y:S04]  /*56430*/  STL [R1+0x564c], R35 ;  /* 0x00564c2301007387 */ /* 0x000fe80000100800 */
[----:B------:R-:W-:Y:S04]  /*56440*/  STL [R1+0x5648], R34 ;  /* 0x0056482201007387 */ /* 0x000fe80000100800 */
[----:B------:R1:W-:Y:S04]  /*56450*/  STL [R1+0x5664], R43 ;  /* 0x0056642b01007387 */ /* 0x0003e80000100800 */
[----:B------:R-:W-:Y:S04]  /*56460*/  STL [R1+0x5660], R42 ;  /* 0x0056602a01007387 */ /* 0x000fe80000100800 */
[----:B------:R-:W-:Y:S04]  /*56470*/  STL [R1+0x565c], R67 ;  /* 0x00565c4301007387 */ /* 0x000fe80000100800 */
[----:B------:R4:W-:Y:S04]  /*56480*/  STL [R1+0x5658], R66 ;  /* 0x0056584201007387 */ /* 0x0009e80000100800 */
[----:B------:R1:W-:Y:S04]  /*56490*/  STL [R1+0x5674], R79 ;  /* 0x0056744f01007387 */ /* 0x0003e80000100800 */
[----:B------:R1:W-:Y:S04]  /*564a0*/  STL [R1+0x5670], R78 ;  /* 0x0056704e01007387 */ /* 0x0003e80000100800 */
[----:B------:R1:W-:Y:S04]  /*564b0*/  STL [R1+0x566c], R58 ;  /* 0x00566c3a01007387 */ /* 0x0003e80000100800 */
[----:B------:R1:W-:Y:S04]  /*564c0*/  STL [R1+0x5668], R59 ;  /* 0x0056683b01007387 */ /* 0x0003e80000100800 */
[----:B------:R-:W4:Y:S04]  /*564d0*/  LDL.LU R196, [R1+0xde0] ;  /* 0x000de00001c47983 */ /* 0x000f280000300800 */
[----:B------:R-:W4:Y:S04]  /*564e0*/  LDL.LU R197, [R1+0xde4] ;  /* 0x000de40001c57983 */ /* 0x000f280000300800 */
[----:B------:R-:W4:Y:S04]  /*564f0*/  LDL.LU R198, [R1+0xde8] ;  /* 0x000de80001c67983 */ /* 0x000f280000300800 */
[----:B------:R-:W4:Y:S01]  /*56500*/  LDL.LU R199, [R1+0xdec] ;  /* 0x000dec0001c77983 */ /* 0x000f220000300800 */
[----:B---3--:R-:W-:-:S15]  /*56510*/  HMMA.1688.F32.TF32 R4, R88, R44, R116 ;  /* 0x0000002c5804723c */ /* 0x008fde0000081074 */
[----:B------:R-:W-:-:S04]  /*56520*/  NOP ;  /* 0x0000000000007918 */ /* 0x000fc80000000000 */
[----:B------:R-:W-:Y:S01]  /*56530*/  IMAD.MOV.U32 R38, RZ, RZ, R7 ;  /* 0x000000ffff267224 */ /* 0x000fe200078e0007 */
[----:B------:R-:W-:Y:S01]  /*56540*/  MOV R39, R6 ;  /* 0x0000000600277202 */ /* 0x000fe20000000f00 */
[----:B------:R-:W-:Y:S02]  /*56550*/  IMAD.MOV.U32 R71, RZ, RZ, R5 ;  /* 0x000000ffff477224 */ /* 0x000fe400078e0005 */
[----:B------:R-:W-:Y:S01]  /*56560*/  IMAD.MOV.U32 R70, RZ, RZ, R4 ;  /* 0x000000ffff467224 */ /* 0x000fe200078e0004 */
[----:B------:R3:W-:Y:S04]  /*56570*/  STL [R1+0x5684], R38 ;  /* 0x0056842601007387 */ /* 0x0007e80000100800 */
[----:B------:R1:W-:Y:S04]  /*56580*/  STL [R1+0x5680], R39 ;  /* 0x0056802701007387 */ /* 0x0003e80000100800 */
[----:B------:R1:W-:Y:S04]  /*56590*/  STL [R1+0x567c], R71 ;  /* 0x00567c4701007387 */ /* 0x0003e80000100800 */
[----:B------:R1:W-:Y:S04]  /*565a0*/  STL [R1+0x5678], R70 ;  /* 0x0056784601007387 */ /* 0x0003e80000100800 */
[----:B------:R-:W3:Y:S04]  /*565b0*/  LDL.LU R96, [R1+0xdd0] ;  /* 0x000dd00001607983 */ /* 0x000ee80000300800 */
[----:B------:R-:W3:Y:S04]  /*565c0*/  LDL.LU R97, [R1+0xdd4] ;  /* 0x000dd40001617983 */ /* 0x000ee80000300800 */
[----:B------:R-:W3:Y:S04]  /*565d0*/  LDL.LU R98, [R1+0xdd8] ;  /* 0x000dd80001627983 */ /* 0x000ee80000300800 */
[----:B------:R-:W3:Y:S01]  /*565e0*/  LDL.LU R99, [R1+0xddc] ;  /* 0x000ddc0001637983 */ /* 0x000ee20000300800 */
        /* <DEDUP_REMOVED lines=17> */
[----:B------:R-:W-:Y:S01]  /*56700*/  MOV R51, R7 ;  /* 0x0000000700337202 */ /* 0x000fe20000000f00 */
[----:B------:R-:W-:-:S02]  /*56710*/  IMAD.MOV.U32 R50, RZ, RZ, R6 ;  /* 0x000000ffff327224 */ /* 0x000fc400078e0006 */
[----:B------:R-:W-:Y:S01]  /*56720*/  IMAD.MOV.U32 R27, RZ, RZ, R5 ;  /* 0x000000ffff1b7224 */ /* 0x000fe200078e0005 */
[C---:B------:R-:W-:Y:S01]  /*56730*/  LOP3.LUT R131, R0.reuse, 0x40, RZ, 0x3c, !PT ;  /* 0x0000004000837812 */ /* 0x040fe200078e3cff */
[----:B------:R-:W-:Y:S01]  /*56740*/  IMAD.MOV.U32 R26, RZ, RZ, R4 ;  /* 0x000000ffff1a7224 */ /* 0x000fe200078e0004 */
[----:B------:R-:W-:Y:S04]  /*56750*/  STL [R1+0x5694], R51 ;  /* 0x0056943301007387 */ /* 0x000fe80000100800 */
[----:B------:R-:W-:Y:S04]  /*56760*/  STL [R1+0x5690], R50 ;  /* 0x0056903201007387 */ /* 0x000fe80000100800 */
[----:B------:R-:W-:Y:S04]  /*56770*/  STL [R1+0x568c], R27 ;  /* 0x00568c1b01007387 */ /* 0x000fe80000100800 */
[----:B------:R-:W-:Y:S01]  /*56780*/  STL [R1+0x5688], R26 ;  /* 0x0056881a01007387 */ /* 0x000fe20000100800 */
        /* <DEDUP_REMOVED lines=9> */
[----:B----4-:R-:W-:Y:S03]  /*56820*/  HMMA.1688.F32.TF32 R100, R88, R56, R196 ;  /* 0x000000385864723c */ /* 0x010fe600000810c4 */
[----:B------:R-:W-:Y:S04]  /*56830*/  LDS R124, [R131+UR11+0x4080] ;  /* 0x0040800b837c7984 */ /* 0x000fe80008000800 */
[----:B------:R-:W-:Y:S04]  /*56840*/  LDS R126, [R131+UR11+0x5080] ;  /* 0x0050800b837e7984 */ /* 0x000fe80008000800 */
[----:B------:R-:W-:Y:S04]  /*56850*/  LDS R125, [R2+UR11+0x4080] ;  /* 0x0040800b027d7984 */ /* 0x000fe80008000800 */
[----:B------:R-:W4:Y:S04]  /*56860*/  LDS R127, [R2+UR11+0x5080] ;  /* 0x0050800b027f7984 */ /* 0x000f280008000800 */
[----:B------:R-:W-:-:S02]  /*56870*/  IMAD.MOV.U32 R87, RZ, RZ, R103 ;  /* 0x000000ffff577224 */ /* 0x000fc400078e0067 */
[----:B------:R-:W-:Y:S02]  /*56880*/  IMAD.MOV.U32 R86, RZ, RZ, R102 ;  /* 0x000000ffff567224 */ /* 0x000fe400078e0066 */
[----:B------:R-:W-:Y:S02]  /*56890*/  IMAD.MOV.U32 R47, RZ, RZ, R101 ;  /* 0x000000ffff2f7224 */ /* 0x000fe400078e0065 */
[----:B------:R-:W-:Y:S01]  /*568a0*/  IMAD.MOV.U32 R46, RZ, RZ, R100 ;  /* 0x000000ffff2e7224 */ /* 0x000fe200078e0064 */
[----:B------:R1:W-:Y:S04]  /*568b0*/  STL [R1+0x56a4], R87 ;  /* 0x0056a45701007387 */ /* 0x0003e80000100800 */
[----:B------:R-:W-:Y:S04]  /*568c0*/  STL [R1+0x56a0], R86 ;  /* 0x0056a05601007387 */ /* 0x000fe80000100800 */
[----:B------:R1:W-:Y:S04]  /*568d0*/  STL [R1+0x569c], R47 ;  /* 0x00569c2f01007387 */ /* 0x0003e80000100800 */
[----:B------:R1:W-:Y:S01]  /*568e0*/  STL [R1+0x5698], R46 ;  /* 0x0056982e01007387 */ /* 0x0003e20000100800 */
[----:B---3--:R-:W-:-:S15]  /*568f0*/  HMMA.1688.F32.TF32 R96, R88, R80, R96 ;  /* 0x000000505860723c */ /* 0x008fde0000081060 */
        /* <DEDUP_REMOVED lines=9> */
[----:B------:R-:W-:Y:S02]  /*56990*/  IMAD.MOV.U32 R31, RZ, RZ, R93 ;  /* 0x000000ffff1f7224 */ /* 0x000fe400078e005d */
[----:B------:R-:W-:Y:S02]  /*569a0*/  IMAD.MOV.U32 R75, RZ, RZ, R95 ;  /* 0x000000ffff4b7224 */ /* 0x000fe400078e005f */
[C---:B------:R-:W-:Y:S08]  /*569b0*/  HMMA.1688.F32.TF32 R92, R88.reuse, R64, R116 ;  /* 0x00000040585c723c */ /* 0x040ff00000081074 */
[----:B------:R-:W-:Y:S11]  /*569c0*/  HMMA.1688.F32.TF32 R96, R88, R60, R240 ;  /* 0x0000003c5860723c */ /* 0x000ff600000810f0 */
[----:B-1----:R-:W-:Y:S01]  /*569d0*/  IMAD.MOV.U32 R43, RZ, RZ, R92 ;  /* 0x000000ffff2b7224 */ /* 0x002fe200078e005c */
[----:B------:R-:W-:Y:S01]  /*569e0*/  MOV R66, R95 ;  /* 0x0000005f00427202 */ /* 0x000fe20000000f00 */
[----:B------:R-:W-:-:S02]  /*569f0*/  IMAD.MOV.U32 R42, RZ, RZ, R93 ;  /* 0x000000ffff2a7224 */ /* 0x000fc400078e005d */
[----:B------:R-:W-:Y:S02]  /*56a00*/  IMAD.MOV.U32 R67, RZ, RZ, R94 ;  /* 0x000000ffff437224 */ /* 0x000fe400078e005e */
[----:B------:R-:W-:Y:S01]  /*56a10*/  HMMA.1688.F32.TF32 R92, R88, R76, R104 ;  /* 0x0000004c585c723c */ /* 0x000fe20000081068 */
[----:B------:R-:W2:Y:S04]  /*56a20*/  LDL.LU R104, [R1+0xfe0] ;  /* 0x000fe00001687983 */ /* 0x000ea80000300800 */
[----:B------:R-:W2:Y:S04]  /*56a30*/  LDL.LU R105, [R1+0xfe4] ;  /* 0x000fe40001697983 */ /* 0x000ea80000300800 */
[----:B------:R-:W2:Y:S04]  /*56a40*/  LDL.LU R106, [R1+0xfe8] ;  /* 0x000fe800016a7983 */ /* 0x000ea80000300800 */
[----:B------:R-:W2:Y:S04]  /*56a50*/  LDL.LU R107, [R1+0xfec] ;  /* 0x000fec00016b7983 */ /* 0x000ea80000300800 */
[----:B------:R-:W3:Y:S02]  /*56a60*/  LDL.LU R116, [R1+0x130] ;  /* 0x0001300001747983 */ /* 0x000ee40000300800 */
[----:B------:R-:W-:-:S02]  /*56a70*/  IMAD.MOV.U32 R79, RZ, RZ, R92 ;  /* 0x000000ffff4f7224 */ /* 0x000fc400078e005c */
[----:B------:R-:W3:Y:S01]  /*56a80*/  LDL.LU R117, [R1+0x134] ;  /* 0x0001340001757983 */ /* 0x000ee20000300800 */
[----:B------:R-:W-:-:S03]  /*56a90*/  IMAD.MOV.U32 R78, RZ, RZ, R93 ;  /* 0x000000ffff4e7224 */ /* 0x000fc600078e005d */
[----:B------:R-:W3:Y:S01]  /*56aa0*/  LDL.LU R118, [R1+0x138] ;  /* 0x0001380001767983 */ /* 0x000ee20000300800 */
[----:B------:R-:W-:-:S03]  /*56ab0*/  IMAD.MOV.U32 R58, RZ, RZ, R94 ;  /* 0x000000ffff3a7224 */ /* 0x000fc600078e005e */
[----:B------:R-:W3:Y:S01]  /*56ac0*/  LDL.LU R119, [R1+0x13c] ;  /* 0x00013c0001777983 */ /* 0x000ee20000300800 */
[----:B------:R-:W-:-:S03]  /*56ad0*/  IMAD.MOV.U32 R59, RZ, RZ, R95 ;  /* 0x000000ffff3b7224 */ /* 0x000fc600078e005f */
[----:B------:R-:W2:Y:S01]  /*56ae0*/  LDL.LU R92, [R1+0x140] ;  /* 0x00014000015c7983 */ /* 0x000ea20000300800 */
[----:B------:R-:W-:-:S03]  /*56af0*/  IMAD.MOV.U32 R55, RZ, RZ, R96 ;  /* 0x000000ffff377224 */ /* 0x000fc600078e0060 */
[----:B------:R-:W2:Y:S01]  /*56b00*/  LDL.LU R93, [R1+0x144] ;  /* 0x00014400015d7983 */ /* 0x000ea20000300800 */
[----:B------:R-:W-:-:S03]  /*56b10*/  MOV R54, R97 ;  /* 0x0000006100367202 */ /* 0x000fc60000000f00 */
        /* <DEDUP_REMOVED lines=64> */
[----:B--2---:R-:W-:-:S15]  /*56f20*/  HMMA.1688.F32.TF32 R88, R88, R68, R120 ;  /* 0x000000445858723c */ /* 0x004fde0000081078 */
[----:B------:R-:W-:-:S04]  /*56f30*/  NOP ;  /* 0x0000000000007918 */ /* 0x000fc80000000000 */
[----:B------:R-:W-:Y:S01]  /*56f40*/  MOV R38, R88 ;  /* 0x0000005800267202 */ /* 0x000fe20000000f00 */
[----:B------:R-:W-:Y:S02]  /*56f50*/  IMAD.MOV.U32 R39, RZ, RZ, R89 ;  /* 0x000000ffff277224 */ /* 0x000fe400078e0059 */
[----:B------:R-:W-:Y:S02]  /*56f60*/  IMAD.MOV.U32 R71, RZ, RZ, R90 ;  /* 0x000000ffff477224 */ /* 0x000fe400078e005a */
[----:B------:R-:W-:Y:S02]  /*56f70*/  IMAD.MOV.U32 R70, RZ, RZ, R91 ;  /* 0x000000ffff467224 */ /* 0x000fe400078e005b */
[----:B---3--:R-:W-:-:S15]  /*56f80*/  HMMA.1688.F32.TF32 R88, R8, R72, R152 ;  /* 0x000000480858723c */ /* 0x008fde0000081098 */
[----:B------:R-:W-:-:S04]  /*56f90*/  NOP ;  /* 0x0000000000007918 */ /* 0x000fc80000000000 */
[----:B------:R-:W-:Y:S01]  /*56fa0*/  IMAD.MOV.U32 R51, RZ, RZ, R88 ;  /* 0x000000ffff337224 */ /* 0x000fe200078e0058 */
[----:B------:R-:W-:Y:S01]  /*56fb0*/  MOV R50, R89 ;  /* 0x0000005900327202 */ /* 0x000fe20000000f00 */
[----:B------:R-:W-:Y:S02]  /*56fc0*/  IMAD.MOV.U32 R27, RZ, RZ, R90 ;  /* 0x000000ffff1b7224 */ /* 0x000fe400078e005a */
[----:B------:R-:W-:Y:S02]  /*56fd0*/  IMAD.MOV.U32 R26, RZ, RZ, R91 ;  /* 0x000000ffff1a7224 */ /* 0x000fe400078e005b */
[C---:B----4-:R-:W-:Y:S08]  /*56fe0*/  HMMA.1688.F32.TF32 R88, R8.reuse, R28, R236 ;  /* 0x0000001c0858723c */ /* 0x050ff000000810ec */
[----:B------:R-:W-:Y:S11]  /*56ff0*/  HMMA.1688.F32.TF32 R140, R8, R48, R140 ;  /* 0x00000030088c723c */ /* 0x000ff6000008108c */
[----:B------:R-:W-:Y:S01]  /*57000*/  IMAD.MOV.U32 R87, RZ, RZ, R88 ;  /* 0x000000ffff577224 */ /* 0x000fe200078e0058 */
[----:B------:R-:W-:Y:S01]  /*57010*/  MOV R47, R90 ;  /* 0x0000005a002f7202 */ /* 0x000fe20000000f00 */
[----:B------:R-:W-:-:S02]  /*57020*/  IMAD.MOV.U32 R86, RZ, RZ, R89 ;  /* 0x000000ffff567224 */ /* 0x000fc400078e0059 */
[----:B------:R-:W-:Y:S02]  /*57030*/  IMAD.MOV.U32 R46, RZ, RZ, R91 ;  /* 0x000000ffff2e7224 */ /* 0x000fe400078e005b */
[C---:B------:R-:W-:Y:S08]  /*57040*/  HMMA.1688.F32.TF32 R88, R8.reuse, R24, R144 ;  /* 0x000000180858723c */ /* 0x040ff00000081090 */
[C---:B------:R-:W-:Y:S01]  /*57050*/  HMMA.1688.F32.TF32 R120, R8.reuse, R52, R112 ;  /* 0x000000340878723c */ /* 0x040fe20000081070 */
[----:B------:R-:W-:Y:S04]  /*57060*/  STL.64 [R1+0x260], R140 ;  /* 0x0002608c01007387 */ /* 0x000fe80000100a00 */
[----:B------:R-:W-:Y:S03]  /*57070*/  STL.64 [R1+0x268], R142 ;  /* 0x0002688e01007387 */ /* 0x000fe60000100a00 */
        /* <DEDUP_REMOVED lines=14> */
[----:B------:R-:W-:Y:S02]  /*57160*/  STL.64 [R1+0x218], R122 ;  /* 0x0002187a01007387 */ /* 0x000fe40000100a00 */
[C---:B------:R-:W-:Y:S03]  /*57170*/  HMMA.1688.F32.TF32 R108, R8.reuse, R80, R100 ;  /* 0x00000050086c723c */ /* 0x040fe60000081064 */
[----:B------:R-:W-:Y:S04]  /*57180*/  STL.64 [R1+0x200], R112 ;  /* 0x0002007001007387 */ /* 0x000fe80000100a00 */
[----:B------:R-:W-:Y:S01]  /*57190*/  STL.64 [R1+0x208], R114 ;  /* 0x0002087201007387 */ /* 0x000fe20000100a00 */
        /* <DEDUP_REMOVED lines=12> */
[----:B-1----:R-:W-:Y:S08]  /*57260*/  HMMA.1688.F32.TF32 R88, R8, R68, R116 ;  /* 0x000000440858723c */ /* 0x002ff00000081074 */
[C---:B------:R-:W-:Y:S01]  /*57270*/  HMMA.1688.F32.TF32 R8, R4.reuse, R72, R104 ;  /* 0x000000480408723c */ /* 0x040fe20000081068 */
[----:B------:R-:W-:Y:S04]  /*57280*/  STL.64 [R1+0x50], R96 ;  /* 0x0000506001007387 */ /* 0x000fe80000100a00 */
[----:B------:R-:W-:Y:S04]  /*57290*/  STL.64 [R1+0x58], R98 ;  /* 0x0000586201007387 */ /* 0x000fe80000100a00 */
[----:B------:R1:W-:Y:S04]  /*572a0*/  STL.64 [R1+0x40], R92 ;  /* 0x0000405c01007387 */ /* 0x0003e80000100a00 */
[----:B------:R2:W-:Y:S04]  /*572b0*/  STL.64 [R1+0x48], R94 ;  /* 0x0000485e01007387 */ /* 0x0005e80000100a00 */
[----:B------:R-:W3:Y:S04]  /*572c0*/  LDL.LU R116, [R1+0x3d0] ;  /* 0x0003d00001747983 */ /* 0x000ee80000300800 */
[----:B------:R-:W-:Y:S04]  /*572d0*/  STL.64 [R1+0x30], R88 ;  /* 0x0000305801007387 */ /* 0x000fe80000100a00 */
[----:B------:R-:W-:Y:S04]  /*572e0*/  STL.64 [R1+0x38], R90 ;  /* 0x0000385a01007387 */ /* 0x000fe80000100a00 */
[----:B------:R-:W-:Y:S04]  /*572f0*/  STL.64 [R1+0x20], R8 ;  /* 0x0000200801007387 */ /* 0x000fe80000100a00 */
[----:B------:R4:W-:Y:S04]  /*57300*/  STL.64 [R1+0x28], R10 ;  /* 0x0000280a01007387 */ /* 0x0009e80000100a00 */
[----:B------:R-:W3:Y:S04]  /*57310*/  LDL.LU R117, [R1+0x3d4] ;  /* 0x0003d40001757983 */ /* 0x000ee80000300800 */
[----:B------:R-:W3:Y:S04]  /*57320*/  LDL.LU R118, [R1+0x3d8] ;  /* 0x0003d80001767983 */ /* 0x000ee80000300800 */
[----:B------:R-:W3:Y:S04]  /*57330*/  LDL.LU R119, [R1+0x3dc] ;  /* 0x0003dc0001777983 */ /* 0x000ee80000300800 */
[----:B-1----:R-:W3:Y:S04]  /*57340*/  LDL.LU R92, [R1+0x3c0] ;  /* 0x0003c000015c7983 */ /* 0x002ee80000300800 */
[----:B------:R-:W3:Y:S04]  /*57350*/  LDL.LU R93, [R1+0x3c4] ;  /* 0x0003c400015d7983 */ /* 0x000ee80000300800 */
[----:B--2---:R-:W3:Y:S04]  /*57360*/  LDL.LU R94, [R1+0x3c8] ;  /* 0x0003c800015e7983 */ /* 0x004ee80000300800 */
        /* <DEDUP_REMOVED lines=89> */
[C---:B--2---:R-:W-:Y:S03]  /*57900*/  HMMA.1688.F32.TF32 R248, R4.reuse, R36, R152 ;  /* 0x0000002404f8723c */ /* 0x044fe60000081098 */
[----:B------:R-:W-:Y:S04]  /*57910*/  LDS R152, [R0+UR11+0x4100] ;  /* 0x0041000b00987984 */ /* 0x000fe80008000800 */
[----:B------:R-:W-:Y:S04]  /*57920*/  LDS R154, [R0+UR11+0x5100] ;  /* 0x0051000b009a7984 */ /* 0x000fe80008000800 */
[----:B------:R-:W-:Y:S04]  /*57930*/  LDS R153, [R252+UR11+0x4100] ;  /* 0x0041000bfc997984 */ /* 0x000fe80008000800 */
[----:B------:R-:W1:Y:S01]  /*57940*/  LDS R155, [R252+UR11+0x5100] ;  /* 0x0051000bfc9b7984 */ /* 0x000e620008000800 */
[C---:B----4-:R-:W-:Y:S08]  /*57950*/  HMMA.1688.F32.TF32 R8, R4.reuse, R28, R160 ;  /* 0x0000001c0408723c */ /* 0x050ff000000810a0 */
[C---:B---3--:R-:W-:Y:S08]  /*57960*/  HMMA.1688.F32.TF32 R156, R4.reuse, R48, R156 ;  /* 0x00000030049c723c */ /* 0x048ff0000008109c */
[C---:B------:R-:W-:Y:S03]  /*57970*/  HMMA.1688.F32.TF32 R88, R4.reuse, R24, R188 ;  /* 0x000000180458723c */ /* 0x040fe600000810bc */
[----:B------:R-:W-:Y:S04]  /*57980*/  STL.64 [R1+0x10], R8 ;  /* 0x0000100801007387 */ /* 0x000fe80000100a00 */
[----:B------:R2:W-:Y:S02]  /*57990*/  STL.64 [R1+0x18], R10 ;  /* 0x0000180a01007387 */ /* 0x0005e40000100a00 */
[C---:B--2---:R-:W-:Y:S02]  /*579a0*/  HMMA.1688.F32.TF32 R8, R4.reuse, R52, R148 ;  /* 0x000000340408723c */ /* 0x044fe40000081094 */
[----:B------:R-:W-:Y:S04]  /*579b0*/  STL.64 [R1], R156 ;  /* 0x0000009c01007387 */ /* 0x000fe80000100a00 */
[----:B------:R-:W-:Y:S04]  /*579c0*/  STL.64 [R1+0x8], R158 ;  /* 0x0000089e01007387 */ /* 0x000fe80000100a00 */
[----:B------:R-:W-:Y:S01]  /*579d0*/  STL.64 [R1+0xb0], R88 ;  /* 0x0000b05801007387 */ /* 0x000fe20000100a00 */
[C---:B------:R-:W-:Y:S03]  /*579e0*/  HMMA.1688.F32.TF32 R148, R4.reuse, R32, R168 ;  /* 0x000000200494723c */ /* 0x040fe600000810a8 */
[----:B------:R2:W-:Y:S05]  /*579f0*/  STL.64 [R1+0xb8], R90 ;  /* 0x0000b85a01007387 */ /* 0x0005ea0000100a00 */
[----:B------:R-:W-:Y:S04]  /*57a00*/  STL.64 [R1+0xa0], R8 ;  /* 0x0000a00801007387 */ /* 0x000fe80000100a00 */
[----:B------:R3:W-:Y:S01]  /*57a10*/  STL.64 [R1+0xa8], R10 ;  /* 0x0000a80a01007387 */ /* 0x0007e20000100a00 */
[C---:B--2---:R-:W-:Y:S08]  /*57a20*/  HMMA.1688.F32.TF32 R88, R4.reuse, R84, R244 ;  /* 0x000000540458723c */ /* 0x044ff000000810f4 */
[C---:B---3--:R-:W-:Y:S01]  /*57a30*/  HMMA.1688.F32.TF32 R8, R4.reuse, R44, R120 ;  /* 0x0000002c0408723c */ /* 0x048fe20000081078 */
[----:B------:R-:W-:Y:S04]  /*57a40*/  STL.64 [R1+0x90], R148 ;  /* 0x0000909401007387 */ /* 0x000fe80000100a00 */
[----:B------:R-:W-:Y:S03]  /*57a50*/  STL.64 [R1+0x98], R150 ;  /* 0x0000989601007387 */ /* 0x000fe60000100a00 */
[----:B------:R-:W-:Y:S01]  /*57a60*/  HMMA.1688.F32.TF32 R120, R4, R56, R236 ;  /* 0x000000380478723c */ /* 0x000fe200000810ec */
[----:B------:R-:W-:Y:S01]  /*57a70*/  IMAD.MOV.U32 R222, RZ, RZ, R201 ;  /* 0x000000ffffde7224 */ /* 0x000fe200078e00c9 */
[----:B------:R-:W-:Y:S01]  /*57a80*/  LDS R236, [R0+UR11+0x4180] ;  /* 0x0041800b00ec7984 */ /* 0x000fe20008000800 */
[----:B------:R-:W-:-:S02]  /*57a90*/  IMAD.MOV.U32 R223, RZ, RZ, R20 ;  /* 0x000000ffffdf7224 */ /* 0x000fc400078e0014 */
[----:B------:R-:W-:Y:S01]  /*57aa0*/  IMAD.MOV.U32 R218, RZ, RZ, R209 ;  /* 0x000000ffffda7224 */ /* 0x000fe200078e00d1 */
[----:B------:R-:W-:Y:S02]  /*57ab0*/  LDS R238, [R0+UR11+0x5180] ;  /* 0x0051800b00ee7984 */ /* 0x000fe40008000800 */
[----:B------:R-:W-:Y:S01]  /*57ac0*/  HMMA.1688.F32.TF32 R112, R4, R40, R112 ;  /* 0x000000280470723c */ /* 0x000fe20000081070 */
[----:B------:R-:W-:Y:S01]  /*57ad0*/  IMAD.MOV.U32 R219, RZ, RZ, R208 ;  /* 0x000000ffffdb7224 */ /* 0x000fe200078e00d0 */
[----:B------:R-:W-:Y:S04]  /*57ae0*/  LDS R237, [R252+UR11+0x4180] ;  /* 0x0041800bfced7984 */ /* 0x000fe80008000800 */
[----:B------:R-:W-:Y:S01]  /*57af0*/  STL.64 [R1+0x70], R8 ;  /* 0x0000700801007387 */ /* 0x000fe20000100a00 */
[----:B------:R-:W-:-:S03]  /*57b00*/  IMAD.MOV.U32 R3, RZ, RZ, R11 ;  /* 0x000000ffff037224 */ /* 0x000fc600078e000b */
[----:B------:R-:W-:Y:S04]  /*57b10*/  STL.64 [R1+0x80], R88 ;  /* 0x0000805801007387 */ /* 0x000fe80000100a00 */
[----:B------:R2:W-:Y:S04]  /*57b20*/  STL.64 [R1+0x88], R90 ;  /* 0x0000885a01007387 */ /* 0x0005e80000100a00 */
[----:B------:R3:W-:Y:S04]  /*57b30*/  STL [R1+0x78], R10 ;  /* 0x0000780a01007387 */ /* 0x0007e80000100800 */
[----:B------:R-:W-:Y:S01]  /*57b40*/  LDS R239, [R252+UR11+0x5180] ;  /* 0x0051800bfcef7984 */ /* 0x000fe20008000800 */
[C---:B--2---:R-:W-:Y:S08]  /*57b50*/  HMMA.1688.F32.TF32 R88, R4.reuse, R80, R140 ;  /* 0x000000500458723c */ /* 0x044ff0000008108c */
[C---:B---3--:R-:W-:Y:S01]  /*57b60*/  HMMA.1688.F32.TF32 R8, R4.reuse, R60, R144 ;  /* 0x0000003c0408723c */ /* 0x048fe20000081090 */
        /* <DEDUP_REMOVED lines=8> */
[C---:B--2---:R-:W-:Y:S08]  /*57bf0*/  HMMA.1688.F32.TF32 R88, R4.reuse, R64, R132 ;  /* 0x000000400458723c */ /* 0x044ff00000081084 */
[C---:B---3--:R-:W-:Y:S08]  /*57c00*/  HMMA.1688.F32.TF32 R8, R4.reuse, R76, R136 ;  /* 0x0000004c0408723c */ /* 0x048ff00000081088 */
[----:B------:R-:W-:Y:S01]  /*57c10*/  HMMA.1688.F32.TF32 R4, R4, R68, R192 ;  /* 0x000000440404723c */ /* 0x000fe200000810c0 */
[----:B------:R-:W-:Y:S04]  /*57c20*/  STL.64 [R1+0xf0], R112 ;  /* 0x0000f07001007387 */ /* 0x000fe80000100a00 */
[----:B------:R-:W-:Y:S04]  /*57c30*/  STL.64 [R1+0xf8], R114 ;  /* 0x0000f87201007387 */ /* 0x000fe80000100a00 */
[----:B------:R-:W-:Y:S04]  /*57c40*/  STL.64 [R1+0xe0], R88 ;  /* 0x0000e05801007387 */ /* 0x000fe80000100a00 */
[----:B------:R2:W-:Y:S04]  /*57c50*/  STL.64 [R1+0xe8], R90 ;  /* 0x0000e85a01007387 */ /* 0x0005e80000100a00 */
        /* <DEDUP_REMOVED lines=8> */
[----:B------:R-:W-:Y:S04]  /*57ce0*/  STL.64 [R1+0x1b8], R90 ;  /* 0x0001b85a01007387 */ /* 0x000fe80000100a00 */
[----:B------:R-:W-:Y:S04]  /*57cf0*/  STL.64 [R1+0x1a0], R8 ;  /* 0x0001a00801007387 */ /* 0x000fe80000100a00 */
[----:B------:R-:W-:Y:S04]  /*57d00*/  STL.64 [R1+0x1a8], R10 ;  /* 0x0001a80a01007387 */ /* 0x000fe80000100a00 */
[----:B------:R-:W-:Y:S04]  /*57d10*/  STL.64 [R1+0x190], R4 ;  /* 0x0001900401007387 */ /* 0x000fe80000100a00 */
[----:B------:R2:W-:Y:S02]  /*57d20*/  STL.64 [R1+0x198], R6 ;  /* 0x0001980601007387 */ /* 0x0005e40000100a00 */
[C---:B--2---:R-:W-:Y:S08]  /*57d30*/  HMMA.1688.F32.TF32 R4, R124.reuse, R24, R196 ;  /* 0x000000187c04723c */ /* 0x044ff000000810c4 */
[C---:B------:R-:W-:Y:S11]  /*57d40*/  HMMA.1688.F32.TF32 R8, R124.reuse, R52, R96 ;  /* 0x000000347c08723c */ /* 0x040ff60000081060 */
[----:B------:R-:W-:Y:S04]  /*57d50*/  STL.64 [R1+0x180], R4 ;  /* 0x0001800401007387 */ /* 0x000fe80000100a00 */
[----:B------:R2:W-:Y:S02]  /*57d60*/  STL.64 [R1+0x188], R6 ;  /* 0x0001880601007387 */ /* 0x0005e40000100a00 */
[C---:B--2---:R-:W-:Y:S02]  /*57d70*/  HMMA.1688.F32.TF32 R4, R124.reuse, R32, R240 ;  /* 0x000000207c04723c */ /* 0x044fe400000810f0 */
[----:B------:R-:W-:Y:S04]  /*57d80*/  STL.64 [R1+0x170], R8 ;  /* 0x0001700801007387 */ /* 0x000fe80000100a00 */
[----:B------:R2:W-:Y:S02]  /*57d90*/  STL.64 [R1+0x178], R10 ;  /* 0x0001780a01007387 */ /* 0x0005e40000100a00 */
[C---:B------:R-:W-:Y:S08]  /*57da0*/  HMMA.1688.F32.TF32 R88, R124.reuse, R84, R92 ;  /* 0x000000547c58723c */ /* 0x040ff0000008105c */
[C---:B--2---:R-:W-:Y:S03]  /*57db0*/  HMMA.1688.F32.TF32 R8, R124.reuse, R44, R116 ;  /* 0x0000002c7c08723c */ /* 0x044fe60000081074 */
[----:B------:R-:W-:Y:S04]  /*57dc0*/  STL.64 [R1+0x160], R4 ;  /* 0x0001600401007387 */ /* 0x000fe80000100a00 */
[----:B------:R2:W-:Y:S02]  /*57dd0*/  STL.64 [R1+0x168], R6 ;  /* 0x0001680601007387 */ /* 0x0005e40000100a00 */
[C---:B--2---:R-:W-:Y:S02]  /*57de0*/  HMMA.1688.F32.TF32 R4, R124.reuse, R36, R104 ;  /* 0x000000247c04723c */ /* 0x044fe40000081068 */
[----:B------:R-:W-:Y:S04]  /*57df0*/  STL.64 [R1+0x150], R88 ;  /* 0x0001505801007387 */ /* 0x000fe80000100a00 */
[----:B------:R-:W-:Y:S04]  /*57e00*/  STL.64 [R1+0x158], R90 ;  /* 0x0001585a01007387 */ /* 0x000fe80000100a00 */
[----:B------:R-:W2:Y:S04]  /*57e10*/  LDL.LU R196, [R1+0x440] ;  /* 0x0004400001c47983 */ /* 0x000ea80000300800 */
[----:B------:R-:W-:Y:S04]  /*57e20*/  STL.64 [R1+0x140], R8 ;  /* 0x0001400801007387 */ /* 0x000fe80000100a00 */
[----:B------:R-:W-:Y:S04]  /*57e30*/  STL.64 [R1+0x148], R10 ;  /* 0x0001480a01007387 */ /* 0x000fe80000100a00 */
[----:B------:R-:W-:Y:S04]  /*57e40*/  STL.64 [R1+0x130], R4 ;  /* 0x0001300401007387 */ /* 0x000fe80000100a00 */
[----:B------:R-:W-:Y:S04]  /*57e50*/  STL.64 [R1+0x138], R6 ;  /* 0x0001380601007387 */ /* 0x000fe80000100a00 */
        /* <DEDUP_REMOVED lines=29> */
[----:B------:R-:W-:Y:S04]  /*58030*/  LDS R88, [R131+UR11+0x4100] ;  /* 0x0041000b83587984 */ /* 0x000fe80008000800 */
[----:B------:R3:W-:Y:S04]  /*58040*/  LDS R90, [R131+UR11+0x5100] ;  /* 0x0051000b835a7984 */ /* 0x0007e80008000800 */
[----:B------:R-:W1:Y:S04]  /*58050*/  LDL.LU R130, [R1+0x11e8] ;  /* 0x0011e80001827983 */ /* 0x000e680000300800 */
[----:B---3--:R-:W1:Y:S04]  /*58060*/  LDL.LU R131, [R1+0x11ec] ;  /* 0x0011ec0001837983 */ /* 0x008e680000300800 */
[----:B------:R-:W3:Y:S04]  /*58070*/  LDL.LU R92, [R1+0x11d0] ;  /* 0x0011d000015c7983 */ /* 0x000ee80000300800 */
[----:B------:R-:W3:Y:S04]  /*58080*/  LDL.LU R93, [R1+0x11d4] ;  /* 0x0011d400015d7983 */ /* 0x000ee80000300800 */
[----:B------:R-:W3:Y:S04]  /*58090*/  LDL.LU R94, [R1+0x11d8] ;  /* 0x0011d800015e7983 */ /* 0x000ee80000300800 */
[----:B------:R-:W3:Y:S04]  /*580a0*/  LDL.LU R95, [R1+0x11dc] ;  /* 0x0011dc00015f7983 */ /* 0x000ee80000300800 */
[----:B------:R-:W-:Y:S04]  /*580b0*/  LDS R89, [R2+UR11+0x4100] ;  /* 0x0041000b02597984 */ /* 0x000fe80008000800 */
[----:B------:R-:W1:Y:S01]  /*580c0*/  LDS R91, [R2+UR11+0x5100] ;  /* 0x0051000b025b7984 */ /* 0x000e620008000800 */
[C---:B------:R-:W-:Y:S08]  /*580d0*/  HMMA.1688.F32.TF32 R108, R124.reuse, R56, R108 ;  /* 0x000000387c6c723c */ /* 0x040ff0000008106c */
[C---:B----4-:R-:W-:Y:S08]  /*580e0*/  HMMA.1688.F32.TF32 R112, R124.reuse, R80, R100 ;  /* 0x000000507c70723c */ /* 0x050ff00000081064 */
[C---:B--2---:R-:W-:Y:S08]  /*580f0*/  HMMA.1688.F32.TF32 R100, R124.reuse, R40, R196 ;  /* 0x000000287c64723c */ /* 0x044ff000000810c4 */
[C---:B------:R-:W-:Y:S01]  /*58100*/  HMMA.1688.F32.TF32 R116, R124.reuse, R60, R116 ;  /* 0x0000003c7c74723c */ /* 0x040fe20000081074 */
[----:B------:R-:W-:Y:S07]  /*58110*/  STL.64 [R1+0x5420], R110 ;  /* 0x0054206e01007387 */ /* 0x000fee0000100a00 */
[C---:B------:R-:W-:Y:S01]  /*58120*/  HMMA.1688.F32.TF32 R104, R124.reuse, R64, R104 ;  /* 0x000000407c68723c */ /* 0x040fe20000081068 */
[----:B------:R2:W-:Y:S04]  /*58130*/  STL.64 [R1+0x5418], R108 ;  /* 0x0054186c01007387 */ /* 0x0005e80000100a00 */
[----:B------:R-:W-:Y:S03]  /*58140*/  STL.64 [R1+0x5430], R114 ;  /* 0x0054307201007387 */ /* 0x000fe60000100a00 */
[C---:B------:R-:W-:Y:S01]  /*58150*/  HMMA.1688.F32.TF32 R120, R124.reuse, R76, R96 ;  /* 0x0000004c7c78723c */ /* 0x040fe20000081060 */
[----:B------:R4:W-:Y:S04]  /*58160*/  STL.64 [R1+0x5428], R112 ;  /* 0x0054287001007387 */ /* 0x0009e80000100a00 */
[----:B------:R-:W-:Y:S03]  /*58170*/  STL.64 [R1+0x5440], R118 ;  /* 0x0054407601007387 */ /* 0x000fe60000100a00 */
[----:B------:R-:W-:Y:S01]  /*58180*/  HMMA.1688.F32.TF32 R124, R124, R68, R240 ;  /* 0x000000447c7c723c */ /* 0x000fe200000810f0 */
[----:B------:R-:W-:Y:S04]  /*58190*/  STL.64 [R1+0x5438], R116 ;  /* 0x0054387401007387 */ /* 0x000fe80000100a00 */
[----:B------:R-:W-:Y:S04]  /*581a0*/  STL.64 [R1+0x5450], R102 ;  /* 0x0054506601007387 */ /* 0x000fe80000100a00 */
[----:B------:R1:W-:Y:S02]  /*581b0*/  STL.64 [R1+0x5448], R100 ;  /* 0x0054486401007387 */ /* 0x0003e40000100a00 */
[C---:B-1----:R-:W-:Y:S02]  /*581c0*/  HMMA.1688.F32.TF32 R128, R152.reuse, R72, R128 ;  /* 0x000000489880723c */ /* 0x042fe40000081080 */
        /* <DEDUP_REMOVED lines=48> */
[C---:B---3--:R-:W-:Y:S03]  /*584d0*/  HMMA.1688.F32.TF32 R132, R152.reuse, R28, R92 ;  /* 0x0000001c9884723c */ /* 0x048fe6000008105c */
[----:B------:R-:W3:Y:S04]  /*584e0*/  LDL.LU R92, [R1+0x1120] ;  /* 0x00112000015c7983 */ /* 0x000ee80000300800 */
[----:B------:R-:W3:Y:S04]  /*584f0*/  LDL.LU R93, [R1+0x1124] ;  /* 0x00112400015d7983 */ /* 0x000ee80000300800 */
[----:B------:R-:W3:Y:S04]  /*58500*/  LDL.LU R94, [R1+0x1128] ;  /* 0x00112800015e7983 */ /* 0x000ee80000300800 */
[----:B------:R-:W3:Y:S04]  /*58510*/  LDL.LU R95, [R1+0x112c] ;  /* 0x00112c00015f7983 */ /* 0x000ee80000300800 */
[----:B------:R-:W-:Y:S04]  /*58520*/  STL.64 [R1+0x54a0], R134 ;  /* 0x0054a08601007387 */ /* 0x000fe80000100a00 */
[----:B------:R-:W-:Y:S01]  /*58530*/  STL.64 [R1+0x5498], R132 ;  /* 0x0054988401007387 */ /* 0x000fe20000100a00 */
[C---:B--2---:R-:W-:Y:S08]  /*58540*/  HMMA.1688.F32.TF32 R8, R152.reuse, R24, R244 ;  /* 0x000000189808723c */ /* 0x044ff000000810f4 */
[C---:B----4-:R-:W-:Y:S08]  /*58550*/  HMMA.1688.F32.TF32 R4, R152.reuse, R48, R168 ;  /* 0x000000309804723c */ /* 0x050ff000000810a8 */
[C---:B------:R-:W-:Y:S11]  /*58560*/  HMMA.1688.F32.TF32 R164, R152.reuse, R52, R140 ;  /* 0x0000003498a4723c */ /* 0x040ff6000008108c */
[----:B------:R-:W-:Y:S01]  /*58570*/  STL.64 [R1+0x54b0], R6 ;  /* 0x0054b00601007387 */ /* 0x000fe20000100a00 */
[C---:B------:R-:W-:Y:S08]  /*58580*/  HMMA.1688.F32.TF32 R168, R152.reuse, R32, R144 ;  /* 0x0000002098a8723c */ /* 0x040ff00000081090 */
[C---:B------:R-:W-:Y:S08]  /*58590*/  HMMA.1688.F32.TF32 R144, R152.reuse, R44, R136 ;  /* 0x0000002c9890723c */ /* 0x040ff00000081088 */
[C---:B------:R-:W-:Y:S01]  /*585a0*/  HMMA.1688.F32.TF32 R96, R152.reuse, R84, R96 ;  /* 0x000000549860723c */ /* 0x040fe20000081060 */
[----:B------:R2:W-:Y:S04]  /*585b0*/  STL.64 [R1+0x54a8], R4 ;  /* 0x0054a80401007387 */ /* 0x0005e80000100a00 */
[----:B------:R-:W-:Y:S03]  /*585c0*/  STL.64 [R1+0x54c0], R10 ;  /* 0x0054c00a01007387 */ /* 0x000fe60000100a00 */
[C---:B------:R-:W-:Y:S08]  /*585d0*/  HMMA.1688.F32.TF32 R140, R152.reuse, R60, R240 ;  /* 0x0000003c988c723c */ /* 0x040ff000000810f0 */
[C---:B------:R-:W-:Y:S01]  /*585e0*/  HMMA.1688.F32.TF32 R184, R152.reuse, R36, R184 ;  /* 0x0000002498b8723c */ /* 0x040fe200000810b8 */
[----:B------:R-:W-:Y:S04]  /*585f0*/  STL.64 [R1+0x54b8], R8 ;  /* 0x0054b80801007387 */ /* 0x000fe80000100a00 */
[----:B------:R-:W-:Y:S03]  /*58600*/  STL.64 [R1+0x54d0], R166 ;  /* 0x0054d0a601007387 */ /* 0x000fe60000100a00 */
[C---:B------:R-:W-:Y:S01]  /*58610*/  HMMA.1688.F32.TF32 R188, R152.reuse, R56, R192 ;  /* 0x0000003898bc723c */ /* 0x040fe200000810c0 */
[----:B------:R-:W-:Y:S04]  /*58620*/  STL.64 [R1+0x54c8], R164 ;  /* 0x0054c8a401007387 */ /* 0x000fe80000100a00 */
[----:B------:R4:W-:Y:S03]  /*58630*/  STL.64 [R1+0x54e0], R170 ;  /* 0x0054e0aa01007387 */ /* 0x0009e60000100a00 */
        /* <DEDUP_REMOVED lines=9> */
[----:B---3--:R-:W-:Y:S03]  /*586d0*/  HMMA.1688.F32.TF32 R156, R152, R40, R92 ;  /* 0x00000028989c723c */ /* 0x008fe6000008105c */
[----:B------:R-:W-:Y:S01]  /*586e0*/  STL.64 [R1+0x5528], R188 ;  /* 0x005528bc01007387 */ /* 0x000fe20000100a00 */
[----:B------:R-:W-:-:S03]  /*586f0*/  IMAD.MOV.U32 R92, RZ, RZ, R204 ;  /* 0x000000ffff5c7224 */ /* 0x000fc600078e00cc */
[----:B------:R-:W-:Y:S01]  /*58700*/  STL.64 [R1+0x5540], R138 ;  /* 0x0055408a01007387 */ /* 0x000fe20000100a00 */
[----:B------:R-:W-:-:S03]  /*58710*/  IMAD.MOV.U32 R93, RZ, RZ, R205 ;  /* 0x000000ffff5d7224 */ /* 0x000fc600078e00cd */
[----:B------:R-:W-:Y:S01]  /*58720*/  STL.64 [R1+0x5538], R136 ;  /* 0x0055388801007387 */ /* 0x000fe20000100a00 */
[----:B------:R-:W-:-:S03]  /*58730*/  MOV R94, R213 ;  /* 0x000000d5005e7202 */ /* 0x000fc60000000f00 */
[----:B------:R-:W-:Y:S01]  /*58740*/  STL.64 [R1+0x5550], R142 ;  /* 0x0055508e01007387 */ /* 0x000fe20000100a00 */
[----:B------:R-:W-:-:S03]  /*58750*/  IMAD.MOV.U32 R95, RZ, RZ, R212 ;  /* 0x000000ffff5f7224 */ /* 0x000fc600078e00d4 */
[----:B------:R-:W-:Y:S01]  /*58760*/  STL.64 [R1+0x5548], R140 ;  /* 0x0055488c01007387 */ /* 0x000fe20000100a00 */
[----:B------:R-:W-:-:S03]  /*58770*/  IMAD.MOV.U32 R240, RZ, RZ, R233 ;  /* 0x000000fffff07224 */ /* 0x000fc600078e00e9 */
[----:B------:R-:W3:Y:S01]  /*58780*/  LDL.LU R204, [R1+0x5764] ;  /* 0x0057640001cc7983 */ /* 0x000ee20000300800 */
[----:B------:R-:W-:-:S03]  /*58790*/  IMAD.MOV.U32 R241, RZ, RZ, R232 ;  /* 0x000000fffff17224 */ /* 0x000fc600078e00e8 */
[----:B------:R-:W2:Y:S01]  /*587a0*/  LDL.LU R205, [R1+0x5760] ;  /* 0x0057600001cd7983 */ /* 0x000ea20000300800 */
[----:B------:R-:W-:-:S03]  /*587b0*/  IMAD.MOV.U32 R242, RZ, RZ, R21 ;  /* 0x000000fffff27224 */ /* 0x000fc600078e0015 */
[----:B------:R-:W4:Y:S01]  /*587c0*/  LDL.LU R213, [R1+0x575c] ;  /* 0x00575c0001d57983 */ /* 0x000f220000300800 */
[----:B------:R-:W-:-:S03]  /*587d0*/  MOV R243, R200 ;  /* 0x000000c800f37202 */ /* 0x000fc60000000f00 */
        /* <DEDUP_REMOVED lines=9> */
[----:B---3--:R-:W-:Y:S01]  /*58870*/  IMAD.MOV.U32 R215, RZ, RZ, R204 ;  /* 0x000000ffffd77224 */ /* 0x008fe200078e00cc */
[----:B--2---:R-:W-:-:S02]  /*58880*/  MOV R214, R205 ;  /* 0x000000cd00d67202 */ /* 0x004fc40000000f00 */
[----:B------:R-:W2:Y:S04]  /*58890*/  LDL.LU R205, [R1+0x5734] ;  /* 0x0057340001cd7983 */ /* 0x000ea80000300800 */
[----:B------:R-:W2:Y:S01]  /*588a0*/  LDL.LU R204, [R1+0x5730] ;  /* 0x0057300001cc7983 */ /* 0x000ea20000300800 */
[----:B----4-:R-:W-:Y:S02]  /*588b0*/  IMAD.MOV.U32 R194, RZ, RZ, R200 ;  /* 0x000000ffffc27224 */ /* 0x010fe400078e00c8 */
[----:B------:R-:W-:Y:S02]  /*588c0*/  IMAD.MOV.U32 R193, RZ, RZ, R201 ;  /* 0x000000ffffc17224 */ /* 0x000fe400078e00c9 */
[----:B------:R-:W-:Y:S02]  /*588d0*/  IMAD.MOV.U32 R192, RZ, RZ, R20 ;  /* 0x000000ffffc07224 */ /* 0x000fe400078e0014 */
[----:B------:R-:W3:Y:S04]  /*588e0*/  LDL.LU R20, [R1+0x572c] ;  /* 0x00572c0001147983 */ /* 0x000ee80000300800 */
[----:B------:R-:W4:Y:S04]  /*588f0*/  LDL.LU R201, [R1+0x5728] ;  /* 0x0057280001c97983 */ /* 0x000f280000300800 */
[----:B------:R-:W2:Y:S01]  /*58900*/  LDL.LU R200, [R1+0x5724] ;  /* 0x0057240001c87983 */ /* 0x000ea20000300800 */
[----:B------:R-:W-:-:S03]  /*58910*/  MOV R195, R21 ;  /* 0x0000001500c37202 */ /* 0x000fc60000000f00 */
[----:B------:R-:W3:Y:S04]  /*58920*/  LDL.LU R21, [R1+0x5720] ;  /* 0x0057200001157983 */ /* 0x000ee80000300800 */
[----:B------:R-:W3:Y:S04]  /*58930*/  LDL.LU R210, [R1+0x4d8] ;  /* 0x0004d80001d27983 */ /* 0x000ee80000300800 */
[----:B------:R-:W3:Y:S01]  /*58940*/  LDL.LU R211, [R1+0x4dc] ;  /* 0x0004dc0001d37983 */ /* 0x000ee20000300800 */
[----:B------:R-:W-:Y:S01]  /*58950*/  MOV R198, R232 ;  /* 0x000000e800c67202 */ /* 0x000fe20000000f00 */
[----:B------:R-:W-:-:S02]  /*58960*/  IMAD.MOV.U32 R199, RZ, RZ, R233 ;  /* 0x000000ffffc77224 */ /* 0x000fc400078e00e9 */
[----:B----4-:R-:W-:Y:S02]  /*58970*/  IMAD.MOV.U32 R172, RZ, RZ, R201 ;  /* 0x000000ffffac7224 */ /* 0x010fe400078e00c9 */
[----:B------:R-:W4:Y:S01]  /*58980*/  LDL.LU R201, [R1+0x571c] ;  /* 0x00571c0001c97983 */ /* 0x000f220000300800 */
[----:B--2---:R-:W-:-:S03]  /*58990*/  IMAD.MOV.U32 R173, RZ, RZ, R200 ;  /* 0x000000ffffad7224 */ /* 0x004fc600078e00c8 */
[----:B------:R-:W4:Y:S04]  /*589a0*/  LDL.LU R200, [R1+0x5718] ;  /* 0x0057180001c87983 */ /* 0x000f280000300800 */
[----:B------:R-:W2:Y:S04]  /*589b0*/  LDL.LU R148, [R1+0x1100] ;  /* 0x0011000001947983 */ /* 0x000ea80000300800 */
[----:B------:R-:W2:Y:S04]  /*589c0*/  LDL.LU R149, [R1+0x1104] ;  /* 0x0011040001957983 */ /* 0x000ea80000300800 */
[----:B------:R-:W2:Y:S04]  /*589d0*/  LDL.LU R150, [R1+0x1108] ;  /* 0x0011080001967983 */ /* 0x000ea80000300800 */
[----:B------:R-:W2:Y:S01]  /*589e0*/  LDL.LU R151, [R1+0x110c] ;  /* 0x00110c0001977983 */ /* 0x000ea20000300800 */
[----:B---3--:R-:W-:-:S03]  /*589f0*/  IMAD.MOV.U32 R175, RZ, RZ, R20 ;  /* 0x000000ffffaf7224 */ /* 0x008fc600078e0014 */
[----:B------:R-:W3:Y:S01]  /*58a00*/  LDL.LU R160, [R1+0x1110] ;  /* 0x0011100001a07983 */ /* 0x000ee20000300800 */
[----:B------:R-:W-:-:S03]  /*58a10*/  IMAD.MOV.U32 R174, RZ, RZ, R21 ;  /* 0x000000ffffae7224 */ /* 0x000fc600078e0015 */
        /* <DEDUP_REMOVED lines=23> */
[----:B------:R-:W-:Y:S01]  /*58b90*/  IMAD.MOV.U32 R246, RZ, RZ, R13 ;  /* 0x000000fffff67224 */ /* 0x000fe200078e000d */
[----:B------:R-:W-:Y:S01]  /*58ba0*/  MOV R247, R12 ;  /* 0x0000000c00f77202 */ /* 0x000fe20000000f00 */
[----:B------:R-:W-:-:S02]  /*58bb0*/  IMAD.MOV.U32 R244, RZ, RZ, R17 ;  /* 0x000000fffff47224 */ /* 0x000fc400078e0011 */
[----:B------:R-:W-:Y:S01]  /*58bc0*/  IMAD.MOV.U32 R245, RZ, RZ, R16 ;  /* 0x000000fffff57224 */ /* 0x000fe200078e0010 */
[----:B------:R-:W-:Y:S01]  /*58bd0*/  HMMA.1688.F32.TF32 R172, R88, R48, R172 ;  /* 0x0000003058ac723c */ /* 0x000fe200000810ac */
[----:B------:R-:W-:Y:S04]  /*58be0*/  STL.64 [R1+0x5560], R158 ;  /* 0x0055609e01007387 */ /* 0x000fe80000100a00 */
[----:B------:R-:W-:Y:S03]  /*58bf0*/  STL.64 [R1+0x5558], R156 ;  /* 0x0055589c01007387 */ /* 0x000fe60000100a00 */
[C---:B--2---:R-:W-:Y:S08]  /*58c00*/  HMMA.1688.F32.TF32 R148, R152.reuse, R76, R148 ;  /* 0x0000004c9894723c */ /* 0x044ff00000081094 */
[C---:B---3--:R-:W-:Y:S08]  /*58c10*/  HMMA.1688.F32.TF32 R160, R152.reuse, R64, R160 ;  /* 0x0000004098a0723c */ /* 0x048ff000000810a0 */
[----:B----4-:R-:W-:Y:S08]  /*58c20*/  HMMA.1688.F32.TF32 R152, R152, R68, R20 ;  /* 0x000000449898723c */ /* 0x010ff00000081014 */
[C---:B------:R-:W-:Y:S03]  /*58c30*/  HMMA.1688.F32.TF32 R12, R88.reuse, R72, R200 ;  /* 0x00000048580c723c */ /* 0x040fe600000810c8 */
[----:B------:R-:W-:Y:S05]  /*58c40*/  STL.64 [R1+0x5570], R162 ;  /* 0x005570a201007387 */ /* 0x000fea0000100a00 */
        /* <DEDUP_REMOVED lines=15> */
[----:B------:R-:W3:Y:S01]  /*58d40*/  LDL.LU R108, [R1+0xeb0] ;  /* 0x000eb000016c7983 */ /* 0x000ee20000300800 */
[----:B------:R-:W-:-:S03]  /*58d50*/  IMAD.MOV.U32 R113, RZ, RZ, R233 ;  /* 0x000000ffff717224 */ /* 0x000fc600078e00e9 */
[----:B------:R-:W3:Y:S01]  /*58d60*/  LDL.LU R109, [R1+0xeb4] ;  /* 0x000eb400016d7983 */ /* 0x000ee20000300800 */
[----:B------:R-:W-:-:S03]  /*58d70*/  IMAD.MOV.U32 R114, RZ, RZ, R232 ;  /* 0x000000ffff727224 */ /* 0x000fc600078e00e8 */
[----:B------:R-:W3:Y:S04]  /*58d80*/  LDL.LU R110, [R1+0xeb8] ;  /* 0x000eb800016e7983 */ /* 0x000ee80000300800 */
[----:B------:R-:W3:Y:S04]  /*58d90*/  LDL.LU R111, [R1+0xebc] ;  /* 0x000ebc00016f7983 */ /* 0x000ee80000300800 */
[----:B------:R-:W4:Y:S04]  /*58da0*/  LDL.LU R112, [R1+0xec0] ;  /* 0x000ec00001707983 */ /* 0x000f280000300800 */
[----:B------:R-:W2:Y:S04]  /*58db0*/  LDL.LU R233, [R1+0x570c] ;  /* 0x00570c0001e97983 */ /* 0x000ea80000300800 */
[----:B------:R-:W3:Y:S01]  /*58dc0*/  LDL.LU R232, [R1+0x5708] ;  /* 0x0057080001e87983 */ /* 0x000ee20000300800 */
[C---:B------:R-:W-:Y:S03]  /*58dd0*/  HMMA.1688.F32.TF32 R200, R88.reuse, R36, R212 ;  /* 0x0000002458c8723c */ /* 0x040fe600000810d4 */
[----:B------:R-:W4:Y:S04]  /*58de0*/  LDL.LU R115, [R1+0xecc] ;  /* 0x000ecc0001737983 */ /* 0x000f280000300800 */
[----:B------:R-:W4:Y:S01]  /*58df0*/  LDL.LU R100, [R1+0xee0] ;  /* 0x000ee00001647983 */ /* 0x000f220000300800 */
[----:B------:R-:W-:Y:S03]  /*58e00*/  HMMA.1688.F32.TF32 R212, R88, R60, R244 ;  /* 0x0000003c58d4723c */ /* 0x000fe600000810f4 */
[----:B------:R-:W4:Y:S04]  /*58e10*/  LDL.LU R101, [R1+0xee4] ;  /* 0x000ee40001657983 */ /* 0x000f280000300800 */
[----:B------:R-:W4:Y:S01]  /*58e20*/  LDL.LU R102, [R1+0xee8] ;  /* 0x000ee80001667983 */ /* 0x000f220000300800 */
[----:B--2---:R-:W-:-:S03]  /*58e30*/  IMAD.MOV.U32 R103, RZ, RZ, R233 ;  /* 0x000000ffff677224 */ /* 0x004fc600078e00e9 */
[----:B------:R-:W2:Y:S01]  /*58e40*/  LDL.LU R233, [R1+0x5704] ;  /* 0x0057040001e97983 */ /* 0x000ea20000300800 */
[----:B---3--:R-:W-:-:S03]  /*58e50*/  IMAD.MOV.U32 R244, RZ, RZ, R232 ;  /* 0x000000fffff47224 */ /* 0x008fc600078e00e8 */
[----:B------:R-:W3:Y:S04]  /*58e60*/  LDL.LU R232, [R1+0x5700] ;  /* 0x0057000001e87983 */ /* 0x000ee80000300800 */
[----:B------:R-:W4:Y:S01]  /*58e70*/  LDL.LU R245, [R1+0xe34] ;  /* 0x000e340001f57983 */ /* 0x000f220000300800 */
[C---:B------:R-:W-:Y:S03]  /*58e80*/  HMMA.1688.F32.TF32 R180, R88.reuse, R52, R204 ;  /* 0x0000003458b4723c */ /* 0x040fe600000810cc */
[----:B------:R-:W4:Y:S04]  /*58e90*/  LDL.LU R246, [R1+0xe38] ;  /* 0x000e380001f67983 */ /* 0x000f280000300800 */
[----:B------:R-:W4:Y:S01]  /*58ea0*/  LDL.LU R247, [R1+0xe3c] ;  /* 0x000e3c0001f77983 */ /* 0x000f220000300800 */
[C---:B------:R-:W-:Y:S03]  /*58eb0*/  HMMA.1688.F32.TF32 R204, R88.reuse, R56, R216 ;  /* 0x0000003858cc723c */ /* 0x040fe600000810d8 */
[----:B-1----:R-:W4:Y:S05]  /*58ec0*/  LDL.LU R124, [R1+0xe50] ;  /* 0x000e5000017c7983 */ /* 0x002f2a0000300800 */
[C---:B------:R-:W-:Y:S08]  /*58ed0*/  HMMA.1688.F32.TF32 R216, R88.reuse, R40, R240 ;  /* 0x0000002858d8723c */ /* 0x040ff000000810f0 */
[C---:B------:R-:W-:Y:S08]  /*58ee0*/  HMMA.1688.F32.TF32 R20, R88.reuse, R32, R208 ;  /* 0x000000205814723c */ /* 0x040ff000000810d0 */
[C---:B------:R-:W-:Y:S08]  /*58ef0*/  HMMA.1688.F32.TF32 R208, R88.reuse, R80, R220 ;  /* 0x0000005058d0723c */ /* 0x040ff000000810dc */
[----:B------:R-:W-:Y:S01]  /*58f00*/  HMMA.1688.F32.TF32 R220, R88, R64, R92 ;  /* 0x0000004058dc723c */ /* 0x000fe2000008105c */
[----:B--2---:R-:W-:-:S02]  /*58f10*/  MOV R125, R233 ;  /* 0x000000e9007d7202 */ /* 0x004fc40000000f00 */
[----:B------:R-:W2:Y:S01]  /*58f20*/  LDL.LU R233, [R1+0x56fc] ;  /* 0x0056fc0001e97983 */ /* 0x000ea20000300800 */
[----:B---3--:R-:W-:-:S03]  /*58f30*/  IMAD.MOV.U32 R126, RZ, RZ, R232 ;  /* 0x000000ffff7e7224 */ /* 0x008fc600078e00e8 */
[----:B------:R-:W2:Y:S04]  /*58f40*/  LDL.LU R232, [R1+0x56f8] ;  /* 0x0056f80001e87983 */ /* 0x000ea80000300800 */
[----:B------:R-:W4:Y:S04]  /*58f50*/  LDL.LU R127, [R1+0xe5c] ;  /* 0x000e5c00017f7983 */ /* 0x000f280000300800 */
        /* <DEDUP_REMOVED lines=42> */
[C---:B------:R-:W-:Y:S08]  /*59200*/  HMMA.1688.F32.TF32 R192, R88.reuse, R84, R192 ;  /* 0x0000005458c0723c */ /* 0x040ff000000810c0 */
[C---:B------:R-:W-:Y:S08]  /*59210*/  HMMA.1688.F32.TF32 R196, R88.reuse, R44, R196 ;  /* 0x0000002c58c4723c */ /* 0x040ff000000810c4 */
[C---:B--2---:R-:W-:Y:S08]  /*59220*/  HMMA.1688.F32.TF32 R224, R88.reuse, R76, R224 ;  /* 0x0000004c58e0723c */ /* 0x044ff000000810e0 */
[----:B------:R-:W-:Y:S08]  /*59230*/  HMMA.1688.F32.TF32 R88, R88, R68, R228 ;  /* 0x000000445858723c */ /* 0x000ff000000810e4 */
[C---:B------:R-:W-:Y:S08]  /*59240*/  HMMA.1688.F32.TF32 R228, R236.reuse, R28, R232 ;  /* 0x0000001cece4723c */ /* 0x040ff000000810e8 */
[C---:B---3--:R-:W-:Y:S01]  /*59250*/  HMMA.1688.F32.TF32 R232, R236.reuse, R48, R240 ;  /* 0x00000030ece8723c */ /* 0x048fe200000810f0 */
[----:B------:R-:W-:Y:S01]  /*59260*/  LOP3.LUT R171, R0, 0x40, RZ, 0x3c, !PT ;  /* 0x0000004000ab7812 */ /* 0x000fe200078e3cff */
[----:B------:R-:W-:Y:S04]  /*59270*/  LDS R241, [R2+UR11+0x4180] ;  /* 0x0041800b02f17984 */ /* 0x000fe80008000800 */
[----:B------:R-:W-:Y:S02]  /*59280*/  LDS R240, [R171+UR11+0x4180] ;  /* 0x0041800babf07984 */ /* 0x000fe40008000800 */
[C---:B----4-:R-:W-:Y:S02]  /*59290*/  HMMA.1688.F32.TF32 R12, R236.reuse, R84, R124 ;  /* 0x00000054ec0c723c */ /* 0x050fe4000008107c */
[----:B------:R-:W-:Y:S04]  /*592a0*/  LDS R242, [R171+UR11+0x5180] ;  /* 0x0051800babf27984 */ /* 0x000fe80008000800 */
[----:B------:R-:W1:Y:S02]  /*592b0*/  LDS R243, [R2+UR11+0x5180] ;  /* 0x0051800b02f37984 */ /* 0x000e640008000800 */
[C---:B------:R-:W-:Y:S03]  /*592c0*/  HMMA.1688.F32.TF32 R4, R236.reuse, R24, R4 ;  /* 0x00000018ec04723c */ /* 0x040fe60000081004 */
[----:B------:R-:W-:Y:S04]  /*592d0*/  STL [R1+0x5414], R232 ;  /* 0x005414e801007387 */ /* 0x000fe80000100800 */
[----:B------:R-:W-:Y:S04]  /*592e0*/  STL [R1+0x5410], R233 ;  /* 0x005410e901007387 */ /* 0x000fe80000100800 */
[----:B------:R-:W-:Y:S04]  /*592f0*/  STL [R1+0x540c], R234 ;  /* 0x00540cea01007387 */ /* 0x000fe80000100800 */
[----:B------:R-:W-:Y:S01]  /*59300*/  STL [R1+0x5408], R235 ;  /* 0x005408eb01007387 */ /* 0x000fe20000100800 */
[C---:B------:R-:W-:Y:S03]  /*59310*/  HMMA.1688.F32.TF32 R8, R236.reuse, R52, R132 ;  /* 0x00000034ec08723c */ /* 0x040fe60000081084 */
[----:B------:R-:W-:Y:S04]  /*59320*/  STL.64 [R1+0x1c0], R4 ;  /* 0x0001c00401007387 */ /* 0x000fe80000100a00 */
[----:B------:R2:W-:Y:S02]  /*59330*/  STL.64 [R1+0x1c8], R6 ;  /* 0x0001c80601007387 */ /* 0x0005e40000100a00 */
[C---:B--2---:R-:W-:Y:S10]  /*59340*/  HMMA.1688.F32.TF32 R4, R236.reuse, R32, R128 ;  /* 0x00000020ec04723c */ /* 0x044ff40000081080 */
[----:B------:R-:W-:Y:S04]  /*59350*/  STL.64 [R1+0x3a0], R8 ;  /* 0x0003a00801007387 */ /* 0x000fe80000100a00 */
[----:B------:R2:W-:Y:S02]  /*59360*/  STL.64 [R1+0x3a8], R10 ;  /* 0x0003a80a01007387 */ /* 0x0005e40000100a00 */
[C---:B--2---:R-:W-:Y:S03]  /*59370*/  HMMA.1688.F32.TF32 R8, R236.reuse, R44, R120 ;  /* 0x0000002cec08723c */ /* 0x044fe60000081078 */
[----:B------:R-:W-:Y:S04]  /*59380*/  STL.64 [R1+0x3c0], R4 ;  /* 0x0003c00401007387 */ /* 0x000fe80000100a00 */
[----:B------:R2:W-:Y:S02]  /*59390*/  STL.64 [R1+0x3c8], R6 ;  /* 0x0003c80601007387 */ /* 0x0005e40000100a00 */
[C---:B--2---:R-:W-:Y:S02]  /*593a0*/  HMMA.1688.F32.TF32 R4, R236.reuse, R36, R244 ;  /* 0x00000024ec04723c */ /* 0x044fe400000810f4 */
[----:B------:R-:W-:Y:S04]  /*593b0*/  STL.64 [R1+0x3d0], R12 ;  /* 0x0003d00c01007387 */ /* 0x000fe80000100a00 */
[----:B------:R-:W-:Y:S04]  /*593c0*/  STL.64 [R1+0x3d8], R14 ;  /* 0x0003d80e01007387 */ /* 0x000fe80000100a00 */
[----:B------:R-:W-:Y:S04]  /*593d0*/  STL.64 [R1+0x3f0], R8 ;  /* 0x0003f00801007387 */ /* 0x000fe80000100a00 */
[----:B------:R2:W-:Y:S04]  /*593e0*/  STL.64 [R1+0x3f8], R10 ;  /* 0x0003f80a01007387 */ /* 0x0005e80000100a00 */
[----:B------:R-:W-:Y:S04]  /*593f0*/  LDS R244, [R0+UR11+0x4200] ;  /* 0x0042000b00f47984 */ /* 0x000fe80008000800 */
[----:B------:R-:W-:Y:S01]  /*59400*/  STL.64 [R1+0x400], R4 ;  /* 0x0004000401007387 */ /* 0x000fe20000100a00 */
[C---:B--2---:R-:W-:Y:S03]  /*59410*/  HMMA.1688.F32.TF32 R8, R236.reuse, R56, R104 ;  /* 0x00000038ec08723c */ /* 0x044fe60000081068 */
[----:B------:R2:W-:Y:S04]  /*59420*/  STL.64 [R1+0x408], R6 ;  /* 0x0004080601007387 */ /* 0x0005e80000100a00 */
[----:B------:R-:W-:Y:S04]  /*59430*/  LDS R246, [R0+UR11+0x5200] ;  /* 0x0052000b00f67984 */ /* 0x000fe80008000800 */
[----:B------:R-:W-:Y:S01]  /*59440*/  LDS R245, [R252+UR11+0x4200] ;  /* 0x0042000bfcf57984 */ /* 0x000fe20008000800 */
[C---:B--2---:R-:W-:Y:S03]  /*59450*/  HMMA.1688.F32.TF32 R4, R236.reuse, R80, R100 ;  /* 0x00000050ec04723c */ /* 0x044fe60000081064 */
[----:B------:R-:W2:Y:S04]  /*59460*/  LDS R247, [R252+UR11+0x5200] ;  /* 0x0052000bfcf77984 */ /* 0x000ea80008000800 */
[----:B------:R-:W-:Y:S01]  /*59470*/  STL.64 [R1+0x420], R8 ;  /* 0x0004200801007387 */ /* 0x000fe20000100a00 */
[C---:B------:R-:W-:Y:S03]  /*59480*/  HMMA.1688.F32.TF32 R12, R236.reuse, R60, R116 ;  /* 0x0000003cec0c723c */ /* 0x040fe60000081074 */
[----:B------:R3:W-:Y:S08]  /*59490*/  STL.64 [R1+0x428], R10 ;  /* 0x0004280a01007387 */ /* 0x0007f00000100a00 */
[----:B------:R-:W-:Y:S04]  /*594a0*/  STL.64 [R1+0x430], R4 ;  /* 0x0004300401007387 */ /* 0x000fe80000100a00 */
[----:B------:R4:W-:Y:S01]  /*594b0*/  STL.64 [R1+0x438], R6 ;  /* 0x0004380601007387 */ /* 0x0009e20000100a00 */
[C---:B---3--:R-:W-:Y:S08]  /*594c0*/  HMMA.1688.F32.TF32 R8, R236.reuse, R40, R112 ;  /* 0x00000028ec08723c */ /* 0x048ff00000081070 */
[----:B----4-:R-:W-:Y:S01]  /*594d0*/  HMMA.1688.F32.TF32 R4, R236, R64, R108 ;  /* 0x00000040ec04723c */ /* 0x010fe2000008106c */
[----:B------:R-:W-:Y:S04]  /*594e0*/  STL.64 [R1+0x440], R12 ;  /* 0x0004400c01007387 */ /* 0x000fe80000100a00 */
[----:B------:R-:W-:-:S14]  /*594f0*/  STL.64 [R1+0x448], R14 ;  /* 0x0004480e01007387 */ /* 0x000fdc0000100a00 */
[----:B------:R-:W-:Y:S01]  /*59500*/  STL.64 [R1+0x460], R4 ;  /* 0x0004600401007387 */ /* 0x000fe20000100a00 */
[----:B------:R-:W-:-:S03]  /*59510*/  IMAD.MOV.U32 R232, RZ, RZ, R7 ;  /* 0x000000ffffe87224 */ /* 0x000fc600078e0007 */
[----:B------:R-:W-:Y:S04]  /*59520*/  STL.64 [R1+0x450], R8 ;  /* 0x0004500801007387 */ /* 0x000fe80000100a00 */
[----:B------:R-:W-:Y:S04]  /*59530*/  STL.64 [R1+0x458], R10 ;  /* 0x0004580a01007387 */ /* 0x000fe80000100a00 */
[----:B------:R3:W-:Y:S04]  /*59540*/  STL [R1+0x468], R6 ;  /* 0x0004680601007387 */ /* 0x0007e80000100800 */
[----:B------:R-:W4:Y:S01]  /*59550*/  LDL.LU R108, [R1+0x1090] ;  /* 0x00109000016c7983 */ /* 0x000f220000300800 */
[----:B---3--:R-:W-:-:S15]  /*59560*/  HMMA.1688.F32.TF32 R4, R236, R76, R248 ;  /* 0x0000004cec04723c */ /* 0x008fde00000810f8 */
[----:B------:R-:W-:-:S04]  /*59570*/  NOP ;  /* 0x0000000000007918 */ /* 0x000fc80000000000 */
[----:B------:R3:W-:Y:S04]  /*59580*/  STL.64 [R1+0x480], R4 ;  /* 0x0004800401007387 */ /* 0x0007e80000100a00 */
[----:B------:R1:W-:Y:S04]  /*59590*/  STL.64 [R1+0x488], R6 ;  /* 0x0004880601007387 */ /* 0x0003e80000100a00 */
        /* <DEDUP_REMOVED lines=27> */
[----:B---3--:R-:W3:Y:S04]  /*59750*/  LDL.LU R4, [R1+0x640] ;  /* 0x0006400001047983 */ /* 0x008ee80000300800 */
[----:B------:R-:W3:Y:S04]  /*59760*/  LDL.LU R5, [R1+0x644] ;  /* 0x0006440001057983 */ /* 0x000ee80000300800 */
[----:B-1----:R-:W3:Y:S04]  /*59770*/  LDL.LU R6, [R1+0x648] ;  /* 0x0006480001067983 */ /* 0x002ee80000300800 */
        /* <DEDUP_REMOVED lines=65> */
[----:B--2---:R-:W-:Y:S08]  /*59b90*/  HMMA.1688.F32.TF32 R96, R240, R56, R96 ;  /* 0x00000038f060723c */ /* 0x004ff00000081060 */
[----:B---3--:R-:W-:Y:S08]  /*59ba0*/  HMMA.1688.F32.TF32 R12, R236, R68, R12 ;  /* 0x00000044ec0c723c */ /* 0x008ff0000008100c */
[C---:B----4-:R-:W-:Y:S11]  /*59bb0*/  HMMA.1688.F32.TF32 R16, R240.reuse, R28, R148 ;  /* 0x0000001cf010723c */ /* 0x050ff60000081094 */
[----:B------:R-:W-:Y:S01]  /*59bc0*/  IMAD.MOV.U32 R233, RZ, RZ, R12 ;  /* 0x000000ffffe97224 */ /* 0x000fe200078e000c */
[----:B------:R1:W-:Y:S01]  /*59bd0*/  STL [R1+0x47c], R15 ;  /* 0x00047c0f01007387 */ /* 0x0003e20000100800 */
[----:B------:R-:W-:Y:S01]  /*59be0*/  IMAD.MOV.U32 R234, RZ, RZ, R13 ;  /* 0x000000ffffea7224 */ /* 0x000fe200078e000d */
[----:B------:R-:W-:Y:S01]  /*59bf0*/  MOV R235, R14 ;  /* 0x0000000e00eb7202 */ /* 0x000fe20000000f00 */
[C---:B------:R-:W-:Y:S08]  /*59c00*/  HMMA.1688.F32.TF32 R152, R240.reuse, R72, R152 ;  /* 0x00000048f098723c */ /* 0x040ff00000081098 */
[C---:B-1----:R-:W-:Y:S11]  /*59c10*/  HMMA.1688.F32.TF32 R12, R240.reuse, R48, R160 ;  /* 0x00000030f00c723c */ /* 0x042ff600000810a0 */
        /* <DEDUP_REMOVED lines=19> */
[----:B------:R-:W-:Y:S06]  /*59d50*/  STL.64 [R1+0x4f8], R138 ;  /* 0x0004f88a01007387 */ /* 0x000fec0000100a00 */
[----:B------:R-:W-:Y:S04]  /*59d60*/  STL.64 [R1+0x500], R16 ;  /* 0x0005001001007387 */ /* 0x000fe80000100a00 */
[----:B------:R1:W-:Y:S04]  /*59d70*/  STL.64 [R1+0x508], R18 ;  /* 0x0005081201007387 */ /* 0x0003e80000100a00 */
[----:B------:R-:W-:Y:S04]  /*59d80*/  STL.64 [R1+0x520], R12 ;  /* 0x0005200c01007387 */ /* 0x000fe80000100a00 */
[----:B------:R2:W-:Y:S01]  /*59d90*/  STL.64 [R1+0x528], R14 ;  /* 0x0005280e01007387 */ /* 0x0005e20000100a00 */
[C---:B-1----:R-:W-:Y:S08]  /*59da0*/  HMMA.1688.F32.TF32 R16, R240.reuse, R80, R164 ;  /* 0x00000050f010723c */ /* 0x042ff000000810a4 */
[C---:B--2---:R-:W-:Y:S08]  /*59db0*/  HMMA.1688.F32.TF32 R12, R240.reuse, R60, R8 ;  /* 0x0000003cf00c723c */ /* 0x044ff00000081008 */
        /* <DEDUP_REMOVED lines=13> */
[----:B--2---:R-:W-:Y:S03]  /*59e90*/  HMMA.1688.F32.TF32 R8, R240, R68, R124 ;  /* 0x00000044f008723c */ /* 0x004fe6000008107c */
[----:B------:R-:W-:Y:S04]  /*59ea0*/  LDS R240, [R0+UR11+0x4280] ;  /* 0x0042800b00f07984 */ /* 0x000fe80008000800 */
[----:B------:R-:W-:Y:S01]  /*59eb0*/  LDS R242, [R0+UR11+0x5280] ;  /* 0x0052800b00f27984 */ /* 0x000fe20008000800 */
[C---:B-1----:R-:W-:Y:S03]  /*59ec0*/  HMMA.1688.F32.TF32 R4, R244.reuse, R72, R120 ;  /* 0x00000048f404723c */ /* 0x042fe60000081078 */
[----:B------:R-:W-:Y:S04]  /*59ed0*/  LDS R241, [R252+UR11+0x4280] ;  /* 0x0042800bfcf17984 */ /* 0x000fe80008000800 */
[----:B------:R-:W-:Y:S04]  /*59ee0*/  STL.64 [R1+0x560], R12 ;  /* 0x0005600c01007387 */ /* 0x000fe80000100a00 */
[----:B------:R1:W-:Y:S04]  /*59ef0*/  STL.64 [R1+0x568], R14 ;  /* 0x0005680e01007387 */ /* 0x0003e80000100a00 */
[----:B------:R-:W-:Y:S04]  /*59f00*/  STL.64 [R1+0x510], R8 ;  /* 0x0005100801007387 */ /* 0x000fe80000100a00 */
[----:B------:R2:W-:Y:S01]  /*59f10*/  STL.64 [R1+0x518], R10 ;  /* 0x0005180a01007387 */ /* 0x0005e20000100a00 */
[C---:B-1----:R-:W-:Y:S03]  /*59f20*/  HMMA.1688.F32.TF32 R12, R244.reuse, R28, R104 ;  /* 0x0000001cf40c723c */ /* 0x042fe60000081068 */
[----:B------:R-:W-:Y:S04]  /*59f30*/  STL.64 [R1+0x550], R4 ;  /* 0x0005500401007387 */ /* 0x000fe80000100a00 */
[----:B------:R1:W-:Y:S01]  /*59f40*/  STL.64 [R1+0x558], R6 ;  /* 0x0005580601007387 */ /* 0x0003e20000100a00 */
[C---:B--2---:R-:W-:Y:S03]  /*59f50*/  HMMA.1688.F32.TF32 R8, R244.reuse, R48, R100 ;  /* 0x00000030f408723c */ /* 0x044fe60000081064 */
[----:B------:R-:W-:Y:S05]  /*59f60*/  LDS R243, [R252+UR11+0x5280] ;  /* 0x0052800bfcf37984 */ /* 0x000fea0008000800 */
        /* <DEDUP_REMOVED lines=9> */
[----:B-1----:R-:W-:Y:S03]  /*5a000*/  HMMA.1688.F32.TF32 R4, R244, R84, R248 ;  /* 0x00000054f404723c */ /* 0x002fe600000810f8 */
        /* <DEDUP_REMOVED lines=78> */
[----:B----4-:R-:W4:Y:S04]  /*5a4f0*/  LDL.LU R4, [R1+0x6e0] ;  /* 0x0006e00001047983 */ /* 0x010f280000300800 */
        /* <DEDUP_REMOVED lines=19> */
[----:B------:R-:W-:Y:S03]  /*5a630*/  HMMA.1688.F32.TF32 R92, R236, R72, R92 ;  /* 0x00000048ec5c723c */ /* 0x000fe6000008105c */
[----:B------:R-:W-:Y:S04]  /*5a640*/  LDS R236, [R171+UR11+0x4200] ;  /* 0x0042000babec7984 */ /* 0x000fe80008000800 */
[----:B------:R-:W-:Y:S04]  /*5a650*/  LDS R238, [R171+UR11+0x5200] ;  /* 0x0052000babee7984 */ /* 0x000fe80008000800 */
[----:B------:R-:W-:Y:S04]  /*5a660*/  LDS R237, [R2+UR11+0x4200] ;  /* 0x0042000b02ed7984 */ /* 0x000fe80008000800 */
[----:B------:R-:W2:Y:S02]  /*5a670*/  LDS R239, [R2+UR11+0x5200] ;  /* 0x0052000b02ef7984 */ /* 0x000ea40008000800 */
[----:B--2---:R-:W-:Y:S08]  /*5a680*/  HMMA.1688.F32.TF32 R8, R236, R48, R8 ;  /* 0x00000030ec08723c */ /* 0x004ff00000081008 */
[C---:B---3--:R-:W-:Y:S08]  /*5a690*/  HMMA.1688.F32.TF32 R136, R244.reuse, R40, R136 ;  /* 0x00000028f488723c */ /* 0x048ff00000081088 */
[C---:B------:R-:W-:Y:S08]  /*5a6a0*/  HMMA.1688.F32.TF32 R12, R244.reuse, R36, R148 ;  /* 0x00000024f40c723c */ /* 0x040ff00000081094 */
[C---:B------:R-:W-:Y:S08]  /*5a6b0*/  HMMA.1688.F32.TF32 R16, R244.reuse, R44, R152 ;  /* 0x0000002cf410723c */ /* 0x040ff00000081098 */
[C---:B------:R-:W-:Y:S11]  /*5a6c0*/  HMMA.1688.F32.TF32 R148, R244.reuse, R56, R160 ;  /* 0x00000038f494723c */ /* 0x040ff600000810a0 */
        /* <DEDUP_REMOVED lines=18> */
[----:B-1----:R-:W-:Y:S03]  /*5a7f0*/  HMMA.1688.F32.TF32 R136, R244, R68, R144 ;  /* 0x00000044f488723c */ /* 0x002fe60000081090 */
[----:B------:R-:W-:Y:S04]  /*5a800*/  STL.64 [R1+0x630], R12 ;  /* 0x0006300c01007387 */ /* 0x000fe80000100a00 */
[----:B------:R1:W-:Y:S01]  /*5a810*/  STL.64 [R1+0x638], R14 ;  /* 0x0006380e01007387 */ /* 0x0003e20000100a00 */
[C---:B--2---:R-:W-:Y:S03]  /*5a820*/  HMMA.1688.F32.TF32 R16, R236.reuse, R72, R96 ;  /* 0x00000048ec10723c */ /* 0x044fe60000081060 */
[----:B------:R-:W-:Y:S04]  /*5a830*/  LDS R244, [R171+UR11+0x4280] ;  /* 0x0042800babf47984 */ /* 0x000fe80008000800 */
[----:B------:R-:W-:Y:S01]  /*5a840*/  LDS R246, [R171+UR11+0x5280] ;  /* 0x0052800babf67984 */ /* 0x000fe20008000800 */
[C---:B-1----:R-:W-:Y:S08]  /*5a850*/  HMMA.1688.F32.TF32 R12, R236.reuse, R28, R164 ;  /* 0x0000001cec0c723c */ /* 0x042ff000000810a4 */
[C---:B----4-:R-:W-:Y:S01]  /*5a860*/  HMMA.1688.F32.TF32 R4, R236.reuse, R24, R4 ;  /* 0x00000018ec04723c */ /* 0x050fe20000081004 */
        /* <DEDUP_REMOVED lines=11> */
[----:B------:R-:W-:Y:S04]  /*5a920*/  LDS R245, [R2+UR11+0x4280] ;  /* 0x0042800b02f57984 */ /* 0x000fe80008000800 */
[----:B------:R-:W1:Y:S01]  /*5a930*/  LDS R247, [R2+UR11+0x5280] ;  /* 0x0052800b02f77984 */ /* 0x000e620008000800 */
[C---:B--2---:R-:W-:Y:S08]  /*5a940*/  HMMA.1688.F32.TF32 R4, R236.reuse, R32, R128 ;  /* 0x00000020ec04723c */ /* 0x044ff00000081080 */
        /* <DEDUP_REMOVED lines=8> */
[----:B------:R-:W-:Y:S06]  /*5a9d0*/  STL.64 [R1+0x718], R14 ;  /* 0x0007180e01007387 */ /* 0x000fec0000100a00 */
[----:B------:R-:W-:Y:S04]  /*5a9e0*/  STL.64 [R1+0x720], R8 ;  /* 0x0007200801007387 */ /* 0x000fe80000100a00 */
[----:B------:R2:W-:Y:S04]  /*5a9f0*/  STL.64 [R1+0x728], R10 ;  /* 0x0007280a01007387 */ /* 0x0005e80000100a00 */
[----:B------:R-:W-:Y:S04]  /*5aa00*/  STL.64 [R1+0x730], R4 ;  /* 0x0007300401007387 */ /* 0x000fe80000100a00 */
[----:B------:R3:W-:Y:S01]  /*5aa10*/  STL.64 [R1+0x738], R6 ;  /* 0x0007380601007387 */ /* 0x0007e20000100a00 */
[C---:B--2---:R-:W-:Y:S08]  /*5aa20*/  HMMA.1688.F32.TF32 R8, R236.reuse, R56, R100 ;  /* 0x00000038ec08723c */ /* 0x044ff00000081064 */
[C---:B---3--:R-:W-:Y:S08]  /*5aa30*/  HMMA.1688.F32.TF32 R4, R236.reuse, R80, R116 ;  /* 0x00000050ec04723c */ /* 0x048ff00000081074 */
[C---:B------:R-:W-:Y:S03]  /*5aa40*/  HMMA.1688.F32.TF32 R12, R236.reuse, R60, R112 ;  /* 0x0000003cec0c723c */ /* 0x040fe60000081070 */
[----:B------:R-:W-:Y:S04]  /*5aa50*/  STL.64 [R1+0x740], R8 ;  /* 0x0007400801007387 */ /* 0x000fe80000100a00 */
[----:B------:R2:W-:Y:S04]  /*5aa60*/  STL.64 [R1+0x748], R10 ;  /* 0x0007480a01007387 */ /* 0x0005e80000100a00 */
[----:B------:R-:W-:Y:S04]  /*5aa70*/  STL.64 [R1+0x750], R4 ;  /* 0x0007500401007387 */ /* 0x000fe80000100a00 */
[----:B------:R3:W-:Y:S01]  /*5aa80*/  STL.64 [R1+0x758], R6 ;  /* 0x0007580601007387 */ /* 0x0007e20000100a00 */
[C---:B--2---:R-:W-:Y:S08]  /*5aa90*/  HMMA.1688.F32.TF32 R8, R236.reuse, R40, R108 ;  /* 0x00000028ec08723c */ /* 0x044ff0000008106c */
[----:B---3--:R-:W-:Y:S01]  /*5aaa0*/  HMMA.1688.F32.TF32 R4, R236, R64, R248 ;  /* 0x00000040ec04723c */ /* 0x008fe200000810f8 */
        /* <DEDUP_REMOVED lines=102> */
[----:B------:R-:W1:Y:S04]  /*5b110*/  LDL.LU R128, [R1+0x870] ;  /* 0x0008700001807983 */ /* 0x000e680000300800 */
[----:B------:R-:W1:Y:S04]  /*5b120*/  LDL.LU R129, [R1+0x874] ;  /* 0x0008740001817983 */ /* 0x000e680000300800 */
[----:B------:R-:W1:Y:S04]  /*5b130*/  LDL.LU R130, [R1+0x878] ;  /* 0x0008780001827983 */ /* 0x000e680000300800 */
[----:B------:R-:W1:Y:S04]  /*5b140*/  LDL.LU R131, [R1+0x87c] ;  /* 0x00087c0001837983 */ /* 0x000e680000300800 */
        /* <DEDUP_REMOVED lines=9> */
[C---:B---3--:R-:W-:Y:S08]  /*5b1e0*/  HMMA.1688.F32.TF32 R172, R236.reuse, R68, R172 ;  /* 0x00000044ecac723c */ /* 0x048ff000000810ac */
[----:B----4-:R-:W-:Y:S01]  /*5b1f0*/  HMMA.1688.F32.TF32 R176, R236, R76, R176 ;  /* 0x0000004cecb0723c */ /* 0x010fe200000810b0 */
[----:B------:R-:W-:Y:S04]  /*5b200*/  LDS R236, [R0+UR11+0x4300] ;  /* 0x0043000b00ec7984 */ /* 0x000fe80008000800 */
[----:B------:R-:W-:Y:S03]  /*5b210*/  LDS R238, [R0+UR11+0x5300] ;  /* 0x0053000b00ee7984 */ /* 0x000fe60008000800 */
[C---:B------:R-:W-:Y:S01]  /*5b220*/  HMMA.1688.F32.TF32 R152, R240.reuse, R48, R152 ;  /* 0x00000030f098723c */ /* 0x040fe20000081098 */
[----:B------:R-:W-:Y:S04]  /*5b230*/  LDS R237, [R252+UR11+0x4300] ;  /* 0x0043000bfced7984 */ /* 0x000fe80008000800 */
[----:B------:R-:W2:Y:S03]  /*5b240*/  LDS R239, [R252+UR11+0x5300] ;  /* 0x0053000bfcef7984 */ /* 0x000ea60008000800 */
[C---:B------:R-:W-:Y:S03]  /*5b250*/  HMMA.1688.F32.TF32 R12, R240.reuse, R28, R12 ;  /* 0x0000001cf00c723c */ /* 0x040fe6000008100c */
[----:B------:R-:W-:Y:S05]  /*5b260*/  STL.64 [R1+0x7a0], R176 ;  /* 0x0007a0b001007387 */ /* 0x000fea0000100a00 */
[C---:B------:R-:W-:Y:S01]  /*5b270*/  HMMA.1688.F32.TF32 R16, R240.reuse, R72, R16 ;  /* 0x00000048f010723c */ /* 0x040fe20000081010 */
[----:B------:R3:W-:Y:S04]  /*5b280*/  STL.64 [R1+0x7a8], R178 ;  /* 0x0007a8b201007387 */ /* 0x0007e80000100a00 */
[----:B---3--:R-:W3:Y:S04]  /*5b290*/  LDL.LU.64 R178, [R1+0x56f0] ;  /* 0x0056f00001b27983 */ /* 0x008ee80000300a00 */
[----:B------:R-:W3:Y:S04]  /*5b2a0*/  LDL.LU.64 R176, [R1+0x56e8] ;  /* 0x0056e80001b07983 */ /* 0x000ee80000300a00 */
[----:B------:R-:W-:Y:S04]  /*5b2b0*/  STL.64 [R1+0x790], R172 ;  /* 0x000790ac01007387 */ /* 0x000fe80000100a00 */
[----:B------:R-:W-:Y:S04]  /*5b2c0*/  STL.64 [R1+0x798], R174 ;  /* 0x000798ae01007387 */ /* 0x000fe80000100a00 */
[----:B------:R-:W-:Y:S04]  /*5b2d0*/  STL.64 [R1+0x7b0], R16 ;  /* 0x0007b01001007387 */ /* 0x000fe80000100a00 */
[----:B------:R4:W-:Y:S04]  /*5b2e0*/  STL.64 [R1+0x7b8], R18 ;  /* 0x0007b81201007387 */ /* 0x0009e80000100a00 */
[----:B------:R-:W-:Y:S04]  /*5b2f0*/  STL.64 [R1+0x7c0], R12 ;  /* 0x0007c00c01007387 */ /* 0x000fe80000100a00 */
[----:B------:R2:W-:Y:S01]  /*5b300*/  STL.64 [R1+0x7c8], R14 ;  /* 0x0007c80e01007387 */ /* 0x0005e20000100a00 */
[C---:B----4-:R-:W-:Y:S08]  /*5b310*/  HMMA.1688.F32.TF32 R16, R240.reuse, R24, R148 ;  /* 0x00000018f010723c */ /* 0x050ff00000081094 */
        /* <DEDUP_REMOVED lines=9> */
[C---:B----4-:R-:W-:Y:S01]  /*5b3b0*/  HMMA.1688.F32.TF32 R12, R240.reuse, R44, R136 ;  /* 0x0000002cf00c723c */ /* 0x050fe20000081088 */
        /* <DEDUP_REMOVED lines=10> */
[----:B------:R-:W-:Y:S06]  /*5b460*/  STL.64 [R1+0x848], R138 ;  /* 0x0008488a01007387 */ /* 0x000fec0000100a00 */
[----:B------:R-:W-:Y:S04]  /*5b470*/  STL.64 [R1+0x8d0], R16 ;  /* 0x0008d01001007387 */ /* 0x000fe80000100a00 */
[----:B------:R2:W-:Y:S04]  /*5b480*/  STL.64 [R1+0x8d8], R18 ;  /* 0x0008d81201007387 */ /* 0x0005e80000100a00 */
[----:B------:R-:W-:Y:S04]  /*5b490*/  STL.64 [R1+0x8c0], R12 ;  /* 0x0008c00c01007387 */ /* 0x000fe80000100a00 */
[----:B------:R4:W-:Y:S01]  /*5b4a0*/  STL.64 [R1+0x8c8], R14 ;  /* 0x0008c80e01007387 */ /* 0x0009e20000100a00 */
[C---:B--2---:R-:W-:Y:S08]  /*5b4b0*/  HMMA.1688.F32.TF32 R16, R240.reuse, R40, R164 ;  /* 0x00000028f010723c */ /* 0x044ff000000810a4 */
[C---:B----4-:R-:W-:Y:S08]  /*5b4c0*/  HMMA.1688.F32.TF32 R12, R240.reuse, R64, R8 ;  /* 0x00000040f00c723c */ /* 0x050ff00000081008 */
[C---:B------:R-:W-:Y:S08]  /*5b4d0*/  HMMA.1688.F32.TF32 R8, R240.reuse, R76, R4 ;  /* 0x0000004cf008723c */ /* 0x040ff00000081004 */
[----:B------:R-:W-:Y:S01]  /*5b4e0*/  HMMA.1688.F32.TF32 R4, R240, R68, R132 ;  /* 0x00000044f004723c */ /* 0x000fe20000081084 */
        /* <DEDUP_REMOVED lines=135> */
[C---:B----4-:R-:W-:Y:S08]  /*5bd60*/  HMMA.1688.F32.TF32 R12, R244.reuse, R56, R152 ;  /* 0x00000038f40c723c */ /* 0x050ff00000081098 */
[C---:B------:R-:W-:Y:S08]  /*5bd70*/  HMMA.1688.F32.TF32 R148, R244.reuse, R80, R148 ;  /* 0x00000050f494723c */ /* 0x040ff00000081094 */
[C---:B------:R-:W-:Y:S03]  /*5bd80*/  HMMA.1688.F32.TF32 R16, R244.reuse, R60, R160 ;  /* 0x0000003cf410723c */ /* 0x040fe600000810a0 */
[----:B------:R-:W-:Y:S04]  /*5bd90*/  STL.64 [R1+0x9a0], R12 ;  /* 0x0009a00c01007387 */ /* 0x000fe80000100a00 */
[----:B------:R1:W-:Y:S02]  /*5bda0*/  STL.64 [R1+0x9a8], R14 ;  /* 0x0009a80e01007387 */ /* 0x0003e40000100a00 */
[C---:B-1----:R-:W-:Y:S02]  /*5bdb0*/  HMMA.1688.F32.TF32 R12, R244.reuse, R40, R156 ;  /* 0x00000028f40c723c */ /* 0x042fe4000008109c */
[----:B------:R-:W-:Y:S04]  /*5bdc0*/  STL.64 [R1+0x990], R148 ;  /* 0x0009909401007387 */ /* 0x000fe80000100a00 */
[----:B------:R-:W-:Y:S04]  /*5bdd0*/  STL.64 [R1+0x998], R150 ;  /* 0x0009989601007387 */ /* 0x000fe80000100a00 */
[----:B------:R-:W-:Y:S04]  /*5bde0*/  STL.64 [R1+0x980], R16 ;  /* 0x0009801001007387 */ /* 0x000fe80000100a00 */
[----:B------:R1:W-:Y:S05]  /*5bdf0*/  STL.64 [R1+0x988], R18 ;  /* 0x0009881201007387 */ /* 0x0003ea0000100a00 */
[----:B------:R-:W-:Y:S04]  /*5be00*/  STL.64 [R1+0x970], R12 ;  /* 0x0009700c01007387 */ /* 0x000fe80000100a00 */
[----:B------:R2:W-:Y:S01]  /*5be10*/  STL.64 [R1+0x978], R14 ;  /* 0x0009780e01007387 */ /* 0x0005e20000100a00 */
[C---:B-1----:R-:W-:Y:S08]  /*5be20*/  HMMA.1688.F32.TF32 R16, R244.reuse, R76, R136 ;  /* 0x0000004cf410723c */ /* 0x042ff00000081088 */
[----:B--2---:R-:W-:Y:S01]  /*5be30*/  HMMA.1688.F32.TF32 R12, R244, R68, R188 ;  /* 0x00000044f40c723c */ /* 0x004fe200000810bc */
[----:B------:R-:W-:Y:S04]  /*5be40*/  STL.64 [R1+0x960], R140 ;  /* 0x0009608c01007387 */ /* 0x000fe80000100a00 */
[----:B------:R-:W-:Y:S03]  /*5be50*/  STL.64 [R1+0x968], R142 ;  /* 0x0009688e01007387 */ /* 0x000fe60000100a00 */
[C---:B------:R-:W-:Y:S03]  /*5be60*/  HMMA.1688.F32.TF32 R136, R236.reuse, R72, R184 ;  /* 0x00000048ec88723c */ /* 0x040fe600000810b8 */
[----:B------:R-:W-:Y:S04]  /*5be70*/  STL.64 [R1+0x950], R16 ;  /* 0x0009501001007387 */ /* 0x000fe80000100a00 */
[----:B------:R1:W-:Y:S01]  /*5be80*/  STL.64 [R1+0x958], R18 ;  /* 0x0009581201007387 */ /* 0x0003e20000100a00 */
[C---:B------:R-:W-:Y:S03]  /*5be90*/  HMMA.1688.F32.TF32 R8, R236.reuse, R52, R8 ;  /* 0x00000034ec08723c */ /* 0x040fe60000081008 */
[----:B------:R-:W-:Y:S04]  /*5bea0*/  LDS R244, [R171+UR11+0x4300] ;  /* 0x0043000babf47984 */ /* 0x000fe80008000800 */
[----:B------:R-:W-:Y:S01]  /*5beb0*/  STL.64 [R1+0x8e0], R12 ;  /* 0x0008e00c01007387 */ /* 0x000fe20000100a00 */
[C---:B-1----:R-:W-:Y:S03]  /*5bec0*/  HMMA.1688.F32.TF32 R16, R236.reuse, R28, R144 ;  /* 0x0000001cec10723c */ /* 0x042fe60000081090 */
[----:B------:R1:W-:Y:S04]  /*5bed0*/  STL.64 [R1+0x8e8], R14 ;  /* 0x0008e80e01007387 */ /* 0x0003e80000100a00 */
[----:B------:R-:W-:Y:S04]  /*5bee0*/  LDS R246, [R171+UR11+0x5300] ;  /* 0x0053000babf67984 */ /* 0x000fe80008000800 */
[----:B------:R-:W-:Y:S01]  /*5bef0*/  LDS R245, [R2+UR11+0x4300] ;  /* 0x0043000b02f57984 */ /* 0x000fe20008000800 */
[C---:B-1----:R-:W-:Y:S03]  /*5bf00*/  HMMA.1688.F32.TF32 R12, R236.reuse, R48, R96 ;  /* 0x00000030ec0c723c */ /* 0x042fe60000081060 */
[----:B------:R-:W-:Y:S04]  /*5bf10*/  STL.64 [R1+0x9b0], R136 ;  /* 0x0009b08801007387 */ /* 0x000fe80000100a00 */
[----:B------:R-:W-:Y:S04]  /*5bf20*/  STL.64 [R1+0x9b8], R138 ;  /* 0x0009b88a01007387 */ /* 0x000fe80000100a00 */
[----:B------:R-:W-:Y:S04]  /*5bf30*/  STL.64 [R1+0x9c0], R16 ;  /* 0x0009c01001007387 */ /* 0x000fe80000100a00 */
[----:B------:R-:W-:Y:S04]  /*5bf40*/  STL.64 [R1+0x9c8], R18 ;  /* 0x0009c81201007387 */ /* 0x000fe80000100a00 */
[----:B------:R-:W1:Y:S04]  /*5bf50*/  LDS R247, [R2+UR11+0x5300] ;  /* 0x0053000b02f77984 */ /* 0x000e680008000800 */
[----:B------:R-:W-:Y:S04]  /*5bf60*/  STL.64 [R1+0x9d0], R12 ;  /* 0x0009d00c01007387 */ /* 0x000fe80000100a00 */
[----:B------:R2:W-:Y:S02]  /*5bf70*/  STL.64 [R1+0x9d8], R14 ;  /* 0x0009d80e01007387 */ /* 0x0005e40000100a00 */
[----:B--2---:R-:W-:-:S15]  /*5bf80*/  HMMA.1688.F32.TF32 R12, R236, R24, R164 ;  /* 0x00000018ec0c723c */ /* 0x004fde00000810a4 */
[----:B------:R-:W-:-:S04]  /*5bf90*/  NOP ;  /* 0x0000000000007918 */ /* 0x000fc80000000000 */
        /* <DEDUP_REMOVED lines=16> */
[C---:B------:R-:W-:Y:S08]  /*5c0a0*/  HMMA.1688.F32.TF32 R12, R236.reuse, R80, R104 ;  /* 0x00000050ec0c723c */ /* 0x040ff00000081068 */
[C---:B------:R-:W-:Y:S03]  /*5c0b0*/  HMMA.1688.F32.TF32 R8, R236.reuse, R60, R100 ;  /* 0x0000003cec08723c */ /* 0x040fe60000081064 */
[----:B------:R-:W-:Y:S04]  /*5c0c0*/  STL.64 [R1+0xa40], R4 ;  /* 0x000a400401007387 */ /* 0x000fe80000100a00 */
[----:B------:R2:W-:Y:S02]  /*5c0d0*/  STL.64 [R1+0xa48], R6 ;  /* 0x000a480601007387 */ /* 0x0005e40000100a00 */
[C---:B--2---:R-:W-:Y:S02]  /*5c0e0*/  HMMA.1688.F32.TF32 R4, R236.reuse, R40, R116 ;  /* 0x00000028ec04723c */ /* 0x044fe40000081074 */
[----:B------:R-:W-:Y:S04]  /*5c0f0*/  STL.64 [R1+0xa50], R12 ;  /* 0x000a500c01007387 */ /* 0x000fe80000100a00 */
[----:B------:R2:W-:Y:S04]  /*5c100*/  STL.64 [R1+0xa58], R14 ;  /* 0x000a580e01007387 */ /* 0x0005e80000100a00 */
[----:B------:R-:W-:Y:S04]  /*5c110*/  STL.64 [R1+0xa60], R8 ;  /* 0x000a600801007387 */ /* 0x000fe80000100a00 */
[----:B------:R3:W-:Y:S01]  /*5c120*/  STL.64 [R1+0xa68], R10 ;  /* 0x000a680a01007387 */ /* 0x0007e20000100a00 */
[C---:B--2---:R-:W-:Y:S04]  /*5c130*/  HMMA.1688.F32.TF32 R12, R236.reuse, R64, R112 ;  /* 0x00000040ec0c723c */ /* 0x044fe80000081070 */
[----:B------:R-:W-:Y:S04]  /*5c140*/  STL.64 [R1+0xa70], R4 ;  /* 0x000a700401007387 */ /* 0x000fe80000100a00 */
[----:B------:R2:W-:Y:S01]  /*5c150*/  STL.64 [R1+0xa78], R6 ;  /* 0x000a780601007387 */ /* 0x0005e20000100a00 */
[C---:B---3--:R-:W-:Y:S08]  /*5c160*/  HMMA.1688.F32.TF32 R8, R236.reuse, R76, R108 ;  /* 0x0000004cec08723c */ /* 0x048ff0000008106c */
[----:B--2---:R-:W-:Y:S02]  /*5c170*/  HMMA.1688.F32.TF32 R4, R236, R68, R248 ;  /* 0x00000044ec04723c */ /* 0x004fe400000810f8 */
        /* <DEDUP_REMOVED lines=114> */
[----:B------:R-:W-:Y:S01]  /*5c8a0*/  LDS R237, [R2+UR11+0x4380] ;  /* 0x0043800b02ed7984 */ /* 0x000fe20008000800 */
[C---:B-1----:R-:W-:Y:S08]  /*5c8b0*/  HMMA.1688.F32.TF32 R96, R244.reuse, R40, R96 ;  /* 0x00000028f460723c */ /* 0x042ff00000081060 */
[C---:B--2---:R-:W-:Y:S08]  /*5c8c0*/  HMMA.1688.F32.TF32 R136, R244.reuse, R36, R136 ;  /* 0x00000024f488723c */ /* 0x044ff00000081088 */
[C---:B---3--:R-:W-:Y:S08]  /*5c8d0*/  HMMA.1688.F32.TF32 R140, R244.reuse, R44, R140 ;  /* 0x0000002cf48c723c */ /* 0x048ff0000008108c */
[C---:B----4-:R-:W-:Y:S08]  /*5c8e0*/  HMMA.1688.F32.TF32 R148, R244.reuse, R52, R148 ;  /* 0x00000034f494723c */ /* 0x050ff00000081094 */
[C---:B------:R-:W-:Y:S08]  /*5c8f0*/  HMMA.1688.F32.TF32 R152, R244.reuse, R24, R152 ;  /* 0x00000018f498723c */ /* 0x040ff00000081098 */
[C---:B------:R-:W-:Y:S08]  /*5c900*/  HMMA.1688.F32.TF32 R16, R244.reuse, R28, R16 ;  /* 0x0000001cf410723c */ /* 0x040ff00000081010 */
[C---:B------:R-:W-:Y:S08]  /*5c910*/  HMMA.1688.F32.TF32 R172, R244.reuse, R72, R172 ;  /* 0x00000048f4ac723c */ /* 0x040ff000000810ac */
[C---:B------:R-:W-:Y:S11]  /*5c920*/  HMMA.1688.F32.TF32 R12, R244.reuse, R48, R12 ;  /* 0x00000030f40c723c */ /* 0x040ff6000008100c */
[----:B------:R-:W-:Y:S04]  /*5c930*/  STL.64 [R1+0xab0], R172 ;  /* 0x000ab0ac01007387 */ /* 0x000fe80000100a00 */
[----:B------:R1:W-:Y:S04]  /*5c940*/  STL.64 [R1+0xab8], R174 ;  /* 0x000ab8ae01007387 */ /* 0x0003e80000100a00 */
[----:B-1----:R-:W2:Y:S04]  /*5c950*/  LDL.LU.64 R174, [R1+0x56e0] ;  /* 0x0056e00001ae7983 */ /* 0x002ea80000300a00 */
[----:B------:R-:W2:Y:S04]  /*5c960*/  LDL.LU.64 R172, [R1+0x56d8] ;  /* 0x0056d80001ac7983 */ /* 0x000ea80000300a00 */
[----:B------:R-:W-:Y:S04]  /*5c970*/  STL.64 [R1+0xac0], R16 ;  /* 0x000ac01001007387 */ /* 0x000fe80000100a00 */
[----:B------:R1:W-:Y:S01]  /*5c980*/  STL.64 [R1+0xac8], R18 ;  /* 0x000ac81201007387 */ /* 0x0003e20000100a00 */
[C---:B------:R-:W-:Y:S03]  /*5c990*/  HMMA.1688.F32.TF32 R160, R244.reuse, R32, R160 ;  /* 0x00000020f4a0723c */ /* 0x040fe600000810a0 */
[----:B-1----:R-:W3:Y:S04]  /*5c9a0*/  LDL.LU.64 R18, [R1+0x56d0] ;  /* 0x0056d00001127983 */ /* 0x002ee80000300a00 */
[----:B------:R-:W3:Y:S04]  /*5c9b0*/  LDL.LU.64 R16, [R1+0x56c8] ;  /* 0x0056c80001107983 */ /* 0x000ee80000300a00 */
[----:B------:R-:W-:Y:S04]  /*5c9c0*/  STL.64 [R1+0xad0], R12 ;  /* 0x000ad00c01007387 */ /* 0x000fe80000100a00 */
[----:B------:R1:W-:Y:S04]  /*5c9d0*/  STL.64 [R1+0xad8], R14 ;  /* 0x000ad80e01007387 */ /* 0x0003e80000100a00 */
[----:B-1----:R-:W4:Y:S04]  /*5c9e0*/  LDL.LU.64 R14, [R1+0x56c0] ;  /* 0x0056c000010e7983 */ /* 0x002f280000300a00 */
[----:B------:R-:W4:Y:S04]  /*5c9f0*/  LDL.LU.64 R12, [R1+0x56b8] ;  /* 0x0056b800010c7983 */ /* 0x000f280000300a00 */
[----:B------:R-:W-:Y:S04]  /*5ca00*/  STL.64 [R1+0xae0], R152 ;  /* 0x000ae09801007387 */ /* 0x000fe80000100a00 */
[----:B------:R1:W-:Y:S04]  /*5ca10*/  STL.64 [R1+0xae8], R154 ;  /* 0x000ae89a01007387 */ /* 0x0003e80000100a00 */
[----:B-1----:R-:W2:Y:S04]  /*5ca20*/  LDL.LU.64 R154, [R1+0x56b0] ;  /* 0x0056b000019a7983 */ /* 0x002ea80000300a00 */
[----:B------:R-:W2:Y:S04]  /*5ca30*/  LDL.LU.64 R152, [R1+0x56a8] ;  /* 0x0056a80001987983 */ /* 0x000ea80000300a00 */
[----:B------:R-:W-:Y:S04]  /*5ca40*/  STL.64 [R1+0xaf0], R148 ;  /* 0x000af09401007387 */ /* 0x000fe80000100a00 */
[----:B------:R1:W-:Y:S02]  /*5ca50*/  STL.64 [R1+0xaf8], R150 ;  /* 0x000af89601007387 */ /* 0x0003e40000100a00 */
[----:B-1----:R-:W-:Y:S02]  /*5ca60*/  HMMA.1688.F32.TF32 R148, R244, R84, R156 ;  /* 0x00000054f494723c */ /* 0x002fe4000008109c */
[----:B------:R-:W-:Y:S04]  /*5ca70*/  STL.64 [R1+0xb00], R160 ;  /* 0x000b00a001007387 */ /* 0x000fe80000100a00 */
[----:B------:R-:W-:-:S13]  /*5ca80*/  STL.64 [R1+0xb08], R162 ;  /* 0x000b08a201007387 */ /* 0x000fda0000100a00 */
[----:B------:R-:W-:Y:S04]  /*5ca90*/  STL.64 [R1+0xb10], R148 ;  /* 0x000b109401007387 */ /* 0x000fe80000100a00 */
[----:B------:R1:W-:Y:S04]  /*5caa0*/  STL.64 [R1+0xb18], R150 ;  /* 0x000b189601007387 */ /* 0x0003e80000100a00 */
[----:B------:R-:W-:Y:S04]  /*5cab0*/  STL.64 [R1+0xb20], R140 ;  /* 0x000b208c01007387 */ /* 0x000fe80000100a00 */
[----:B------:R1:W-:Y:S02]  /*5cac0*/  STL.64 [R1+0xb28], R142 ;  /* 0x000b288e01007387 */ /* 0x0003e40000100a00 */
[C---:B-1----:R-:W-:Y:S02]  /*5cad0*/  HMMA.1688.F32.TF32 R148, R244.reuse, R56, R188 ;  /* 0x00000038f494723c */ /* 0x042fe400000810bc */
[----:B------:R-:W-:Y:S04]  /*5cae0*/  STL.64 [R1+0xb40], R136 ;  /* 0x000b408801007387 */ /* 0x000fe80000100a00 */
[----:B------:R1:W-:Y:S02]  /*5caf0*/  STL.64 [R1+0xb48], R138 ;  /* 0x000b488a01007387 */ /* 0x0003e40000100a00 */
[C---:B------:R-:W-:Y:S08]  /*5cb00*/  HMMA.1688.F32.TF32 R140, R244.reuse, R80, R184 ;  /* 0x00000050f48c723c */ /* 0x040ff000000810b8 */
[C---:B-1----:R-:W-:Y:S03]  /*5cb10*/  HMMA.1688.F32.TF32 R136, R244.reuse, R60, R144 ;  /* 0x0000003cf488723c */ /* 0x042fe60000081090 */
[----:B------:R-:W-:Y:S04]  /*5cb20*/  STL.64 [R1+0xcc0], R148 ;  /* 0x000cc09401007387 */ /* 0x000fe80000100a00 */
[----:B------:R-:W-:Y:S04]  /*5cb30*/  STL.64 [R1+0xcc8], R150 ;  /* 0x000cc89601007387 */ /* 0x000fe80000100a00 */
        /* <DEDUP_REMOVED lines=8> */
[----:B-1----:R-:W-:Y:S01]  /*5cbc0*/  HMMA.1688.F32.TF32 R96, R244, R68, R8 ;  /* 0x00000044f460723c */ /* 0x002fe20000081008 */
[----:B------:R-:W-:-:S02]  /*5cbd0*/  LOP3.LUT R239, R0, 0x40, RZ, 0x3c, !PT ;  /* 0x0000004000ef7812 */ /* 0x000fc400078e3cff */
[----:B------:R-:W-:Y:S04]  /*5cbe0*/  STL.64 [R1+0xc40], R140 ;  /* 0x000c408c01007387 */ /* 0x000fe80000100a00 */
[----:B------:R-:W-:Y:S01]  /*5cbf0*/  LDS R244, [R0+UR11+0x6000] ;  /* 0x0060000b00f47984 */ /* 0x000fe20008000800 */
[C---:B------:R-:W-:Y:S03]  /*5cc00*/  HMMA.1688.F32.TF32 R8, R240.reuse, R72, R4 ;  /* 0x00000048f008723c */ /* 0x040fe60000081004 */
[----:B------:R-:W-:Y:S04]  /*5cc10*/  LDS R236, [R239+UR11+0x4380] ;  /* 0x0043800befec7984 */ /* 0x000fe80008000800 */
[----:B------:R-:W-:Y:S01]  /*5cc20*/  LDS R238, [R239+UR11+0x5380] ;  /* 0x0053800befee7984 */ /* 0x000fe20008000800 */
[C---:B------:R-:W-:Y:S03]  /*5cc30*/  HMMA.1688.F32.TF32 R4, R240.reuse, R28, R132 ;  /* 0x0000001cf004723c */ /* 0x040fe60000081084 */
[----:B------:R-:W-:Y:S04]  /*5cc40*/  STL.64 [R1+0xc48], R142 ;  /* 0x000c488e01007387 */ /* 0x000fe80000100a00 */
        /* <DEDUP_REMOVED lines=9> */
[C---:B------:R-:W-:Y:S02]  /*5cce0*/  HMMA.1688.F32.TF32 R8, R240.reuse, R24, R124 ;  /* 0x00000018f008723c */ /* 0x040fe4000008107c */
[----:B------:R-:W2:Y:S04]  /*5ccf0*/  LDS R239, [R2+UR11+0x5380] ;  /* 0x0053800b02ef7984 */ /* 0x000ea80008000800 */
[----:B------:R-:W-:Y:S02]  /*5cd00*/  LDS R246, [R0+UR11+0x7000] ;  /* 0x0070000b00f67984 */ /* 0x000fe40008000800 */
[C---:B-1----:R-:W-:Y:S02]  /*5cd10*/  HMMA.1688.F32.TF32 R4, R240.reuse, R52, R120 ;  /* 0x00000034f004723c */ /* 0x042fe40000081078 */
[----:B------:R-:W-:Y:S04]  /*5cd20*/  LDS R245, [R252+UR11+0x6000] ;  /* 0x0060000bfcf57984 */ /* 0x000fe80008000800 */
        /* <DEDUP_REMOVED lines=8> */
[----:B------:R-:W2:Y:S06]  /*5cdb0*/  LDS R247, [R252+UR11+0x7000] ;  /* 0x0070000bfcf77984 */ /* 0x000eac0008000800 */
        /* <DEDUP_REMOVED lines=9> */
[C---:B-1----:R-:W-:Y:S03]  /*5ce50*/  HMMA.1688.F32.TF32 R4, R240.reuse, R80, R248 ;  /* 0x00000050f004723c */ /* 0x042fe600000810f8 */
[----:B------:R-:W-:Y:S04]  /*5ce60*/  STL.64 [R1+0xba0], R96 ;  /* 0x000ba06001007387 */ /* 0x000fe80000100a00 */
[----:B------:R-:W-:Y:S04]  /*5ce70*/  STL.64 [R1+0xba8], R98 ;  /* 0x000ba86201007387 */ /* 0x000fe80000100a00 */
[----:B------:R-:W3:Y:S04]  /*5ce80*/  LDL.LU R112, [R1+0xcb0] ;  /* 0x000cb00001707983 */ /* 0x000ee80000300800 */
[----:B------:R-:W-:Y:S04]  /*5ce90*/  STL.64 [R1+0xb90], R8 ;  /* 0x000b900801007387 */ /* 0x000fe80000100a00 */
[----:B------:R-:W-:Y:S04]  /*5cea0*/  STL.64 [R1+0xb98], R10 ;  /* 0x000b980a01007387 */ /* 0x000fe80000100a00 */
[----:B------:R1:W-:Y:S04]  /*5ceb0*/  STL.64 [R1+0xb80], R4 ;  /* 0x000b800401007387 */ /* 0x0003e80000100a00 */
[----:B------:R1:W-:Y:S04]  /*5cec0*/  STL.64 [R1+0xb88], R6 ;  /* 0x000b880601007387 */ /* 0x0003e80000100a00 */
        /* <DEDUP_REMOVED lines=59> */
[----:B--2---:R-:W-:Y:S03]  /*5d280*/  HMMA.1688.F32.TF32 R136, R240, R60, R248 ;  /* 0x0000003cf088723c */ /* 0x004fe600000810f8 */
[----:B------:R-:W2:-:S15]  /*5d290*/  LDL.LU R248, [R1+0x6d0] ;  /* 0x0006d00001f87983 */ /* 0x000e9e0000300800 */
[----:B------:R-:W-:Y:S01]  /*5d2a0*/  NOP ;  /* 0x0000000000007918 */ /* 0x000fe20000000000 */
[----:B------:R-:W-:Y:S04]  /*5d2b0*/  STL.64 [R1+0xb70], R136 ;  /* 0x000b708801007387 */ /* 0x000fe80000100a00 */
[----:B------:R1:W-:Y:S04]  /*5d2c0*/  STL.64 [R1+0xb78], R138 ;  /* 0x000b788a01007387 */ /* 0x0003e80000100a00 */
[----:B------:R-:W2:Y:S04]  /*5d2d0*/  LDL.LU R249, [R1+0x6d4] ;  /* 0x0006d40001f97983 */ /* 0x000ea80000300800 */
[----:B------:R-:W2:Y:S04]  /*5d2e0*/  LDL.LU R250, [R1+0x6d8] ;  /* 0x0006d80001fa7983 */ /* 0x000ea80000300800 */
[----:B------:R-:W2:Y:S01]  /*5d2f0*/  LDL.LU R251, [R1+0x6dc] ;  /* 0x0006dc0001fb7983 */ /* 0x000ea20000300800 */
[C---:B---3--:R-:W-:Y:S08]  /*5d300*/  HMMA.1688.F32.TF32 R96, R240.reuse, R40, R96 ;  /* 0x00000028f060723c */ /* 0x048ff00000081060 */
[C---:B------:R-:W-:Y:S08]  /*5d310*/  HMMA.1688.F32.TF32 R140, R240.reuse, R64, R168 ;  /* 0x00000040f08c723c */ /* 0x040ff000000810a8 */
[C---:B-1----:R-:W-:Y:S03]  /*5d320*/  HMMA.1688.F32.TF32 R136, R240.reuse, R76, R164 ;  /* 0x0000004cf088723c */ /* 0x042fe600000810a4 */
[----:B------:R-:W-:Y:S04]  /*5d330*/  STL.64 [R1+0xb60], R96 ;  /* 0x000b606001007387 */ /* 0x000fe80000100a00 */
[----:B------:R1:W-:Y:S02]  /*5d340*/  STL.64 [R1+0xb68], R98 ;  /* 0x000b686201007387 */ /* 0x0003e40000100a00 */
[----:B-1----:R-:W-:Y:S08]  /*5d350*/  HMMA.1688.F32.TF32 R96, R240, R68, R8 ;  /* 0x00000044f060723c */ /* 0x002ff00000081008 */
[C---:B------:R-:W-:Y:S08]  /*5d360*/  HMMA.1688.F32.TF32 R8, R236.reuse, R72, R4 ;  /* 0x00000048ec08723c */ /* 0x040ff00000081004 */
[----:B----4-:R-:W-:Y:S01]  /*5d370*/  HMMA.1688.F32.TF32 R4, R236, R28, R132 ;  /* 0x0000001cec04723c */ /* 0x010fe20000081084 */
[----:B------:R-:W-:Y:S04]  /*5d380*/  STL.64 [R1+0xca0], R140 ;  /* 0x000ca08c01007387 */ /* 0x000fe80000100a00 */
[----:B------:R-:W-:Y:S04]  /*5d390*/  STL.64 [R1+0xca8], R142 ;  /* 0x000ca88e01007387 */ /* 0x000fe80000100a00 */
[----:B------:R-:W-:Y:S04]  /*5d3a0*/  STL.64 [R1+0xc90], R136 ;  /* 0x000c908801007387 */ /* 0x000fe80000100a00 */
[----:B------:R-:W-:Y:S04]  /*5d3b0*/  STL.64 [R1+0xc98], R138 ;  /* 0x000c988a01007387 */ /* 0x000fe80000100a00 */
[----:B------:R-:W-:Y:S04]  /*5d3c0*/  STL.64 [R1+0xb50], R96 ;  /* 0x000b506001007387 */ /* 0x000fe80000100a00 */
[----:B------:R-:W-:Y:S01]  /*5d3d0*/  STL.64 [R1+0xb58], R98 ;  /* 0x000b586201007387 */ /* 0x000fe20000100a00 */
[----:B------:R-:W-:-:S03]  /*5d3e0*/  IMAD.MOV.U32 R2, RZ, RZ, R6 ;  /* 0x000000ffff027224 */ /* 0x000fc600078e0006 */
[----:B------:R-:W-:Y:S04]  /*5d3f0*/  STL.64 [R1+0xf00], R4 ;  /* 0x000f000401007387 */ /* 0x000fe80000100a00 */
[----:B------:R-:W-:Y:S04]  /*5d400*/  STL.64 [R1+0xf10], R8 ;  /* 0x000f100801007387 */ /* 0x000fe80000100a00 */
[----:B------:R1:W-:Y:S04]  /*5d410*/  STL.64 [R1+0xf18], R10 ;  /* 0x000f180a01007387 */ /* 0x0003e80000100a00 */
[----:B------:R3:W-:Y:S01]  /*5d420*/  STL [R1+0xf0c], R7 ;  /* 0x000f0c0701007387 */ /* 0x0007e20000100800 */
[C---:B-1----:R-:W-:Y:S08]  /*5d430*/  HMMA.1688.F32.TF32 R8, R236.reuse, R48, R128 ;  /* 0x00000030ec08723c */ /* 0x042ff00000081080 */
[----:B---3--:R-:W-:Y:S01]  /*5d440*/  HMMA.1688.F32.TF32 R4, R236, R24, R124 ;  /* 0x00000018ec04723c */ /* 0x008fe2000008107c */
[----:B------:R1:W-:-:S15]  /*5d450*/  STL [R1+0x53ec], R2 ;  /* 0x0053ec0201007387 */ /* 0x0003de0000100800 */
[----:B------:R-:W-:-:S03]  /*5d460*/  NOP ;  /* 0x0000000000007918 */ /* 0x000fc60000000000 */
[----:B------:R-:W-:Y:S01]  /*5d470*/  STL.64 [R1+0xee0], R4 ;  /* 0x000ee00401007387 */ /* 0x000fe20000100a00 */
[----:B-1----:R-:W-:-:S03]  /*5d480*/  IMAD.MOV.U32 R2, RZ, RZ, R7 ;  /* 0x000000ffff027224 */ /* 0x002fc600078e0007 */
        /* <DEDUP_REMOVED lines=26> */
[----:B-1----:R-:W-:-:S03]  /*5d630*/  MOV R2, R7 ;  /* 0x0000000700027202 */ /* 0x002fc60000000f00 */
[----:B------:R-:W-:Y:S04]  /*5d640*/  STL.64 [R1+0xe90], R8 ;  /* 0x000e900801007387 */ /* 0x000fe80000100a00 */
[----:B------:R-:W-:Y:S04]  /*5d650*/  STL.64 [R1+0xe98], R10 ;  /* 0x000e980a01007387 */ /* 0x000fe80000100a00 */
[----:B------:R2:W-:Y:S04]  /*5d660*/  STL [R1+0xe88], R6 ;  /* 0x000e880601007387 */ /* 0x0005e80000100800 */
[----:B------:R-:W-:Y:S01]  /*5d670*/  STL [R1+0x53fc], R2 ;  /* 0x0053fc0201007387 */ /* 0x000fe20000100800 */
[----:B--2---:R-:W-:Y:S01]  /*5d680*/  HMMA.1688.F32.TF32 R4, R236, R80, R248 ;  /* 0x00000050ec04723c */ /* 0x004fe200000810f8 */
[----:B------:R-:W-:-:S02]  /*5d690*/  IMAD.MOV.U32 R248, RZ, RZ, R87 ;  /* 0x000000fffff87224 */ /* 0x000fc400078e0057 */
[----:B------:R-:W2:Y:S01]  /*5d6a0*/  LDL.LU R87, [R1+0x56a4] ;  /* 0x0056a40001577983 */ /* 0x000ea20000300800 */
[----:B------:R-:W-:Y:S02]  /*5d6b0*/  IMAD.MOV.U32 R249, RZ, RZ, R86 ;  /* 0x000000fffff97224 */ /* 0x000fe400078e0056 */
[----:B------:R-:W-:Y:S02]  /*5d6c0*/  IMAD.MOV.U32 R250, RZ, RZ, R47 ;  /* 0x000000fffffa7224 */ /* 0x000fe400078e002f */
[----:B------:R-:W-:-:S11]  /*5d6d0*/  IMAD.MOV.U32 R251, RZ, RZ, R46 ;  /* 0x000000fffffb7224 */ /* 0x000fd600078e002e */
[----:B------:R-:W-:Y:S04]  /*5d6e0*/  STL.64 [R1+0xe70], R4 ;  /* 0x000e700401007387 */ /* 0x000fe80000100a00 */
[----:B------:R1:W-:Y:S04]  /*5d6f0*/  STL.64 [R1+0xe78], R6 ;  /* 0x000e780601007387 */ /* 0x0003e80000100a00 */
[----:B------:R-:W3:Y:S04]  /*5d700*/  LDL.LU R86, [R1+0x56a0] ;  /* 0x0056a00001567983 */ /* 0x000ee80000300800 */
[----:B------:R-:W4:Y:S04]  /*5d710*/  LDL.LU R47, [R1+0x569c] ;  /* 0x00569c00012f7983 */ /* 0x000f280000300800 */
[----:B------:R-:W4:Y:S01]  /*5d720*/  LDL.LU R46, [R1+0x5698] ;  /* 0x00569800012e7983 */ /* 0x000f220000300800 */
[----:B------:R-:W-:Y:S01]  /*5d730*/  MOV R108, R51 ;  /* 0x00000033006c7202 */ /* 0x000fe20000000f00 */
[----:B------:R-:W-:-:S02]  /*5d740*/  IMAD.MOV.U32 R109, RZ, RZ, R50 ;  /* 0x000000ffff6d7224 */ /* 0x000fc400078e0032 */
[----:B------:R-:W4:Y:S01]  /*5d750*/  LDL.LU R51, [R1+0x5694] ;  /* 0x0056940001337983 */ /* 0x000f220000300800 */
[----:B------:R-:W-:Y:S02]  /*5d760*/  IMAD.MOV.U32 R110, RZ, RZ, R27 ;  /* 0x000000ffff6e7224 */ /* 0x000fe400078e001b */
[----:B------:R-:W-:Y:S01]  /*5d770*/  IMAD.MOV.U32 R111, RZ, RZ, R26 ;  /* 0x000000ffff6f7224 */ /* 0x000fe200078e001a */
[----:B------:R-:W4:Y:S01]  /*5d780*/  LDL.LU R50, [R1+0x5690] ;  /* 0x0056900001327983 */ /* 0x000f220000300800 */
[----:B------:R-:W-:Y:S01]  /*5d790*/  IMAD.MOV.U32 R112, RZ, RZ, R38 ;  /* 0x000000ffff707224 */ /* 0x000fe200078e0026 */
[----:B------:R-:W-:Y:S02]  /*5d7a0*/  MOV R113, R39 ;  /* 0x0000002700717202 */ /* 0x000fe40000000f00 */
[----:B------:R-:W4:Y:S01]  /*5d7b0*/  LDL.LU R27, [R1+0x568c] ;  /* 0x00568c00011b7983 */ /* 0x000f220000300800 */
[----:B------:R-:W-:-:S03]  /*5d7c0*/  IMAD.MOV.U32 R114, RZ, RZ, R71 ;  /* 0x000000ffff727224 */ /* 0x000fc600078e0047 */
[----:B------:R-:W4:Y:S01]  /*5d7d0*/  LDL.LU R26, [R1+0x5688] ;  /* 0x00568800011a7983 */ /* 0x000f220000300800 */
[----:B------:R-:W-:-:S03]  /*5d7e0*/  IMAD.MOV.U32 R115, RZ, RZ, R70 ;  /* 0x000000ffff737224 */ /* 0x000fc600078e0046 */
[----:B------:R-:W1:Y:S01]  /*5d7f0*/  LDL.LU R38, [R1+0x5684] ;  /* 0x0056840001267983 */ /* 0x000e620000300800 */
[----:B------:R-:W-:-:S03]  /*5d800*/  IMAD.MOV.U32 R116, RZ, RZ, R79 ;  /* 0x000000ffff747224 */ /* 0x000fc600078e004f */
[----:B------:R-:W4:Y:S01]  /*5d810*/  LDL.LU R39, [R1+0x5680] ;  /* 0x0056800001277983 */ /* 0x000f220000300800 */
[----:B------:R-:W-:-:S03]  /*5d820*/  IMAD.MOV.U32 R117, RZ, RZ, R78 ;  /* 0x000000ffff757224 */ /* 0x000fc600078e004e */
[----:B------:R-:W4:Y:S01]  /*5d830*/  LDL.LU R71, [R1+0x567c] ;  /* 0x00567c0001477983 */ /* 0x000f220000300800 */
[----:B------:R-:W-:-:S03]  /*5d840*/  MOV R118, R58 ;  /* 0x0000003a00767202 */ /* 0x000fc60000000f00 */
[----:B------:R-:W4:Y:S01]  /*5d850*/  LDL.LU R70, [R1+0x5678] ;  /* 0x0056780001467983 */ /* 0x000f220000300800 */
[----:B------:R-:W-:-:S03]  /*5d860*/  IMAD.MOV.U32 R119, RZ, RZ, R59 ;  /* 0x000000ffff777224 */ /* 0x000fc600078e003b */
[----:B------:R-:W4:Y:S01]  /*5d870*/  LDL.LU R79, [R1+0x5674] ;  /* 0x00567400014f7983 */ /* 0x000f220000300800 */
[----:B------:R-:W-:-:S03]  /*5d880*/  IMAD.MOV.U32 R100, RZ, RZ, R43 ;  /* 0x000000ffff647224 */ /* 0x000fc600078e002b */
[----:B------:R-:W4:Y:S01]  /*5d890*/  LDL.LU R78, [R1+0x5670] ;  /* 0x00567000014e7983 */ /* 0x000f220000300800 */
        /* <DEDUP_REMOVED lines=21> */
[----:B------:R-:W4:Y:S04]  /*5d9f0*/  LDL.LU R83, [R1+0x5644] ;  /* 0x0056440001537983 */ /* 0x000f280000300800 */
[----:B------:R-:W4:Y:S04]  /*5da00*/  LDL.LU R82, [R1+0x5640] ;  /* 0x0056400001527983 */ /* 0x000f280000300800 */
[----:B------:R-:W4:Y:S04]  /*5da10*/  LDL.LU R63, [R1+0x563c] ;  /* 0x00563c00013f7983 */ /* 0x000f280000300800 */
[----:B------:R-:W4:Y:S01]  /*5da20*/  LDL.LU R62, [R1+0x5638] ;  /* 0x00563800013e7983 */ /* 0x000f220000300800 */
[----:B--2---:R-:W-:-:S02]  /*5da30*/  IMAD.MOV.U32 R131, RZ, RZ, R87 ;  /* 0x000000ffff837224 */ /* 0x004fc400078e0057 */
[----:B---3--:R-:W-:Y:S01]  /*5da40*/  IMAD.MOV.U32 R130, RZ, RZ, R86 ;  /* 0x000000ffff827224 */ /* 0x008fe200078e0056 */
[----:B----4-:R-:W-:Y:S01]  /*5da50*/  MOV R129, R47 ;  /* 0x0000002f00817202 */ /* 0x010fe20000000f00 */
[----:B------:R-:W-:Y:S02]  /*5da60*/  IMAD.MOV.U32 R128, RZ, RZ, R46 ;  /* 0x000000ffff807224 */ /* 0x000fe400078e002e */
[----:B------:R-:W2:Y:S04]  /*5da70*/  LDL.LU R46, [R1+0x5634] ;  /* 0x00563400012e7983 */ /* 0x000ea80000300800 */
[----:B------:R-:W3:Y:S04]  /*5da80*/  LDL.LU R47, [R1+0x5630] ;  /* 0x00563000012f7983 */ /* 0x000ee80000300800 */
[----:B------:R-:W4:Y:S04]  /*5da90*/  LDL.LU R86, [R1+0x562c] ;  /* 0x00562c0001567983 */ /* 0x000f280000300800 */
[----:B------:R-:W4:Y:S01]  /*5daa0*/  LDL.LU R87, [R1+0x5628] ;  /* 0x0056280001577983 */ /* 0x000f220000300800 */
[----:B-1----:R-:W-:Y:S01]  /*5dab0*/  IMAD.MOV.U32 R7, RZ, RZ, R38 ;  /* 0x000000ffff077224 */ /* 0x002fe200078e0026 */
[----:B------:R-:W-:Y:S01]  /*5dac0*/  MOV R6, R39 ;  /* 0x0000002700067202 */ /* 0x000fe20000000f00 */
[----:B------:R-:W-:-:S02]  /*5dad0*/  IMAD.MOV.U32 R5, RZ, RZ, R71 ;  /* 0x000000ffff057224 */ /* 0x000fc400078e0047 */
[----:B------:R-:W-:Y:S02]  /*5dae0*/  IMAD.MOV.U32 R4, RZ, RZ, R70 ;  /* 0x000000ffff047224 */ /* 0x000fe400078e0046 */
[----:B------:R-:W4:Y:S04]  /*5daf0*/  LDL.LU R70, [R1+0x5624] ;  /* 0x0056240001467983 */ /* 0x000f280000300800 */
[----:B------:R-:W4:Y:S04]  /*5db00*/  LDL.LU R71, [R1+0x5620] ;  /* 0x0056200001477983 */ /* 0x000f280000300800 */
[----:B------:R-:W4:Y:S01]  /*5db10*/  LDL.LU R39, [R1+0x561c] ;  /* 0x00561c0001277983 */ /* 0x000f220000300800 */
[----:B------:R-:W-:-:S02]  /*5db20*/  IMAD.MOV.U32 R10, RZ, RZ, R78 ;  /* 0x000000ffff0a7224 */ /* 0x000fc400078e004e */
[----:B------:R-:W-:Y:S01]  /*5db30*/  IMAD.MOV.U32 R9, RZ, RZ, R58 ;  /* 0x000000ffff097224 */ /* 0x000fe200078e003a */
[----:B------:R-:W4:Y:S01]  /*5db40*/  LDL.LU R38, [R1+0x5618] ;  /* 0x0056180001267983 */ /* 0x000f220000300800 */
[----:B------:R-:W-:-:S03]  /*5db50*/  IMAD.MOV.U32 R8, RZ, RZ, R59 ;  /* 0x000000ffff087224 */ /* 0x000fc600078e003b */
[----:B------:R-:W4:Y:S01]  /*5db60*/  LDL.LU R59, [R1+0x5614] ;  /* 0x00561400013b7983 */ /* 0x000f220000300800 */
[----:B------:R-:W-:-:S03]  /*5db70*/  MOV R11, R79 ;  /* 0x0000004f000b7202 */ /* 0x000fc60000000f00 */
[----:B------:R-:W4:Y:S04]  /*5db80*/  LDL.LU R58, [R1+0x5610] ;  /* 0x00561000013a7983 */ /* 0x000f280000300800 */
[----:B------:R-:W4:Y:S01]  /*5db90*/  LDL.LU R78, [R1+0x560c] ;  /* 0x00560c00014e7983 */ /* 0x000f220000300800 */
[----:B------:R-:W-:Y:S02]  /*5dba0*/  IMAD.MOV.U32 R166, RZ, RZ, R42 ;  /* 0x000000ffffa67224 */ /* 0x000fe400078e002a */
[----:B------:R-:W-:Y:S01]  /*5dbb0*/  IMAD.MOV.U32 R165, RZ, RZ, R67 ;  /* 0x000000ffffa57224 */ /* 0x000fe200078e0043 */
[----:B------:R-:W4:Y:S01]  /*5dbc0*/  LDL.LU R79, [R1+0x5608] ;  /* 0x00560800014f7983 */ /* 0x000f220000300800 */
[----:B------:R-:W-:-:S03]  /*5dbd0*/  IMAD.MOV.U32 R164, RZ, RZ, R66 ;  /* 0x000000ffffa47224 */ /* 0x000fc600078e0042 */
[----:B------:R-:W4:Y:S01]  /*5dbe0*/  LDL.LU R66, [R1+0x5604] ;  /* 0x0056040001427983 */ /* 0x000f220000300800 */
[----:B------:R-:W-:-:S03]  /*5dbf0*/  IMAD.MOV.U32 R167, RZ, RZ, R43 ;  /* 0x000000ffffa77224 */ /* 0x000fc600078e002b */
[----:B------:R-:W4:Y:S04]  /*5dc00*/  LDL.LU R67, [R1+0x5600] ;  /* 0x0056000001437983 */ /* 0x000f280000300800 */
[----:B------:R-:W4:Y:S04]  /*5dc10*/  LDL.LU R42, [R1+0x55fc] ;  /* 0x0055fc00012a7983 */ /* 0x000f280000300800 */
[----:B------:R-:W4:Y:S01]  /*5dc20*/  LDL.LU R43, [R1+0x55f8] ;  /* 0x0055f800012b7983 */ /* 0x000f220000300800 */
[----:B------:R-:W-:Y:S02]  /*5dc30*/  IMAD.MOV.U32 R99, RZ, RZ, R83 ;  /* 0x000000ffff637224 */ /* 0x000fe400078e0053 */
[----:B------:R-:W-:-:S02]  /*5dc40*/  IMAD.MOV.U32 R98, RZ, RZ, R82 ;  /* 0x000000ffff627224 */ /* 0x000fc400078e0052 */
[----:B------:R-:W-:Y:S01]  /*5dc50*/  IMAD.MOV.U32 R97, RZ, RZ, R63 ;  /* 0x000000ffff617224 */ /* 0x000fe200078e003f */
[----:B------:R-:W-:Y:S02]  /*5dc60*/  MOV R96, R62 ;  /* 0x0000003e00607202 */ /* 0x000fe40000000f00 */
        /* <DEDUP_REMOVED lines=35> */
[----:B------:R-:W4:Y:S04]  /*5dea0*/  LDL.LU R143, [R1+0x3bc] ;  /* 0x0003bc00018f7983 */ /* 0x000f280000300800 */
[----:B------:R-:W4:Y:S04]  /*5deb0*/  LDL.LU R58, [R1+0x55d4] ;  /* 0x0055d400013a7983 */ /* 0x000f280000300800 */
[----:B------:R-:W4:Y:S04]  /*5dec0*/  LDL.LU R59, [R1+0x55d0] ;  /* 0x0055d000013b7983 */ /* 0x000f280000300800 */
[----:B------:R-:W4:Y:S04]  /*5ded0*/  LDL.LU R38, [R1+0x55cc] ;  /* 0x0055cc0001267983 */ /* 0x000f280000300800 */
[----:B------:R-:W4:Y:S01]  /*5dee0*/  LDL.LU R39, [R1+0x55c8] ;  /* 0x0055c80001277983 */ /* 0x000f220000300800 */
[----:B------:R-:W-:-:S02]  /*5def0*/  IMAD.MOV.U32 R168, RZ, RZ, R34 ;  /* 0x000000ffffa87224 */ /* 0x000fc400078e0022 */
[----:B------:R-:W-:Y:S02]  /*5df00*/  IMAD.MOV.U32 R169, RZ, RZ, R35 ;  /* 0x000000ffffa97224 */ /* 0x000fe400078e0023 */
[----:B------:R-:W-:Y:S01]  /*5df10*/  IMAD.MOV.U32 R170, RZ, RZ, R54 ;  /* 0x000000ffffaa7224 */ /* 0x000fe200078e0036 */
[----:B------:R-:W-:Y:S01]  /*5df20*/  MOV R132, R26 ;  /* 0x0000001a00847202 */ /* 0x000fe20000000f00 */
[----:B------:R-:W-:Y:S02]  /*5df30*/  IMAD.MOV.U32 R171, RZ, RZ, R55 ;  /* 0x000000ffffab7224 */ /* 0x000fe400078e0037 */
[----:B------:R-:W-:Y:S02]  /*5df40*/  IMAD.MOV.U32 R133, RZ, RZ, R27 ;  /* 0x000000ffff857224 */ /* 0x000fe400078e001b */
[----:B------:R-:W-:Y:S02]  /*5df50*/  IMAD.MOV.U32 R134, RZ, RZ, R50 ;  /* 0x000000ffff867224 */ /* 0x000fe400078e0032 */
[----:B------:R-:W-:Y:S01]  /*5df60*/  IMAD.MOV.U32 R135, RZ, RZ, R51 ;  /* 0x000000ffff877224 */ /* 0x000fe200078e0033 */
[----:B------:R-:W-:Y:S01]  /*5df70*/  MOV R105, R31 ;  /* 0x0000001f00697202 */ /* 0x000fe20000000f00 */
[----:B------:R-:W-:-:S02]  /*5df80*/  IMAD.MOV.U32 R104, RZ, RZ, R30 ;  /* 0x000000ffff687224 */ /* 0x000fc400078e001e */
[----:B------:R-:W-:Y:S02]  /*5df90*/  IMAD.MOV.U32 R106, RZ, RZ, R74 ;  /* 0x000000ffff6a7224 */ /* 0x000fe400078e004a */
[----:B------:R-:W-:Y:S01]  /*5dfa0*/  IMAD.MOV.U32 R107, RZ, RZ, R75 ;  /* 0x000000ffff6b7224 */ /* 0x000fe200078e004b */
[----:B--2---:R-:W-:Y:S01]  /*5dfb0*/  MOV R191, R87 ;  /* 0x0000005700bf7202 */ /* 0x004fe20000000f00 */
[----:B---3--:R-:W-:Y:S02]  /*5dfc0*/  IMAD.MOV.U32 R190, RZ, RZ, R86 ;  /* 0x000000ffffbe7224 */ /* 0x008fe400078e0056 */
[----:B----4-:R-:W-:Y:S02]  /*5dfd0*/  IMAD.MOV.U32 R189, RZ, RZ, R47 ;  /* 0x000000ffffbd7224 */ /* 0x010fe400078e002f */
[----:B------:R-:W-:Y:S02]  /*5dfe0*/  IMAD.MOV.U32 R188, RZ, RZ, R46 ;  /* 0x000000ffffbc7224 */ /* 0x000fe400078e002e */
[----:B------:R-:W2:Y:S04]  /*5dff0*/  LDL.LU R46, [R1+0x55c4] ;  /* 0x0055c400012e7983 */ /* 0x000ea80000300800 */
[----:B------:R-:W2:Y:S04]  /*5e000*/  LDL.LU R47, [R1+0x55c0] ;  /* 0x0055c000012f7983 */ /* 0x000ea80000300800 */
[----:B------:R-:W3:Y:S04]  /*5e010*/  LDL.LU R86, [R1+0x55bc] ;  /* 0x0055bc0001567983 */ /* 0x000ee80000300800 */
[----:B------:R-:W3:Y:S04]  /*5e020*/  LDL.LU R87, [R1+0x55b8] ;  /* 0x0055b80001577983 */ /* 0x000ee80000300800 */
        /* <DEDUP_REMOVED lines=8> */
[----:B------:R-:W4:Y:S04]  /*5e0b0*/  LDL.LU R30, [R1+0x5594] ;  /* 0x00559400011e7983 */ /* 0x000f280000300800 */
[----:B------:R-:W4:Y:S04]  /*5e0c0*/  LDL.LU R31, [R1+0x5590] ;  /* 0x00559000011f7983 */ /* 0x000f280000300800 */
[----:B------:R-:W4:Y:S04]  /*5e0d0*/  LDL.LU R74, [R1+0x558c] ;  /* 0x00558c00014a7983 */ /* 0x000f280000300800 */
[----:B------:R-:W4:Y:S01]  /*5e0e0*/  LDL.LU R75, [R1+0x5588] ;  /* 0x00558800014b7983 */ /* 0x000f220000300800 */
[C---:B------:R-:W-:Y:S08]  /*5e0f0*/  HMMA.1688.F32.TF32 R148, R236.reuse, R60, R148 ;  /* 0x0000003cec94723c */ /* 0x040ff00000081094 */
[C---:B------:R-:W-:Y:S08]  /*5e100*/  HMMA.1688.F32.TF32 R160, R236.reuse, R40, R160 ;  /* 0x00000028eca0723c */ /* 0x040ff000000810a0 */
[C---:B------:R-:W-:Y:S08]  /*5e110*/  HMMA.1688.F32.TF32 R156, R236.reuse, R64, R156 ;  /* 0x00000040ec9c723c */ /* 0x040ff0000008109c */
[C---:B------:R-:W-:Y:S01]  /*5e120*/  HMMA.1688.F32.TF32 R136, R236.reuse, R68, R136 ;  /* 0x00000044ec88723c */ /* 0x040fe20000081088 */
[----:B------:R-:W-:Y:S01]  /*5e130*/  IMAD.MOV.U32 R2, RZ, RZ, R151 ;  /* 0x000000ffff027224 */ /* 0x000fe200078e0097 */
[----:B------:R-:W-:Y:S06]  /*5e140*/  STL.64 [R1+0xe60], R148 ;  /* 0x000e609401007387 */ /* 0x000fec0000100a00 */
[----:B------:R-:W-:Y:S01]  /*5e150*/  HMMA.1688.F32.TF32 R140, R236, R76, R140 ;  /* 0x0000004cec8c723c */ /* 0x000fe2000008108c */
[----:B------:R1:W-:Y:S01]  /*5e160*/  STL [R1+0xe68], R150 ;  /* 0x000e689601007387 */ /* 0x0003e20000100800 */
[----:B------:R-:W-:-:S02]  /*5e170*/  LOP3.LUT R72, R0, 0x40, RZ, 0x3c, !PT ;  /* 0x0000004000487812 */ /* 0x000fc400078e3cff */
[----:B------:R-:W-:Y:S01]  /*5e180*/  LOP3.LUT R73, R0, 0x60, RZ, 0x3c, !PT ;  /* 0x0000006000497812 */ /* 0x000fe200078e3cff */
[----:B------:R-:W-:Y:S04]  /*5e190*/  LDS R236, [R0+UR11+0x6080] ;  /* 0x0060800b00ec7984 */ /* 0x000fe80008000800 */
[----:B------:R-:W-:Y:S04]  /*5e1a0*/  LDS R240, [R72+UR11+0x6000] ;  /* 0x0060000b48f07984 */ /* 0x000fe80008000800 */
[----:B-1----:R-:W4:Y:S04]  /*5e1b0*/  LDL.LU.64 R150, [R1+0x5580] ;  /* 0x0055800001967983 */ /* 0x002f280000300a00 */
[----:B------:R-:W4:Y:S04]  /*5e1c0*/  LDL.LU.64 R148, [R1+0x5578] ;  /* 0x0055780001947983 */ /* 0x000f280000300a00 */
[----:B------:R1:W-:Y:S04]  /*5e1d0*/  STL [R1+0x5400], R2 ;  /* 0x0054000201007387 */ /* 0x0003e80000100800 */
[----:B------:R-:W-:Y:S04]  /*5e1e0*/  STL.64 [R1+0xe50], R160 ;  /* 0x000e50a001007387 */ /* 0x000fe80000100a00 */
[----:B------:R1:W-:Y:S02]  /*5e1f0*/  STL.64 [R1+0xe58], R162 ;  /* 0x000e58a201007387 */ /* 0x0003e40000100a00 */
[----:B-1----:R-:W-:-:S02]  /*5e200*/  IMAD.MOV.U32 R2, RZ, RZ, R159 ;  /* 0x000000ffff027224 */ /* 0x002fc400078e009f */
[----:B------:R-:W-:Y:S04]  /*5e210*/  LDS R242, [R72+UR11+0x7000] ;  /* 0x0070000b48f27984 */ /* 0x000fe80008000800 */
[----:B------:R-:W-:Y:S04]  /*5e220*/  LDS R241, [R73+UR11+0x6000] ;  /* 0x0060000b49f17984 */ /* 0x000fe80008000800 */
[----:B------:R-:W4:Y:S04]  /*5e230*/  LDL.LU.64 R162, [R1+0x5570] ;  /* 0x0055700001a27983 */ /* 0x000f280000300a00 */
[----:B------:R-:W4:Y:S04]  /*5e240*/  LDL.LU.64 R160, [R1+0x5568] ;  /* 0x0055680001a07983 */ /* 0x000f280000300a00 */
[----:B------:R-:W-:Y:S04]  /*5e250*/  STL.64 [R1+0xe40], R156 ;  /* 0x000e409c01007387 */ /* 0x000fe80000100a00 */
[----:B------:R-:W-:Y:S04]  /*5e260*/  STL [R1+0xe48], R158 ;  /* 0x000e489e01007387 */ /* 0x000fe80000100800 */
[----:B------:R1:W-:Y:S04]  /*5e270*/  STL [R1+0x5404], R2 ;  /* 0x0054040201007387 */ /* 0x0003e80000100800 */
[----:B------:R-:W-:Y:S04]  /*5e280*/  STL.64 [R1+0xde0], R136 ;  /* 0x000de08801007387 */ /* 0x000fe80000100a00 */
[----:B------:R-:W-:Y:S01]  /*5e290*/  STL.64 [R1+0xe30], R140 ;  /* 0x000e308c01007387 */ /* 0x000fe20000100a00 */
[----:B-1----:R-:W-:-:S03]  /*5e2a0*/  MOV R2, R139 ;  /* 0x0000008b00027202 */ /* 0x002fc60000000f00 */
[----:B------:R-:W-:Y:S04]  /*5e2b0*/  STL.64 [R1+0xe38], R142 ;  /* 0x000e388e01007387 */ /* 0x000fe80000100a00 */
[----:B------:R3:W-:Y:S04]  /*5e2c0*/  STL [R1+0xde8], R138 ;  /* 0x000de88a01007387 */ /* 0x0007e80000100800 */
[----:B------:R-:W1:Y:S04]  /*5e2d0*/  LDS R243, [R73+UR11+0x7000] ;  /* 0x0070000b49f37984 */ /* 0x000e680008000800 */
[----:B------:R-:W-:Y:S04]  /*5e2e0*/  LDS R238, [R0+UR11+0x7080] ;  /* 0x0070800b00ee7984 */ /* 0x000fe80008000800 */
[----:B------:R-:W-:Y:S04]  /*5e2f0*/  LDS R237, [R252+UR11+0x6080] ;  /* 0x0060800bfced7984 */ /* 0x000fe80008000800 */
[----:B------:R-:W1:Y:S01]  /*5e300*/  LDS R239, [R252+UR11+0x7080] ;  /* 0x0070800bfcef7984 */ /* 0x000e620008000800 */
[C---:B--2---:R-:W-:Y:S08]  /*5e310*/  HMMA.1688.F32.TF32 R96, R244.reuse, R26, R96 ;  /* 0x0000001af460723c */ /* 0x044ff00000081060 */
[C---:B---3--:R-:W-:Y:S08]  /*5e320*/  HMMA.1688.F32.TF32 R136, R244.reuse, R50, R144 ;  /* 0x00000032f488723c */ /* 0x048ff00000081090 */
[C---:B----4-:R-:W-:Y:S08]  /*5e330*/  HMMA.1688.F32.TF32 R140, R244.reuse, R30, R184 ;  /* 0x0000001ef48c723c */ /* 0x050ff000000810b8 */
[----:B------:R-:W-:-:S15]  /*5e340*/  HMMA.1688.F32.TF32 R156, R244, R74, R188 ;  /* 0x0000004af49c723c */ /* 0x000fde00000810bc */
[----:B------:R-:W-:-:S04]  /*5e350*/  NOP ;  /* 0x0000000000007918 */ /* 0x000fc80000000000 */
        /* <DEDUP_REMOVED lines=39> */
[----:B--2---:R-:W-:Y:S03]  /*5e5d0*/  HMMA.1688.F32.TF32 R96, R244, R70, R112 ;  /* 0x00000046f460723c */ /* 0x004fe60000081070 */
[----:B------:R-:W-:Y:S04]  /*5e5e0*/  STL.64 [R1+0xcf0], R4 ;  /* 0x000cf00401007387 */ /* 0x000fe80000100a00 */
[----:B------:R2:W-:Y:S01]  /*5e5f0*/  STL.64 [R1+0xcf8], R6 ;  /* 0x000cf80601007387 */ /* 0x0005e20000100a00 */
[C---:B-1----:R-:W-:Y:S08]  /*5e600*/  HMMA.1688.F32.TF32 R8, R240.reuse, R74, R108 ;  /* 0x0000004af008723c */ /* 0x042ff0000008106c */
[C---:B--2---:R-:W-:Y:S03]  /*5e610*/  HMMA.1688.F32.TF32 R4, R240.reuse, R30, R248 ;  /* 0x0000001ef004723c */ /* 0x044fe600000810f8 */
        /* <DEDUP_REMOVED lines=10> */
[----:B------:R-:W4:Y:S04]  /*5e6c0*/  LDL.LU R116, [R1+0x90] ;  /* 0x0000900001747983 */ /* 0x000f280000300800 */
[----:B------:R-:W4:Y:S04]  /*5e6d0*/  LDL.LU R117, [R1+0x94] ;  /* 0x0000940001757983 */ /* 0x000f280000300800 */
[----:B------:R-:W4:Y:S04]  /*5e6e0*/  LDL.LU R118, [R1+0x98] ;  /* 0x0000980001767983 */ /* 0x000f280000300800 */
[----:B------:R-:W4:Y:S04]  /*5e6f0*/  LDL.LU R119, [R1+0x9c] ;  /* 0x00009c0001777983 */ /* 0x000f280000300800 */
[----:B------:R-:W2:Y:S04]  /*5e700*/  LDL.LU R120, [R1] ;  /* 0x0000000001787983 */ /* 0x000ea80000300800 */
        /* <DEDUP_REMOVED lines=89> */
[----:B------:R1:W-:Y:S04]  /*5eca0*/  STL.64 [R1+0x6b8], R142 ;  /* 0x0006b88e01007387 */ /* 0x0003e80000100a00 */
        /* <DEDUP_REMOVED lines=17> */
[----:B------:R-:W2:Y:S01]  /*5edc0*/  LDL.LU.64 R248, [R1+0x5508] ;  /* 0x0055080001f87983 */ /* 0x000ea20000300a00 */
[C---:B------:R-:W-:Y:S08]  /*5edd0*/  HMMA.1688.F32.TF32 R244, R240.reuse, R38, R244 ;  /* 0x00000026f0f4723c */ /* 0x040ff000000810f4 */
[C---:B------:R-:W-:Y:S08]  /*5ede0*/  HMMA.1688.F32.TF32 R144, R240.reuse, R58, R144 ;  /* 0x0000003af090723c */ /* 0x040ff00000081090 */
[----:B------:R-:W-:Y:S03]  /*5edf0*/  HMMA.1688.F32.TF32 R96, R240, R82, R96 ;  /* 0x00000052f060723c */ /* 0x000fe60000081060 */
[----:B------:R-:W-:Y:S01]  /*5ee00*/  STL.64 [R1+0x380], R244 ;  /* 0x000380f401007387 */ /* 0x000fe20000100a00 */
[----:B------:R-:W-:-:S03]  /*5ee10*/  IMAD.MOV.U32 R111, RZ, RZ, R3 ;  /* 0x000000ffff6f7224 */ /* 0x000fc600078e0003 */
[----:B------:R-:W-:Y:S01]  /*5ee20*/  STL [R1+0x388], R246 ;  /* 0x000388f601007387 */ /* 0x000fe20000100800 */
[----:B------:R-:W-:Y:S03]  /*5ee30*/  HMMA.1688.F32.TF32 R168, R240, R62, R168 ;  /* 0x0000003ef0a8723c */ /* 0x000fe600000810a8 */
[----:B------:R-:W-:Y:S04]  /*5ee40*/  STL.64 [R1+0xe20], R144 ;  /* 0x000e209001007387 */ /* 0x000fe80000100a00 */
[----:B------:R1:W-:Y:S04]  /*5ee50*/  STL.64 [R1+0xe28], R146 ;  /* 0x000e289201007387 */ /* 0x0003e80000100a00 */
[----:B------:R-:W-:Y:S01]  /*5ee60*/  IMAD.MOV.U32 R28, RZ, RZ, R96 ;  /* 0x000000ffff1c7224 */ /* 0x000fe200078e0060 */
[----:B------:R-:W-:Y:S01]  /*5ee70*/  MOV R24, R98 ;  /* 0x0000006200187202 */ /* 0x000fe20000000f00 */
[----:B------:R-:W-:Y:S01]  /*5ee80*/  IMAD.MOV.U32 R25, RZ, RZ, R97 ;  /* 0x000000ffff197224 */ /* 0x000fe200078e0061 */
[----:B------:R-:W-:Y:S01]  /*5ee90*/  LDS R244, [R0+UR11+0x6100] ;  /* 0x0061000b00f47984 */ /* 0x000fe20008000800 */
[----:B------:R-:W-:-:S02]  /*5eea0*/  IMAD.MOV.U32 R3, RZ, RZ, R99 ;  /* 0x000000ffff037224 */ /* 0x000fc400078e0063 */
[C---:B------:R-:W-:Y:S01]  /*5eeb0*/  HMMA.1688.F32.TF32 R96, R240.reuse, R66, R8 ;  /* 0x00000042f060723c */ /* 0x040fe20000081008 */
[----:B------:R-:W-:Y:S01]  /*5eec0*/  IMAD.MOV.U32 R29, RZ, RZ, R247 ;  /* 0x000000ffff1d7224 */ /* 0x000fe200078e00f7 */
[----:B------:R-:W-:Y:S04]  /*5eed0*/  LDS R246, [R0+UR11+0x7100] ;  /* 0x0071000b00f67984 */ /* 0x000fe80008000800 */
[----:B------:R-:W-:Y:S02]  /*5eee0*/  LDS R245, [R252+UR11+0x6100] ;  /* 0x0061000bfcf57984 */ /* 0x000fe40008000800 */
[C---:B-1----:R-:W-:Y:S02]  /*5eef0*/  HMMA.1688.F32.TF32 R144, R240.reuse, R42, R164 ;  /* 0x0000002af090723c */ /* 0x042fe400000810a4 */
[----:B------:R-:W-:Y:S06]  /*5ef00*/  STL.64 [R1+0xe00], R168 ;  /* 0x000e00a801007387 */ /* 0x000fec0000100a00 */
[C---:B------:R-:W-:Y:S01]  /*5ef10*/  HMMA.1688.F32.TF32 R8, R240.reuse, R78, R4 ;  /* 0x0000004ef008723c */ /* 0x040fe20000081004 */
[----:B------:R-:W-:Y:S07]  /*5ef20*/  LDS R247, [R252+UR11+0x7100] ;  /* 0x0071000bfcf77984 */ /* 0x000fee0008000800 */
[----:B------:R-:W-:Y:S01]  /*5ef30*/  HMMA.1688.F32.TF32 R4, R240, R70, R132 ;  /* 0x00000046f004723c */ /* 0x000fe20000081084 */
        /* <DEDUP_REMOVED lines=11> */
[----:B------:R-:W-:Y:S04]  /*5eff0*/  LDS R240, [R72+UR11+0x6080] ;  /* 0x0060800b48f07984 */ /* 0x000fe80008000800 */
[----:B------:R-:W-:Y:S02]  /*5f000*/  LDS R242, [R72+UR11+0x7080] ;  /* 0x0070800b48f27984 */ /* 0x000fe40008000800 */
[C---:B-1----:R-:W-:Y:S02]  /*5f010*/  HMMA.1688.F32.TF32 R4, R236.reuse, R50, R120 ;  /* 0x00000032ec04723c */ /* 0x042fe40000081078 */
[----:B------:R-:W-:Y:S04]  /*5f020*/  LDS R241, [R73+UR11+0x6080] ;  /* 0x0060800b49f17984 */ /* 0x000fe80008000800 */
[----:B------:R-:W-:Y:S04]  /*5f030*/  STL.64 [R1+0x1480], R96 ;  /* 0x0014806001007387 */ /* 0x000fe80000100a00 */
[----:B------:R-:W-:Y:S04]  /*5f040*/  STL.64 [R1+0x1488], R98 ;  /* 0x0014886201007387 */ /* 0x000fe80000100a00 */
[----:B------:R-:W-:Y:S04]  /*5f050*/  STL.64 [R1+0x1470], R8 ;  /* 0x0014700801007387 */ /* 0x000fe80000100a00 */
[----:B------:R-:W-:Y:S04]  /*5f060*/  STL.64 [R1+0x1478], R10 ;  /* 0x0014780a01007387 */ /* 0x000fe80000100a00 */
[----:B------:R-:W-:Y:S04]  /*5f070*/  STL.64 [R1+0x1460], R4 ;  /* 0x0014600401007387 */ /* 0x000fe80000100a00 */
[----:B------:R1:W-:Y:S04]  /*5f080*/  STL.64 [R1+0x1468], R6 ;  /* 0x0014680601007387 */ /* 0x0003e80000100a00 */
[----:B------:R-:W2:Y:S01]  /*5f090*/  LDS R243, [R73+UR11+0x7080] ;  /* 0x0070800b49f37984 */ /* 0x000ea20008000800 */
[C---:B-1----:R-:W-:Y:S08]  /*5f0a0*/  HMMA.1688.F32.TF32 R4, R236.reuse, R26, R104 ;  /* 0x0000001aec04723c */ /* 0x042ff00000081068 */
[C---:B------:R-:W-:Y:S11]  /*5f0b0*/  HMMA.1688.F32.TF32 R8, R236.reuse, R54, R100 ;  /* 0x00000036ec08723c */ /* 0x040ff60000081064 */
        /* <DEDUP_REMOVED lines=8> */
[----:B------:R2:W-:Y:S04]  /*5f140*/  STL.64 [R1+0x1438], R6 ;  /* 0x0014380601007387 */ /* 0x0005e80000100a00 */
[----:B------:R-:W-:Y:S04]  /*5f150*/  STL.64 [R1+0x1420], R96 ;  /* 0x0014206001007387 */ /* 0x000fe80000100a00 */
[----:B------:R-:W-:Y:S04]  /*5f160*/  STL.64 [R1+0x1428], R98 ;  /* 0x0014286201007387 */ /* 0x000fe80000100a00 */
[----:B------:R-:W3:Y:S04]  /*5f170*/  LDL.LU R108, [R1+0x140] ;  /* 0x00014000016c7983 */ /* 0x000ee80000300800 */
[----:B------:R1:W-:Y:S04]  /*5f180*/  STL.64 [R1+0x1410], R8 ;  /* 0x0014100801007387 */ /* 0x0003e80000100a00 */
[----:B------:R1:W-:Y:S01]  /*5f190*/  STL.64 [R1+0x1418], R10 ;  /* 0x0014180a01007387 */ /* 0x0003e20000100a00 */
[----:B--2---:R-:W-:-:S15]  /*5f1a0*/  HMMA.1688.F32.TF32 R4, R236, R38, R248 ;  /* 0x00000026ec04723c */ /* 0x004fde00000810f8 */
[----:B------:R-:W-:-:S04]  /*5f1b0*/  NOP ;  /* 0x0000000000007918 */ /* 0x000fc80000000000 */
[----:B------:R2:W-:Y:S04]  /*5f1c0*/  STL.64 [R1+0x1400], R4 ;  /* 0x0014000401007387 */ /* 0x0005e80000100a00 */
[----:B------:R1:W-:Y:S04]  /*5f1d0*/  STL.64 [R1+0x1408], R6 ;  /* 0x0014080601007387 */ /* 0x0003e80000100a00 */
        /* <DEDUP_REMOVED lines=43> */
[----:B--2---:R-:W2:Y:S04]  /*5f490*/  LDL.LU R4, [R1+0xd0] ;  /* 0x0000d00001047983 */ /* 0x004ea80000300800 */
        /* <DEDUP_REMOVED lines=19> */
[C---:B---3--:R-:W-:Y:S08]  /*5f5d0*/  HMMA.1688.F32.TF32 R108, R240.reuse, R46, R108 ;  /* 0x0000002ef06c723c */ /* 0x048ff0000008106c */
[C---:B----4-:R-:W-:Y:S08]  /*5f5e0*/  HMMA.1688.F32.TF32 R112, R240.reuse, R86, R112 ;  /* 0x00000056f070723c */ /* 0x050ff00000081070 */
[C---:B------:R-:W-:Y:S08]  /*5f5f0*/  HMMA.1688.F32.TF32 R100, R240.reuse, R54, R100 ;  /* 0x00000036f064723c */ /* 0x040ff00000081064 */
[C---:B------:R-:W-:Y:S08]  /*5f600*/  HMMA.1688.F32.TF32 R104, R240.reuse, R26, R104 ;  /* 0x0000001af068723c */ /* 0x040ff00000081068 */
[----:B------:R-:W-:Y:S08]  /*5f610*/  HMMA.1688.F32.TF32 R120, R240, R50, R120 ;  /* 0x00000032f078723c */ /* 0x000ff00000081078 */
[C---:B------:R-:W-:Y:S08]  /*5f620*/  HMMA.1688.F32.TF32 R8, R236.reuse, R66, R8 ;  /* 0x00000042ec08723c */ /* 0x040ff00000081008 */
[C---:B------:R-:W-:Y:S08]  /*5f630*/  HMMA.1688.F32.TF32 R96, R236.reuse, R82, R96 ;  /* 0x00000052ec60723c */ /* 0x040ff00000081060 */
[C---:B------:R-:W-:Y:S08]  /*5f640*/  HMMA.1688.F32.TF32 R144, R236.reuse, R58, R144 ;  /* 0x0000003aec90723c */ /* 0x040ff00000081090 */
[C---:B------:R-:W-:Y:S11]  /*5f650*/  HMMA.1688.F32.TF32 R168, R236.reuse, R62, R168 ;  /* 0x0000003eeca8723c */ /* 0x040ff600000810a8 */
[----:B------:R-:W-:Y:S04]  /*5f660*/  STL.64 [R1+0x13f0], R144 ;  /* 0x0013f09001007387 */ /* 0x000fe80000100a00 */
[----:B------:R1:W-:Y:S01]  /*5f670*/  STL.64 [R1+0x13f8], R146 ;  /* 0x0013f89201007387 */ /* 0x0003e20000100a00 */
[----:B------:R-:W-:Y:S03]  /*5f680*/  HMMA.1688.F32.TF32 R164, R236, R42, R164 ;  /* 0x0000002aeca4723c */ /* 0x000fe600000810a4 */
[----:B-1----:R-:W3:Y:S01]  /*5f690*/  LDL.LU.64 R146, [R1+0x5500] ;  /* 0x0055000001927983 */ /* 0x002ee20000300a00 */
[----:B------:R-:W-:-:S03]  /*5f6a0*/  IMAD.MOV.U32 R32, RZ, RZ, R171 ;  /* 0x000000ffff207224 */ /* 0x000fc600078e00ab */
[----:B------:R-:W3:Y:S01]  /*5f6b0*/  LDL.LU.64 R144, [R1+0x54f8] ;  /* 0x0054f80001907983 */ /* 0x000ee20000300a00 */
[----:B------:R-:W-:-:S03]  /*5f6c0*/  IMAD.MOV.U32 R33, RZ, RZ, R170 ;  /* 0x000000ffff217224 */ /* 0x000fc600078e00aa */
[----:B------:R-:W-:Y:S01]  /*5f6d0*/  STL.64 [R1+0x13e0], R96 ;  /* 0x0013e06001007387 */ /* 0x000fe20000100a00 */
[C---:B--2---:R-:W-:Y:S03]  /*5f6e0*/  HMMA.1688.F32.TF32 R4, R236.reuse, R78, R4 ;  /* 0x0000004eec04723c */ /* 0x044fe60000081004 */
[----:B------:R1:W-:Y:S05]  /*5f6f0*/  STL.64 [R1+0x13e8], R98 ;  /* 0x0013e86201007387 */ /* 0x0003ea0000100a00 */
[----:B------:R-:W-:Y:S01]  /*5f700*/  HMMA.1688.F32.TF32 R236, R236, R70, R132 ;  /* 0x00000046ecec723c */ /* 0x000fe20000081084 */
[----:B-1----:R-:W2:Y:S04]  /*5f710*/  LDL.LU.64 R98, [R1+0x54f0] ;  /* 0x0054f00001627983 */ /* 0x002ea80000300a00 */
[----:B------:R-:W2:Y:S03]  /*5f720*/  LDL.LU.64 R96, [R1+0x54e8] ;  /* 0x0054e80001607983 */ /* 0x000ea60000300a00 */
[C---:B------:R-:W-:Y:S01]  /*5f730*/  HMMA.1688.F32.TF32 R128, R240.reuse, R74, R128 ;  /* 0x0000004af080723c */ /* 0x040fe20000081080 */
[----:B------:R1:W-:Y:S04]  /*5f740*/  STL.64 [R1+0x13d0], R168 ;  /* 0x0013d0a801007387 */ /* 0x0003e80000100a00 */
[----:B------:R-:W4:Y:S04]  /*5f750*/  LDL.LU.64 R170, [R1+0x54e0] ;  /* 0x0054e00001aa7983 */ /* 0x000f280000300a00 */
[----:B-1----:R-:W4:Y:S01]  /*5f760*/  LDL.LU.64 R168, [R1+0x54d8] ;  /* 0x0054d80001a87983 */ /* 0x002f220000300a00 */
[C---:B------:R-:W-:Y:S03]  /*5f770*/  HMMA.1688.F32.TF32 R124, R240.reuse, R30, R124 ;  /* 0x0000001ef07c723c */ /* 0x040fe6000008107c */
[----:B------:R1:W-:Y:S04]  /*5f780*/  STL [R1+0x53e4], R32 ;  /* 0x0053e42001007387 */ /* 0x0003e80000100800 */
[----:B------:R1:W-:Y:S04]  /*5f790*/  STL [R1+0x53e0], R33 ;  /* 0x0053e02101007387 */ /* 0x0003e80000100800 */
[----:B------:R-:W-:Y:S04]  /*5f7a0*/  STL.64 [R1+0x13c0], R164 ;  /* 0x0013c0a401007387 */ /* 0x000fe80000100a00 */
[----:B------:R1:W-:Y:S02]  /*5f7b0*/  STL.64 [R1+0x13c8], R166 ;  /* 0x0013c8a601007387 */ /* 0x0003e40000100a00 */
[----:B-1----:R-:W-:Y:S01]  /*5f7c0*/  IMAD.MOV.U32 R32, RZ, RZ, R10 ;  /* 0x000000ffff207224 */ /* 0x002fe200078e000a */
[----:B------:R-:W-:Y:S01]  /*5f7d0*/  MOV R33, R11 ;  /* 0x0000000b00217202 */ /* 0x000fe20000000f00 */
[----:B------:R-:W2:Y:S04]  /*5f7e0*/  LDL.LU.64 R166, [R1+0x54d0] ;  /* 0x0054d00001a67983 */ /* 0x000ea80000300a00 */
[----:B------:R-:W2:Y:S04]  /*5f7f0*/  LDL.LU.64 R164, [R1+0x54c8] ;  /* 0x0054c80001a47983 */ /* 0x000ea80000300a00 */
[----:B------:R1:W-:Y:S04]  /*5f800*/  STL.64 [R1+0x13b0], R8 ;  /* 0x0013b00801007387 */ /* 0x0003e80000100a00 */
[----:B------:R-:W2:Y:S04]  /*5f810*/  LDL.LU.64 R10, [R1+0x54c0] ;  /* 0x0054c000010a7983 */ /* 0x000ea80000300a00 */
[----:B-1----:R-:W2:Y:S04]  /*5f820*/  LDL.LU.64 R8, [R1+0x54b8] ;  /* 0x0054b80001087983 */ /* 0x002ea80000300a00 */
[----:B------:R-:W-:Y:S04]  /*5f830*/  STL.64 [R1+0x13a0], R4 ;  /* 0x0013a00401007387 */ /* 0x000fe80000100a00 */
[----:B------:R1:W-:Y:S01]  /*5f840*/  STL.64 [R1+0x13a8], R6 ;  /* 0x0013a80601007387 */ /* 0x0003e20000100a00 */
[C---:B------:R-:W-:Y:S03]  /*5f850*/  HMMA.1688.F32.TF32 R116, R240.reuse, R34, R116 ;  /* 0x00000022f074723c */ /* 0x040fe60000081074 */
[----:B-1----:R-:W3:Y:S04]  /*5f860*/  LDL.LU.64 R6, [R1+0x54b0] ;  /* 0x0054b00001067983 */ /* 0x002ee80000300a00 */
[----:B------:R-:W3:Y:S04]  /*5f870*/  LDL.LU.64 R4, [R1+0x54a8] ;  /* 0x0054a80001047983 */ /* 0x000ee80000300a00 */
[----:B------:R-:W3:Y:S04]  /*5f880*/  LDL.LU.64 R134, [R1+0x54a0] ;  /* 0x0054a00001867983 */ /* 0x000ee80000300a00 */
[----:B------:R-:W3:Y:S04]  /*5f890*/  LDL.LU.64 R132, [R1+0x5498] ;  /* 0x0054980001847983 */ /* 0x000ee80000300a00 */
[----:B------:R-:W-:Y:S04]  /*5f8a0*/  STL.64 [R1+0x360], R236 ;  /* 0x000360ec01007387 */ /* 0x000fe80000100a00 */
[----:B------:R-:W-:Y:S04]  /*5f8b0*/  STL.64 [R1+0x368], R238 ;  /* 0x000368ee01007387 */ /* 0x000fe80000100a00 */
[----:B------:R-:W-:Y:S04]  /*5f8c0*/  STL.64 [R1+0x350], R128 ;  /* 0x0003508001007387 */ /* 0x000fe80000100a00 */
[----:B------:R1:W-:Y:S01]  /*5f8d0*/  STL.64 [R1+0x358], R130 ;  /* 0x0003588201007387 */ /* 0x0003e20000100a00 */
[----:B------:R-:W-:Y:S03]  /*5f8e0*/  HMMA.1688.F32.TF32 R248, R240, R38, R248 ;  /* 0x00000026f0f8723c */ /* 0x000fe600000810f8 */
[----:B------:R-:W-:Y:S04]  /*5f8f0*/  LDS R236, [R72+UR11+0x6100] ;  /* 0x0061000b48ec7984 */ /* 0x000fe80008000800 */
[----:B------:R-:W-:Y:S04]  /*5f900*/  LDS R238, [R72+UR11+0x7100] ;  /* 0x0071000b48ee7984 */ /* 0x000fe80008000800 */
[----:B-1----:R-:W3:Y:S04]  /*5f910*/  LDL.LU.64 R130, [R1+0x5490] ;  /* 0x0054900001827983 */ /* 0x002ee80000300a00 */
[----:B------:R-:W3:Y:S04]  /*5f920*/  LDL.LU.64 R128, [R1+0x5488] ;  /* 0x0054880001807983 */ /* 0x000ee80000300a00 */
[----:B------:R-:W-:Y:S04]  /*5f930*/  STL.64 [R1+0x340], R124 ;  /* 0x0003407c01007387 */ /* 0x000fe80000100a00 */
[----:B------:R1:W-:Y:S04]  /*5f940*/  STL.64 [R1+0x348], R126 ;  /* 0x0003487e01007387 */ /* 0x0003e80000100a00 */
[----:B------:R-:W-:Y:S04]  /*5f950*/  LDS R237, [R73+UR11+0x6100] ;  /* 0x0061000b49ed7984 */ /* 0x000fe80008000800 */
[----:B------:R-:W2:Y:S04]  /*5f960*/  LDS R239, [R73+UR11+0x7100] ;  /* 0x0071000b49ef7984 */ /* 0x000ea80008000800 */
[----:B-1----:R-:W3:Y:S04]  /*5f970*/  LDL.LU.64 R126, [R1+0x5480] ;  /* 0x00548000017e7983 */ /* 0x002ee80000300a00 */
[----:B------:R-:W3:Y:S04]  /*5f980*/  LDL.LU.64 R124, [R1+0x5478] ;  /* 0x00547800017c7983 */ /* 0x000ee80000300a00 */
[----:B------:R-:W-:Y:S04]  /*5f990*/  STL.64 [R1+0x330], R120 ;  /* 0x0003307801007387 */ /* 0x000fe80000100a00 */
[----:B------:R1:W-:Y:S04]  /*5f9a0*/  STL.64 [R1+0x338], R122 ;  /* 0x0003387a01007387 */ /* 0x0003e80000100a00 */
        /* <DEDUP_REMOVED lines=23> */
[----:B------:R4:W-:Y:S01]  /*5fb20*/  STL.64 [R1+0x2d8], R250 ;  /* 0x0002d8fa01007387 */ /* 0x0009e20000100a00 */
[----:B--2---:R-:W-:Y:S08]  /*5fb30*/  HMMA.1688.F32.TF32 R8, R244, R26, R8 ;  /* 0x0000001af408723c */ /* 0x004ff00000081008 */
[C---:B---3--:R-:W-:Y:S08]  /*5fb40*/  HMMA.1688.F32.TF32 R100, R240.reuse, R42, R100 ;  /* 0x0000002af064723c */ /* 0x048ff00000081064 */
[C---:B----4-:R-:W-:Y:S08]  /*5fb50*/  HMMA.1688.F32.TF32 R248, R240.reuse, R58, R108 ;  /* 0x0000003af0f8723c */ /* 0x050ff0000008106c */
[C---:B------:R-:W-:Y:S08]  /*5fb60*/  HMMA.1688.F32.TF32 R108, R240.reuse, R82, R112 ;  /* 0x00000052f06c723c */ /* 0x040ff00000081070 */
[C---:B------:R-:W-:Y:S03]  /*5fb70*/  HMMA.1688.F32.TF32 R112, R240.reuse, R62, R116 ;  /* 0x0000003ef070723c */ /* 0x040fe60000081074 */
[----:B------:R-:W-:Y:S04]  /*5fb80*/  STL.64 [R1+0x2c0], R248 ;  /* 0x0002c0f801007387 */ /* 0x000fe80000100a00 */
[----:B------:R-:W-:Y:S04]  /*5fb90*/  STL.64 [R1+0x2c8], R250 ;  /* 0x0002c8fa01007387 */ /* 0x000fe80000100a00 */
[----:B------:R-:W-:Y:S04]  /*5fba0*/  STL.64 [R1+0x2b0], R108 ;  /* 0x0002b06c01007387 */ /* 0x000fe80000100a00 */
[----:B------:R1:W-:Y:S04]  /*5fbb0*/  STL.64 [R1+0x2b8], R110 ;  /* 0x0002b86e01007387 */ /* 0x0003e80000100a00 */
[----:B------:R-:W-:Y:S04]  /*5fbc0*/  STL.64 [R1+0x2a0], R112 ;  /* 0x0002a07001007387 */ /* 0x000fe80000100a00 */
[----:B------:R-:W-:Y:S01]  /*5fbd0*/  STL.64 [R1+0x2a8], R114 ;  /* 0x0002a87201007387 */ /* 0x000fe20000100a00 */
[C---:B-1----:R-:W-:Y:S03]  /*5fbe0*/  HMMA.1688.F32.TF32 R108, R240.reuse, R66, R104 ;  /* 0x00000042f06c723c */ /* 0x042fe60000081068 */
[----:B------:R-:W-:Y:S04]  /*5fbf0*/  STL.64 [R1+0x290], R100 ;  /* 0x0002906401007387 */ /* 0x000fe80000100a00 */
[----:B------:R1:W-:Y:S01]  /*5fc00*/  STL.64 [R1+0x298], R102 ;  /* 0x0002986601007387 */ /* 0x0003e20000100a00 */
[C---:B------:R-:W-:Y:S08]  /*5fc10*/  HMMA.1688.F32.TF32 R104, R240.reuse, R78, R120 ;  /* 0x0000004ef068723c */ /* 0x040ff00000081078 */
[----:B-1----:R-:W-:Y:S03]  /*5fc20*/  HMMA.1688.F32.TF32 R100, R240, R70, R124 ;  /* 0x00000046f064723c */ /* 0x002fe6000008107c */
        /* <DEDUP_REMOVED lines=13> */
[----:B------:R-:W-:Y:S04]  /*5fd00*/  STL.64 [R1+0x248], R106 ;  /* 0x0002486a01007387 */ /* 0x000fe80000100a00 */
[----:B------:R-:W-:Y:S04]  /*5fd10*/  STL.64 [R1+0x230], R100 ;  /* 0x0002306401007387 */ /* 0x000fe80000100a00 */
[----:B------:R1:W-:Y:S04]  /*5fd20*/  STL.64 [R1+0x238], R102 ;  /* 0x0002386601007387 */ /* 0x0003e80000100a00 */
[----:B------:R-:W-:Y:S04]  /*5fd30*/  STL.64 [R1+0x220], R8 ;  /* 0x0002200801007387 */ /* 0x000fe80000100a00 */
[----:B------:R2:W-:Y:S01]  /*5fd40*/  STL.64 [R1+0x228], R10 ;  /* 0x0002280a01007387 */ /* 0x0005e20000100a00 */
[C---:B-1----:R-:W-:Y:S08]  /*5fd50*/  HMMA.1688.F32.TF32 R100, R244.reuse, R34, R168 ;  /* 0x00000022f464723c */ /* 0x042ff000000810a8 */
[C---:B--2---:R-:W-:Y:S01]  /*5fd60*/  HMMA.1688.F32.TF32 R8, R244.reuse, R86, R96 ;  /* 0x00000056f408723c */ /* 0x044fe20000081060 */
[----:B------:R-:W-:Y:S04]  /*5fd70*/  STL.64 [R1+0x210], R4 ;  /* 0x0002100401007387 */ /* 0x000fe80000100a00 */
[----:B------:R1:W-:Y:S03]  /*5fd80*/  STL.64 [R1+0x218], R6 ;  /* 0x0002180601007387 */ /* 0x0003e60000100a00 */
[C---:B------:R-:W-:Y:S03]  /*5fd90*/  HMMA.1688.F32.TF32 R96, R244.reuse, R38, R184 ;  /* 0x00000026f460723c */ /* 0x040fe600000810b8 */
[----:B------:R-:W-:Y:S04]  /*5fda0*/  STL.64 [R1+0x200], R100 ;  /* 0x0002006401007387 */ /* 0x000fe80000100a00 */
[----:B------:R-:W-:Y:S01]  /*5fdb0*/  STL.64 [R1+0x208], R102 ;  /* 0x0002086601007387 */ /* 0x000fe20000100a00 */
[C---:B-1----:R-:W-:Y:S03]  /*5fdc0*/  HMMA.1688.F32.TF32 R4, R244.reuse, R46, R144 ;  /* 0x0000002ef404723c */ /* 0x042fe60000081090 */
[----:B------:R-:W-:Y:S04]  /*5fdd0*/  STL.64 [R1+0x1f0], R8 ;  /* 0x0001f00801007387 */ /* 0x000fe80000100a00 */
[----:B------:R1:W-:Y:S02]  /*5fde0*/  STL.64 [R1+0x1f8], R10 ;  /* 0x0001f80a01007387 */ /* 0x0003e40000100a00 */
[C---:B-1----:R-:W-:Y:S10]  /*5fdf0*/  HMMA.1688.F32.TF32 R8, R244.reuse, R58, R188 ;  /* 0x0000003af408723c */ /* 0x042ff400000810bc */
        /* <DEDUP_REMOVED lines=26> */
[C---:B-1----:R-:W-:Y:S03]  /*5ffa0*/  HMMA.1688.F32.TF32 R8, R236.reuse, R50, R172 ;  /* 0x00000032ec08723c */ /* 0x042fe600000810ac */
[----:B------:R-:W-:Y:S04]  /*5ffb0*/  STL.64 [R1+0x1330], R4 ;  /* 0x0013300401007387 */ /* 0x000fe80000100a00 */
[----:B------:R-:W-:Y:S04]  /*5ffc0*/  STL.64 [R1+0x1338], R6 ;  /* 0x0013380601007387 */ /* 0x000fe80000100a00 */
[----:B------:R-:W-:Y:S04]  /*5ffd0*/  STL.64 [R1+0x1320], R12 ;  /* 0x0013200c01007387 */ /* 0x000fe80000100a00 */
[----:B------:R-:W-:Y:S01]  /*5ffe0*/  STL.64 [R1+0x1328], R14 ;  /* 0x0013280e01007387 */ /* 0x000fe20000100a00 */
[C---:B------:R-:W-:Y:S03]  /*5fff0*/  HMMA.1688.F32.TF32 R16, R236.reuse, R54, R180 ;  /* 0x00000036ec10723c */ /* 0x040fe600000810b4 */
[----:B------:R-:W-:Y:S04]  /*60000*/  LDS R4, [R0+UR11+0x6180] ;  /* 0x0061800b00047984 */ /* 0x000fe80008000800 */
[----:B------:R-:W-:Y:S04]  /*60010*/  STL.64 [R1+0x1310], R8 ;  /* 0x0013100801007387 */ /* 0x000fe80000100a00 */
[----:B------:R1:W-:Y:S04]  /*60020*/  STL.64 [R1+0x1318], R10 ;  /* 0x0013180a01007387 */ /* 0x0003e80000100a00 */
[----:B------:R-:W-:Y:S04]  /*60030*/  LDS R6, [R0+UR11+0x7180] ;  /* 0x0071800b00067984 */ /* 0x000fe80008000800 */
[----:B------:R-:W-:Y:S01]  /*60040*/  LDS R5, [R252+UR11+0x6180] ;  /* 0x0061800bfc057984 */ /* 0x000fe20008000800 */
[C---:B-1----:R-:W-:Y:S03]  /*60050*/  HMMA.1688.F32.TF32 R8, R236.reuse, R26, R176 ;  /* 0x0000001aec08723c */ /* 0x042fe600000810b0 */
[----:B------:R-:W1:Y:S05]  /*60060*/  LDS R7, [R252+UR11+0x7180] ;  /* 0x0071800bfc077984 */ /* 0x000e6a0008000800 */
[C---:B------:R-:W-:Y:S11]  /*60070*/  HMMA.1688.F32.TF32 R12, R236.reuse, R34, R20 ;  /* 0x00000022ec0c723c */ /* 0x040ff60000081014 */
[----:B------:R-:W-:Y:S04]  /*60080*/  STL.64 [R1+0x1300], R8 ;  /* 0x0013000801007387 */ /* 0x000fe80000100a00 */
[----:B------:R2:W-:Y:S02]  /*60090*/  STL.64 [R1+0x1308], R10 ;  /* 0x0013080a01007387 */ /* 0x0005e40000100a00 */
[C---:B--2---:R-:W-:Y:S02]  /*600a0*/  HMMA.1688.F32.TF32 R8, R236.reuse, R86, R192 ;  /* 0x00000056ec08723c */ /* 0x044fe400000810c0 */
[----:B------:R-:W-:Y:S04]  /*600b0*/  STL.64 [R1+0x12f0], R16 ;  /* 0x0012f01001007387 */ /* 0x000fe80000100a00 */
[----:B------:R-:W-:Y:S04]  /*600c0*/  STL.64 [R1+0x12f8], R18 ;  /* 0x0012f81201007387 */ /* 0x000fe80000100a00 */
[----:B------:R-:W-:Y:S04]  /*600d0*/  STL.64 [R1+0x12e0], R12 ;  /* 0x0012e00c01007387 */ /* 0x000fe80000100a00 */
[----:B------:R2:W-:Y:S05]  /*600e0*/  STL.64 [R1+0x12e8], R14 ;  /* 0x0012e80e01007387 */ /* 0x0005ea0000100a00 */
[----:B------:R-:W-:Y:S04]  /*600f0*/  STL.64 [R1+0x12d0], R8 ;  /* 0x0012d00801007387 */ /* 0x000fe80000100a00 */
[----:B------:R3:W-:Y:S01]  /*60100*/  STL.64 [R1+0x12d8], R10 ;  /* 0x0012d80a01007387 */ /* 0x0007e20000100a00 */
[C---:B--2---:R-:W-:Y:S08]  /*60110*/  HMMA.1688.F32.TF32 R12, R236.reuse, R46, R196 ;  /* 0x0000002eec0c723c */ /* 0x044ff000000810c4 */
[C---:B---3--:R-:W-:Y:S11]  /*60120*/  HMMA.1688.F32.TF32 R8, R236.reuse, R38, R200 ;  /* 0x00000026ec08723c */ /* 0x048ff600000810c8 */
        /* <DEDUP_REMOVED lines=20> */
[----:B------:R-:W-:Y:S05]  /*60270*/  STL.64 [R1+0x1268], R18 ;  /* 0x0012681201007387 */ /* 0x000fea0000100a00 */
[----:B------:R-:W-:Y:S04]  /*60280*/  STL.64 [R1+0x1250], R12 ;  /* 0x0012500c01007387 */ /* 0x000fe80000100a00 */
[----:B------:R1:W-:Y:S01]  /*60290*/  STL.64 [R1+0x1258], R14 ;  /* 0x0012580e01007387 */ /* 0x0003e20000100a00 */
[----:B------:R-:W-:-:S02]  /*602a0*/  IMAD.MOV.U32 R107, RZ, RZ, R232 ;  /* 0x000000ffff6b7224 */ /* 0x000fc400078e00e8 */
[----:B------:R-:W-:Y:S02]  /*602b0*/  IMAD.MOV.U32 R116, RZ, RZ, R233 ;  /* 0x000000ffff747224 */ /* 0x000fe400078e00e9 */
[----:B------:R-:W-:Y:S01]  /*602c0*/  IMAD.MOV.U32 R117, RZ, RZ, R234 ;  /* 0x000000ffff757224 */ /* 0x000fe200078e00ea */
[----:B------:R-:W-:Y:S04]  /*602d0*/  STL.64 [R1+0x190], R8 ;  /* 0x0001900801007387 */ /* 0x000fe80000100a00 */
[----:B------:R2:W-:Y:S01]  /*602e0*/  STL.64 [R1+0x198], R10 ;  /* 0x0001980a01007387 */ /* 0x0005e20000100a00 */
[----:B-1----:R-:W-:Y:S03]  /*602f0*/  HMMA.1688.F32.TF32 R12, R4, R74, R92 ;  /* 0x0000004a040c723c */ /* 0x002fe6000008105c */
[----:B------:R-:W3:Y:S01]  /*60300*/  LDL.LU R100, [R1+0x480] ;  /* 0x0004800001647983 */ /* 0x000ee20000300800 */
[----:B------:R-:W-:Y:S01]  /*60310*/  IMAD.MOV.U32 R118, RZ, RZ, R235 ;  /* 0x000000ffff767224 */ /* 0x000fe200078e00eb */
[----:B------:R-:W-:-:S02]  /*60320*/  LOP3.LUT R242, R0, 0x40, RZ, 0x3c, !PT ;  /* 0x0000004000f27812 */ /* 0x000fc400078e3cff */
[----:B------:R-:W-:Y:S01]  /*60330*/  LOP3.LUT R243, R0, 0x60, RZ, 0x3c, !PT ;  /* 0x0000006000f37812 */ /* 0x000fe200078e3cff */
[----:B------:R-:W-:Y:S01]  /*60340*/  LDS R88, [R0+UR11+0x6200] ;  /* 0x0062000b00587984 */ /* 0x000fe20008000800 */
[C---:B--2---:R-:W-:Y:S03]  /*60350*/  HMMA.1688.F32.TF32 R8, R4.reuse, R30, R228 ;  /* 0x0000001e0408723c */ /* 0x044fe600000810e4 */
[----:B------:R-:W-:Y:S04]  /*60360*/  LDS R248, [R242+UR11+0x6180] ;  /* 0x0061800bf2f87984 */ /* 0x000fe80008000800 */
[----:B------:R-:W-:Y:S04]  /*60370*/  LDS R250, [R242+UR11+0x7180] ;  /* 0x0071800bf2fa7984 */ /* 0x000fe80008000800 */
[----:B------:R-:W-:Y:S04]  /*60380*/  STL.64 [R1+0x180], R12 ;  /* 0x0001800c01007387 */ /* 0x000fe80000100a00 */
[----:B------:R-:W-:Y:S04]  /*60390*/  STL.64 [R1+0x188], R14 ;  /* 0x0001880e01007387 */ /* 0x000fe80000100a00 */
[----:B------:R-:W-:Y:S04]  /*603a0*/  LDS R249, [R243+UR11+0x6180] ;  /* 0x0061800bf3f97984 */ /* 0x000fe80008000800 */
        /* <DEDUP_REMOVED lines=33> */
[----:B-1----:R-:W3:Y:S04]  /*605c0*/  LDL.LU R8, [R1+0x400] ;  /* 0x0004000001087983 */ /* 0x002ee80000300800 */
[----:B------:R-:W3:Y:S04]  /*605d0*/  LDL.LU R9, [R1+0x404] ;  /* 0x0004040001097983 */ /* 0x000ee80000300800 */
        /* <DEDUP_REMOVED lines=23> */
[----:B------:R-:W1:Y:S04]  /*60750*/  LDS R251, [R243+UR11+0x7180] ;  /* 0x0071800bf3fb7984 */ /* 0x000e680008000800 */
[----:B------:R-:W-:Y:S04]  /*60760*/  LDS R90, [R0+UR11+0x7200] ;  /* 0x0072000b005a7984 */ /* 0x000fe80008000800 */
[----:B------:R-:W-:Y:S04]  /*60770*/  LDS R89, [R252+UR11+0x6200] ;  /* 0x0062000bfc597984 */ /* 0x000fe80008000800 */
[----:B------:R-:W1:Y:S04]  /*60780*/  LDS R91, [R252+UR11+0x7200] ;  /* 0x0072000bfc5b7984 */ /* 0x000e680008000800 */
[----:B------:R-:W-:Y:S04]  /*60790*/  LDS R152, [R242+UR11+0x6200] ;  /* 0x0062000bf2987984 */ /* 0x000fe80008000800 */
[----:B------:R-:W-:Y:S04]  /*607a0*/  LDS R154, [R242+UR11+0x7200] ;  /* 0x0072000bf29a7984 */ /* 0x000fe80008000800 */
[----:B------:R-:W-:Y:S04]  /*607b0*/  LDS R153, [R243+UR11+0x6200] ;  /* 0x0062000bf3997984 */ /* 0x000fe80008000800 */
[----:B------:R-:W1:Y:S01]  /*607c0*/  LDS R155, [R243+UR11+0x7200] ;  /* 0x0072000bf39b7984 */ /* 0x000e620008000800 */
[----:B--2---:R-:W-:-:S15]  /*607d0*/  HMMA.1688.F32.TF32 R12, R4, R50, R232 ;  /* 0x00000032040c723c */ /* 0x004fde00000810e8 */
[----:B------:R-:W-:-:S04]  /*607e0*/  NOP ;  /* 0x0000000000007918 */ /* 0x000fc80000000000 */
[----:B------:R-:W-:Y:S04]  /*607f0*/  STL.64 [R1+0x160], R12 ;  /* 0x0001600c01007387 */ /* 0x000fe80000100a00 */
[----:B------:R3:W-:Y:S04]  /*60800*/  STL.64 [R1+0x168], R14 ;  /* 0x0001680e01007387 */ /* 0x0007e80000100a00 */
[----:B------:R-:W2:Y:S04]  /*60810*/  LDL.LU R109, [R1+0x4a4] ;  /* 0x0004a400016d7983 */ /* 0x000ea80000300800 */
[----:B------:R-:W2:Y:S04]  /*60820*/  LDL.LU R110, [R1+0x4a8] ;  /* 0x0004a800016e7983 */ /* 0x000ea80000300800 */
[----:B------:R-:W2:Y:S01]  /*60830*/  LDL.LU R111, [R1+0x4ac] ;  /* 0x0004ac00016f7983 */ /* 0x000ea20000300800 */
[C---:B---3--:R-:W-:Y:S08]  /*60840*/  HMMA.1688.F32.TF32 R12, R4.reuse, R26, R184 ;  /* 0x0000001a040c723c */ /* 0x048ff000000810b8 */
[C---:B------:R-:W-:Y:S08]  /*60850*/  HMMA.1688.F32.TF32 R20, R4.reuse, R54, R144 ;  /* 0x000000360414723c */ /* 0x040ff00000081090 */
[C---:B------:R-:W-:Y:S03]  /*60860*/  HMMA.1688.F32.TF32 R16, R4.reuse, R34, R96 ;  /* 0x000000220410723c */ /* 0x040fe60000081060 */
[----:B------:R-:W-:Y:S04]  /*60870*/  STL.64 [R1+0x150], R12 ;  /* 0x0001500c01007387 */ /* 0x000fe80000100a00 */
[----:B------:R3:W-:Y:S02]  /*60880*/  STL.64 [R1+0x158], R14 ;  /* 0x0001580e01007387 */ /* 0x0007e40000100a00 */
[C---:B---3--:R-:W-:Y:S02]  /*60890*/  HMMA.1688.F32.TF32 R12, R4.reuse, R86, R168 ;  /* 0x00000056040c723c */ /* 0x048fe400000810a8 */
[----:B------:R-:W-:Y:S04]  /*608a0*/  STL.64 [R1+0x140], R20 ;  /* 0x0001401401007387 */ /* 0x000fe80000100a00 */
[----:B------:R3:W-:Y:S04]  /*608b0*/  STL.64 [R1+0x148], R22 ;  /* 0x0001481601007387 */ /* 0x0007e80000100a00 */
[----:B------:R-:W-:Y:S04]  /*608c0*/  STL.64 [R1+0x130], R16 ;  /* 0x0001301001007387 */ /* 0x000fe80000100a00 */
[----:B------:R1:W-:Y:S01]  /*608d0*/  STL.64 [R1+0x138], R18 ;  /* 0x0001381201007387 */ /* 0x0003e20000100a00 */
[C---:B---3--:R-:W-:Y:S04]  /*608e0*/  HMMA.1688.F32.TF32 R20, R4.reuse, R46, R164 ;  /* 0x0000002e0414723c */ /* 0x048fe800000810a4 */
[----:B------:R-:W-:Y:S04]  /*608f0*/  STL.64 [R1+0x120], R12 ;  /* 0x0001200c01007387 */ /* 0x000fe80000100a00 */
[----:B------:R3:W-:Y:S01]  /*60900*/  STL.64 [R1+0x128], R14 ;  /* 0x0001280e01007387 */ /* 0x0007e20000100a00 */
[C---:B-1----:R-:W-:Y:S08]  /*60910*/  HMMA.1688.F32.TF32 R16, R4.reuse, R38, R8 ;  /* 0x000000260410723c */ /* 0x042ff00000081008 */
[C---:B---3--:R-:W-:Y:S08]  /*60920*/  HMMA.1688.F32.TF32 R12, R4.reuse, R58, R132 ;  /* 0x0000003a040c723c */ /* 0x048ff00000081084 */
[----:B----4-:R-:W-:Y:S01]  /*60930*/  HMMA.1688.F32.TF32 R8, R4, R82, R128 ;  /* 0x000000520408723c */ /* 0x010fe20000081080 */
[----:B------:R-:W-:Y:S04]  /*60940*/  STL.64 [R1+0x110], R20 ;  /* 0x0001101401007387 */ /* 0x000fe80000100a00 */
[----:B------:R-:W-:Y:S04]  /*60950*/  STL.64 [R1+0x118], R22 ;  /* 0x0001181601007387 */ /* 0x000fe80000100a00 */
[----:B------:R-:W-:Y:S04]  /*60960*/  STL.64 [R1+0x100], R16 ;  /* 0x0001001001007387 */ /* 0x000fe80000100a00 */
[----:B------:R-:W-:Y:S04]  /*60970*/  STL.64 [R1+0x108], R18 ;  /* 0x0001081201007387 */ /* 0x000fe80000100a00 */
[----:B------:R-:W-:Y:S04]  /*60980*/  STL.64 [R1+0xf0], R12 ;  /* 0x0000f00c01007387 */ /* 0x000fe80000100a00 */
[----:B------:R1:W-:Y:S01]  /*60990*/  STL.64 [R1+0xf8], R14 ;  /* 0x0000f80e01007387 */ /* 0x0003e20000100a00 */
[----:B------:R-:W-:Y:S01]  /*609a0*/  MOV R36, R8 ;  /* 0x0000000800247202 */ /* 0x000fe20000000f00 */
[----:B------:R-:W-:-:S02]  /*609b0*/  IMAD.MOV.U32 R37, RZ, RZ, R9 ;  /* 0x000000ffff257224 */ /* 0x000fc400078e0009 */
[----:B------:R3:W-:Y:S01]  /*609c0*/  STL.64 [R1+0xe8], R10 ;  /* 0x0000e80a01007387 */ /* 0x0007e20000100a00 */
[C---:B-1----:R-:W-:Y:S08]  /*609d0*/  HMMA.1688.F32.TF32 R12, R4.reuse, R62, R124 ;  /* 0x0000003e040c723c */ /* 0x042ff0000008107c */
[C---:B---3--:R-:W-:Y:S01]  /*609e0*/  HMMA.1688.F32.TF32 R8, R4.reuse, R42, R120 ;  /* 0x0000002a0408723c */ /* 0x048fe20000081078 */
[----:B------:R1:W-:Y:S04]  /*609f0*/  STL [R1+0x536c], R37 ;  /* 0x00536c2501007387 */ /* 0x0003e80000100800 */
[----:B------:R3:W-:Y:S06]  /*60a00*/  STL [R1+0x5368], R36 ;  /* 0x0053682401007387 */ /* 0x0007ec0000100800 */
[----:B------:R-:W-:Y:S04]  /*60a10*/  STL.64 [R1+0xd0], R12 ;  /* 0x0000d00c01007387 */ /* 0x000fe80000100a00 */
[----:B------:R4:W-:Y:S04]  /*60a20*/  STL.64 [R1+0xd8], R14 ;  /* 0x0000d80e01007387 */ /* 0x0009e80000100a00 */
[----:B-1----:R-:W-:Y:S01]  /*60a30*/  IMAD.MOV.U32 R37, RZ, RZ, R10 ;  /* 0x000000ffff257224 */ /* 0x002fe200078e000a */
[----:B------:R1:W-:Y:S01]  /*60a40*/  STL.64 [R1+0xc0], R8 ;  /* 0x0000c00801007387 */ /* 0x0003e20000100a00 */
[----:B---3--:R-:W-:Y:S01]  /*60a50*/  IMAD.MOV.U32 R36, RZ, RZ, R11 ;  /* 0x000000ffff247224 */ /* 0x008fe200078e000b */
[C---:B----4-:R-:W-:Y:S08]  /*60a60*/  HMMA.1688.F32.TF32 R12, R4.reuse, R66, R104 ;  /* 0x00000042040c723c */ /* 0x050ff00000081068 */
[C---:B-1----:R-:W-:Y:S08]  /*60a70*/  HMMA.1688.F32.TF32 R8, R4.reuse, R78, R100 ;  /* 0x0000004e0408723c */ /* 0x042ff00000081064 */
[----:B------:R-:W-:Y:S01]  /*60a80*/  HMMA.1688.F32.TF32 R4, R4, R70, R116 ;  /* 0x000000460404723c */ /* 0x000fe20000081074 */
[----:B------:R1:W-:Y:S04]  /*60a90*/  STL [R1+0x5374], R36 ;  /* 0x0053742401007387 */ /* 0x0003e80000100800 */
[----:B------:R3:W-:Y:S04]  /*60aa0*/  STL [R1+0x5370], R37 ;  /* 0x0053702501007387 */ /* 0x0007e80000100800 */
[----:B------:R-:W-:Y:S02]  /*60ab0*/  STL.64 [R1+0xb0], R12 ;  /* 0x0000b00c01007387 */ /* 0x000fe40000100a00 */
[----:B-1----:R-:W-:-:S02]  /*60ac0*/  IMAD.MOV.U32 R36, RZ, RZ, R10 ;  /* 0x000000ffff247224 */ /* 0x002fc400078e000a */
[----:B------:R-:W-:Y:S01]  /*60ad0*/  STL.64 [R1+0xb8], R14 ;  /* 0x0000b80e01007387 */ /* 0x000fe20000100a00 */
[----:B---3--:R-:W-:-:S03]  /*60ae0*/  MOV R37, R11 ;  /* 0x0000000b00257202 */ /* 0x008fc60000000f00 */
[----:B------:R1:W-:Y:S04]  /*60af0*/  STL.64 [R1+0xa0], R8 ;  /* 0x0000a00801007387 */ /* 0x0003e80000100a00 */
[----:B------:R3:W-:Y:S01]  /*60b00*/  STL [R1+0x537c], R36 ;  /* 0x00537c2401007387 */ /* 0x0007e20000100800 */
[----:B-1----:R-:W-:Y:S03]  /*60b10*/  HMMA.1688.F32.TF32 R8, R248, R74, R112 ;  /* 0x0000004af808723c */ /* 0x002fe60000081070 */
[----:B------:R1:W-:Y:S04]  /*60b20*/  STL [R1+0x5378], R37 ;  /* 0x0053782501007387 */ /* 0x0003e80000100800 */
[----:B------:R-:W-:Y:S04]  /*60b30*/  STL.64 [R1+0x90], R4 ;  /* 0x0000900401007387 */ /* 0x000fe80000100a00 */
[----:B------:R2:W-:Y:S08]  /*60b40*/  STL.64 [R1+0x98], R6 ;  /* 0x0000980601007387 */ /* 0x0005f00000100a00 */
[----:B---3--:R-:W-:-:S02]  /*60b50*/  IMAD.MOV.U32 R36, RZ, RZ, R8 ;  /* 0x000000ffff247224 */ /* 0x008fc400078e0008 */
[----:B-1----:R-:W-:Y:S01]  /*60b60*/  IMAD.MOV.U32 R37, RZ, RZ, R9 ;  /* 0x000000ffff257224 */ /* 0x002fe200078e0009 */
[----:B------:R1:W-:Y:S04]  /*60b70*/  STL.64 [R1+0x88], R10 ;  /* 0x0000880a01007387 */ /* 0x0003e80000100a00 */
[----:B------:R-:W-:Y:S04]  /*60b80*/  STL [R1+0x5384], R36 ;  /* 0x0053842401007387 */ /* 0x000fe80000100800 */
[----:B------:R-:W-:Y:S04]  /*60b90*/  STL [R1+0x5380], R37 ;  /* 0x0053802501007387 */ /* 0x000fe80000100800 */
[----:B------:R-:W3:Y:S01]  /*60ba0*/  LDL.LU R116, [R1+0x530] ;  /* 0x0005300001747983 */ /* 0x000ee20000300800 */
[----:B--2---:R-:W-:-:S15]  /*60bb0*/  HMMA.1688.F32.TF32 R4, R248, R30, R108 ;  /* 0x0000001ef804723c */ /* 0x004fde000008106c */
[----:B------:R-:W-:-:S04]  /*60bc0*/  NOP ;  /* 0x0000000000007918 */ /* 0x000fc80000000000 */
[----:B------:R-:W-:Y:S04]  /*60bd0*/  STL.64 [R1+0x70], R4 ;  /* 0x0000700401007387 */ /* 0x000fe80000100a00 */
        /* <DEDUP_REMOVED lines=78> */
[----:B------:R-:W-:Y:S01]  /*610c0*/  IMAD.MOV.U32 R36, RZ, RZ, R6 ;  /* 0x000000ffff247224 */ /* 0x000fe200078e0006 */
[----:B------:R1:W-:Y:S01]  /*610d0*/  STL.64 [R1+0x60], R4 ;  /* 0x0000600401007387 */ /* 0x0003e20000100a00 */
[----:B------:R-:W-:Y:S01]  /*610e0*/  IMAD.MOV.U32 R37, RZ, RZ, R7 ;  /* 0x000000ffff257224 */ /* 0x000fe200078e0007 */
[C---:B----4-:R-:W-:Y:S08]  /*610f0*/  HMMA.1688.F32.TF32 R12, R248.reuse, R54, R136 ;  /* 0x00000036f80c723c */ /* 0x050ff00000081088 */
[C---:B-1----:R-:W-:Y:S01]  /*61100*/  HMMA.1688.F32.TF32 R4, R248.reuse, R34, R188 ;  /* 0x00000022f804723c */ /* 0x042fe200000810bc */
[----:B------:R1:W-:Y:S04]  /*61110*/  STL [R1+0x538c], R36 ;  /* 0x00538c2401007387 */ /* 0x0003e80000100800 */
[----:B------:R2:W-:Y:S04]  /*61120*/  STL [R1+0x5388], R37 ;  /* 0x0053882501007387 */ /* 0x0005e80000100800 */
[----:B------:R-:W-:Y:S04]  /*61130*/  STL.64 [R1+0x50], R16 ;  /* 0x0000501001007387 */ /* 0x000fe80000100a00 */
[----:B------:R3:W-:Y:S04]  /*61140*/  STL.64 [R1+0x58], R18 ;  /* 0x0000581201007387 */ /* 0x0007e80000100a00 */
[----:B------:R-:W-:Y:S04]  /*61150*/  STL.64 [R1+0x40], R12 ;  /* 0x0000400c01007387 */ /* 0x000fe80000100a00 */
[----:B------:R4:W-:Y:S01]  /*61160*/  STL.64 [R1+0x48], R14 ;  /* 0x0000480e01007387 */ /* 0x0009e20000100a00 */
[----:B-1----:R-:W-:Y:S01]  /*61170*/  MOV R36, R4 ;  /* 0x0000000400247202 */ /* 0x002fe20000000f00 */
[----:B--2---:R-:W-:Y:S01]  /*61180*/  IMAD.MOV.U32 R37, RZ, RZ, R5 ;  /* 0x000000ffff257224 */ /* 0x004fe200078e0005 */
[C---:B---3--:R-:W-:Y:S01]  /*61190*/  HMMA.1688.F32.TF32 R16, R248.reuse, R46, R144 ;  /* 0x0000002ef810723c */ /* 0x048fe20000081090 */
[----:B------:R1:W-:Y:S07]  /*611a0*/  STL.64 [R1+0x38], R6 ;  /* 0x0000380601007387 */ /* 0x0003ee0000100a00 */
[C---:B----4-:R-:W-:Y:S08]  /*611b0*/  HMMA.1688.F32.TF32 R12, R248.reuse, R86, R184 ;  /* 0x00000056f80c723c */ /* 0x050ff000000810b8 */
[C---:B-1----:R-:W-:Y:S11]  /*611c0*/  HMMA.1688.F32.TF32 R4, R248.reuse, R38, R96 ;  /* 0x00000026f804723c */ /* 0x042ff60000081060 */
[----:B------:R-:W-:Y:S04]  /*611d0*/  STL.64 [R1+0x20], R12 ;  /* 0x0000200c01007387 */ /* 0x000fe80000100a00 */
[----:B------:R1:W-:Y:S04]  /*611e0*/  STL.64 [R1+0x28], R14 ;  /* 0x0000280e01007387 */ /* 0x0003e80000100a00 */
[----:B------:R-:W-:Y:S04]  /*611f0*/  STL.64 [R1+0x10], R16 ;  /* 0x0000101001007387 */ /* 0x000fe80000100a00 */
[----:B------:R2:W-:Y:S01]  /*61200*/  STL.64 [R1+0x18], R18 ;  /* 0x0000181201007387 */ /* 0x0005e20000100a00 */
[C---:B-1----:R-:W-:Y:S03]  /*61210*/  HMMA.1688.F32.TF32 R12, R248.reuse, R58, R168 ;  /* 0x0000003af80c723c */ /* 0x042fe600000810a8 */
[----:B------:R-:W-:Y:S04]  /*61220*/  STL.64 [R1], R4 ;  /* 0x0000000401007387 */ /* 0x000fe80000100a00 */
[----:B------:R1:W-:Y:S01]  /*61230*/  STL.64 [R1+0x8], R6 ;  /* 0x0000080601007387 */ /* 0x0003e20000100a00 */
[C---:B--2---:R-:W-:Y:S08]  /*61240*/  HMMA.1688.F32.TF32 R16, R248.reuse, R82, R164 ;  /* 0x00000052f810723c */ /* 0x044ff000000810a4 */
[C---:B-1----:R-:W-:Y:S03]  /*61250*/  HMMA.1688.F32.TF32 R4, R248.reuse, R62, R8 ;  /* 0x0000003ef804723c */ /* 0x042fe60000081008 */
[----:B------:R-:W-:Y:S04]  /*61260*/  STL.64 [R1+0x1240], R12 ;  /* 0x0012400c01007387 */ /* 0x000fe80000100a00 */
[----:B------:R1:W-:Y:S04]  /*61270*/  STL.64 [R1+0x1248], R14 ;  /* 0x0012480e01007387 */ /* 0x0003e80000100a00 */
[----:B------:R-:W-:Y:S01]  /*61280*/  STL.64 [R1+0x520], R16 ;  /* 0x0005201001007387 */ /* 0x000fe20000100a00 */
[C---:B------:R-:W-:Y:S03]  /*61290*/  HMMA.1688.F32.TF32 R8, R248.reuse, R66, R128 ;  /* 0x00000042f808723c */ /* 0x040fe60000081080 */
[----:B------:R-:W-:Y:S05]  /*612a0*/  STL.64 [R1+0x528], R18 ;  /* 0x0005281201007387 */ /* 0x000fea0000100a00 */
[C---:B-1----:R-:W-:Y:S01]  /*612b0*/  HMMA.1688.F32.TF32 R12, R248.reuse, R42, R132 ;  /* 0x0000002af80c723c */ /* 0x042fe20000081084 */
[----:B------:R-:W-:Y:S04]  /*612c0*/  STL.64 [R1+0x500], R4 ;  /* 0x0005000401007387 */ /* 0x000fe80000100a00 */
[----:B------:R1:W-:Y:S03]  /*612d0*/  STL.64 [R1+0x508], R6 ;  /* 0x0005080601007387 */ /* 0x0003e60000100a00 */
[C---:B-1----:R-:W-:Y:S08]  /*612e0*/  HMMA.1688.F32.TF32 R4, R248.reuse, R78, R124 ;  /* 0x0000004ef804723c */ /* 0x042ff0000008107c */
[----:B------:R-:W-:Y:S03]  /*612f0*/  HMMA.1688.F32.TF32 R248, R248, R70, R120 ;  /* 0x00000046f8f8723c */ /* 0x000fe60000081078 */
[----:B------:R-:W-:Y:S04]  /*61300*/  STL.64 [R1+0x4f0], R12 ;  /* 0x0004f00c01007387 */ /* 0x000fe80000100a00 */
[----:B------:R1:W-:Y:S04]  /*61310*/  STL.64 [R1+0x4f8], R14 ;  /* 0x0004f80e01007387 */ /* 0x0003e80000100a00 */
[----:B------:R-:W-:Y:S04]  /*61320*/  STL.64 [R1+0x4e0], R8 ;  /* 0x0004e00801007387 */ /* 0x000fe80000100a00 */
[----:B------:R2:W-:Y:S01]  /*61330*/  STL.64 [R1+0x4e8], R10 ;  /* 0x0004e80a01007387 */ /* 0x0005e20000100a00 */
[C---:B-1----:R-:W-:Y:S03]  /*61340*/  HMMA.1688.F32.TF32 R12, R88.reuse, R74, R104 ;  /* 0x0000004a580c723c */ /* 0x042fe60000081068 */
[----:B------:R-:W-:Y:S04]  /*61350*/  STL.64 [R1+0x52c0], R250 ;  /* 0x0052c0fa01007387 */ /* 0x000fe80000100a00 */
[----:B------:R-:W-:Y:S01]  /*61360*/  STL.64 [R1+0x4d0], R4 ;  /* 0x0004d00401007387 */ /* 0x000fe20000100a00 */
[C---:B--2---:R-:W-:Y:S03]  /*61370*/  HMMA.1688.F32.TF32 R8, R88.reuse, R30, R100 ;  /* 0x0000001e5808723c */ /* 0x044fe60000081064 */
[----:B------:R1:W-:Y:S05]  /*61380*/  STL.64 [R1+0x4d8], R6 ;  /* 0x0004d80601007387 */ /* 0x0003ea0000100a00 */
[C---:B-1----:R-:W-:Y:S01]  /*61390*/  HMMA.1688.F32.TF32 R4, R88.reuse, R50, R116 ;  /* 0x000000325804723c */ /* 0x042fe20000081074 */
[----:B------:R-:W-:Y:S04]  /*613a0*/  STL.64 [R1+0x52b8], R248 ;  /* 0x0052b8f801007387 */ /* 0x000fe80000100a00 */
[----:B------:R-:W-:Y:S04]  /*613b0*/  STL.64 [R1+0x4c0], R12 ;  /* 0x0004c00c01007387 */ /* 0x000fe80000100a00 */
[----:B------:R-:W-:Y:S04]  /*613c0*/  STL.64 [R1+0x4c8], R14 ;  /* 0x0004c80e01007387 */ /* 0x000fe80000100a00 */
[----:B------:R-:W-:Y:S04]  /*613d0*/  STL.64 [R1+0x4b0], R8 ;  /* 0x0004b00801007387 */ /* 0x000fe80000100a00 */
[----:B------:R1:W-:Y:S04]  /*613e0*/  STL.64 [R1+0x4b8], R10 ;  /* 0x0004b80a01007387 */ /* 0x0003e80000100a00 */
[----:B------:R-:W-:Y:S04]  /*613f0*/  STL.64 [R1+0x4a0], R4 ;  /* 0x0004a00401007387 */ /* 0x000fe80000100a00 */
[----:B------:R2:W-:Y:S01]  /*61400*/  STL.64 [R1+0x4a8], R6 ;  /* 0x0004a80601007387 */ /* 0x0005e20000100a00 */
[C---:B-1----:R-:W-:Y:S08]  /*61410*/  HMMA.1688.F32.TF32 R8, R88.reuse, R26, R112 ;  /* 0x0000001a5808723c */ /* 0x042ff00000081070 */
[C---:B--2---:R-:W-:Y:S11]  /*61420*/  HMMA.1688.F32.TF32 R4, R88.reuse, R54, R108 ;  /* 0x000000365804723c */ /* 0x044ff6000008106c */
[----:B------:R1:W-:Y:S04]  /*61430*/  STL.64 [R1+0x490], R8 ;  /* 0x0004900801007387 */ /* 0x0003e80000100a00 */
[----:B------:R2:W-:Y:S04]  /*61440*/  STL.64 [R1+0x498], R10 ;  /* 0x0004980a01007387 */ /* 0x0005e80000100a00 */
[----:B------:R-:W3:Y:S04]  /*61450*/  LDL.LU R112, [R1+0x630] ;  /* 0x0006300001707983 */ /* 0x000ee80000300800 */
        /* <DEDUP_REMOVED lines=41> */
[----:B----4-:R-:W-:Y:S03]  /*616f0*/  HMMA.1688.F32.TF32 R4, R88, R34, R108 ;  /* 0x000000225804723c */ /* 0x010fe6000008106c */
[----:B------:R-:W4:Y:S04]  /*61700*/  LDL.LU R108, [R1+0x5c0] ;  /* 0x0005c000016c7983 */ /* 0x000f280000300800 */
[----:B------:R-:W4:Y:S04]  /*61710*/  LDL.LU R109, [R1+0x5c4] ;  /* 0x0005c400016d7983 */ /* 0x000f280000300800 */
[----:B------:R-:W4:Y:S04]  /*61720*/  LDL.LU R110, [R1+0x5c8] ;  /* 0x0005c800016e7983 */ /* 0x000f280000300800 */
[----:B------:R-:W4:Y:S04]  /*61730*/  LDL.LU R111, [R1+0x5cc] ;  /* 0x0005cc00016f7983 */ /* 0x000f280000300800 */
[----:B------:R-:W-:Y:S01]  /*61740*/  IMAD.MOV.U32 R251, RZ, RZ, R4 ;  /* 0x000000fffffb7224 */ /* 0x000fe200078e0004 */
[----:B------:R-:W-:Y:S01]  /*61750*/  MOV R248, R7 ;  /* 0x0000000700f87202 */ /* 0x000fe20000000f00 */
[----:B------:R-:W-:-:S02]  /*61760*/  IMAD.MOV.U32 R250, RZ, RZ, R5 ;  /* 0x000000fffffa7224 */ /* 0x000fc400078e0005 */
[----:B------:R-:W-:Y:S02]  /*61770*/  IMAD.MOV.U32 R249, RZ, RZ, R6 ;  /* 0x000000fffff97224 */ /* 0x000fe400078e0006 */
[C---:B---3--:R-:W-:Y:S01]  /*61780*/  HMMA.1688.F32.TF32 R4, R88.reuse, R38, R128 ;  /* 0x000000265804723c */ /* 0x048fe20000081080 */
[----:B------:R1:W-:Y:S04]  /*61790*/  STL [R1+0x5314], R248 ;  /* 0x005314f801007387 */ /* 0x0003e80000100800 */
[----:B------:R3:W-:Y:S04]  /*617a0*/  STL [R1+0x5310], R250 ;  /* 0x005310fa01007387 */ /* 0x0007e80000100800 */
[----:B------:R1:W-:Y:S01]  /*617b0*/  STL [R1+0x530c], R251 ;  /* 0x00530cfb01007387 */ /* 0x0003e20000100800 */
[----:B--2---:R-:W-:Y:S03]  /*617c0*/  HMMA.1688.F32.TF32 R12, R88, R86, R8 ;  /* 0x00000056580c723c */ /* 0x004fe60000081008 */
[----:B------:R2:W-:Y:S06]  /*617d0*/  STL [R1+0x5308], R249 ;  /* 0x005308f901007387 */ /* 0x0005ec0000100800 */
[----:B-1----:R-:W-:-:S02]  /*617e0*/  IMAD.MOV.U32 R248, RZ, RZ, R4 ;  /* 0x000000fffff87224 */ /* 0x002fc400078e0004 */
[----:B---3--:R-:W-:Y:S02]  /*617f0*/  IMAD.MOV.U32 R250, RZ, RZ, R5 ;  /* 0x000000fffffa7224 */ /* 0x008fe400078e0005 */
[----:B------:R-:W-:Y:S02]  /*61800*/  IMAD.MOV.U32 R251, RZ, RZ, R6 ;  /* 0x000000fffffb7224 */ /* 0x000fe400078e0006 */
[----:B--2---:R-:W-:Y:S01]  /*61810*/  IMAD.MOV.U32 R249, RZ, RZ, R7 ;  /* 0x000000fffff97224 */ /* 0x004fe200078e0007 */
[----:B------:R-:W-:Y:S03]  /*61820*/  HMMA.1688.F32.TF32 R8, R88, R46, R132 ;  /* 0x0000002e5808723c */ /* 0x000fe60000081084 */
[----:B------:R-:W-:Y:S04]  /*61830*/  STL.64 [R1+0x460], R12 ;  /* 0x0004600c01007387 */ /* 0x000fe80000100a00 */
[----:B------:R1:W-:-:S12]  /*61840*/  STL.64 [R1+0x468], R14 ;  /* 0x0004680e01007387 */ /* 0x0003d80000100a00 */
[----:B------:R-:W-:Y:S04]  /*61850*/  STL.64 [R1+0x450], R8 ;  /* 0x0004500801007387 */ /* 0x000fe80000100a00 */
[----:B------:R-:W-:Y:S04]  /*61860*/  STL.64 [R1+0x458], R10 ;  /* 0x0004580a01007387 */ /* 0x000fe80000100a00 */
[----:B------:R-:W-:Y:S04]  /*61870*/  STL [R1+0x5324], R249 ;  /* 0x005324f901007387 */ /* 0x000fe80000100800 */
[----:B------:R-:W-:Y:S01]  /*61880*/  STL [R1+0x5320], R251 ;  /* 0x005320fb01007387 */ /* 0x000fe20000100800 */
[C---:B------:R-:W-:Y:S03]  /*61890*/  HMMA.1688.F32.TF32 R4, R88.reuse, R58, R124 ;  /* 0x0000003a5804723c */ /* 0x040fe6000008107c */
[----:B------:R-:W-:Y:S04]  /*618a0*/  STL [R1+0x531c], R250 ;  /* 0x00531cfa01007387 */ /* 0x000fe80000100800 */
[----:B------:R-:W-:Y:S01]  /*618b0*/  STL [R1+0x5318], R248 ;  /* 0x005318f801007387 */ /* 0x000fe20000100800 */
[C---:B-1----:R-:W-:Y:S03]  /*618c0*/  HMMA.1688.F32.TF32 R12, R88.reuse, R82, R120 ;  /* 0x00000052580c723c */ /* 0x042fe60000081078 */
[----:B------:R-:W-:Y:S04]  /*618d0*/  LDS R8, [R0+UR11+0x6280] ;  /* 0x0062800b00087984 */ /* 0x000fe80008000800 */
[----:B------:R-:W-:Y:S01]  /*618e0*/  LDS R10, [R0+UR11+0x7280] ;  /* 0x0072800b000a7984 */ /* 0x000fe20008000800 */
[C---:B------:R-:W-:Y:S03]  /*618f0*/  HMMA.1688.F32.TF32 R16, R88.reuse, R42, R100 ;  /* 0x0000002a5810723c */ /* 0x040fe60000081064 */
[----:B------:R-:W-:Y:S04]  /*61900*/  LDS R9, [R252+UR11+0x6280] ;  /* 0x0062800bfc097984 */ /* 0x000fe80008000800 */
[----:B------:R-:W-:Y:S04]  /*61910*/  STL.64 [R1+0x430], R4 ;  /* 0x0004300401007387 */ /* 0x000fe80000100a00 */
[----:B------:R1:W-:Y:S04]  /*61920*/  STL.64 [R1+0x438], R6 ;  /* 0x0004380601007387 */ /* 0x0003e80000100a00 */
[----:B------:R-:W2:Y:S01]  /*61930*/  LDS R11, [R252+UR11+0x7280] ;  /* 0x0072800bfc0b7984 */ /* 0x000ea20008000800 */
[----:B-1----:R-:W-:Y:S03]  /*61940*/  HMMA.1688.F32.TF32 R4, R88, R62, R104 ;  /* 0x0000003e5804723c */ /* 0x002fe60000081068 */
[----:B------:R-:W-:Y:S04]  /*61950*/  STL.64 [R1+0x420], R12 ;  /* 0x0004200c01007387 */ /* 0x000fe80000100a00 */
[----:B------:R1:W-:-:S12]  /*61960*/  STL.64 [R1+0x428], R14 ;  /* 0x0004280e01007387 */ /* 0x0003d80000100a00 */
[----:B------:R-:W-:Y:S04]  /*61970*/  STL.64 [R1+0x3f0], R4 ;  /* 0x0003f00401007387 */ /* 0x000fe80000100a00 */
[----:B------:R3:W-:Y:S01]  /*61980*/  STL.64 [R1+0x3f8], R6 ;  /* 0x0003f80601007387 */ /* 0x0007e20000100a00 */
[C---:B-1----:R-:W-:Y:S08]  /*61990*/  HMMA.1688.F32.TF32 R12, R88.reuse, R66, R116 ;  /* 0x00000042580c723c */ /* 0x042ff00000081074 */
[----:B---3--:R-:W-:Y:S01]  /*619a0*/  HMMA.1688.F32.TF32 R4, R88, R78, R112 ;  /* 0x0000004e5804723c */ /* 0x008fe20000081070 */
[----:B------:R-:W-:Y:S04]  /*619b0*/  STL.64 [R1+0x3d0], R16 ;  /* 0x0003d01001007387 */ /* 0x000fe80000100a00 */
[----:B------:R-:W-:Y:S06]  /*619c0*/  STL.64 [R1+0x3d8], R18 ;  /* 0x0003d81201007387 */ /* 0x000fec0000100a00 */
[----:B------:R1:W-:Y:S04]  /*619d0*/  STL.64 [R1+0x3c0], R12 ;  /* 0x0003c00c01007387 */ /* 0x0003e80000100a00 */
[----:B------:R3:W-:Y:S04]  /*619e0*/  STL.64 [R1+0x3c8], R14 ;  /* 0x0003c80e01007387 */ /* 0x0007e80000100a00 */
[----:B------:R-:W-:Y:S01]  /*619f0*/  IMAD.MOV.U32 R251, RZ, RZ, R5 ;  /* 0x000000fffffb7224 */ /* 0x000fe200078e0005 */
[----:B------:R-:W-:Y:S01]  /*61a00*/  MOV R249, R4 ;  /* 0x0000000400f97202 */ /* 0x000fe20000000f00 */
[----:B------:R-:W-:Y:S01]  /*61a10*/  IMAD.MOV.U32 R250, RZ, RZ, R6 ;  /* 0x000000fffffa7224 */ /* 0x000fe200078e0006 */
[----:B------:R-:W-:Y:S01]  /*61a20*/  LDS R4, [R242+UR11+0x6280] ;  /* 0x0062800bf2047984 */ /* 0x000fe20008000800 */
[----:B------:R-:W-:-:S03]  /*61a30*/  IMAD.MOV.U32 R248, RZ, RZ, R7 ;  /* 0x000000fffff87224 */ /* 0x000fc600078e0007 */
[----:B------:R-:W-:Y:S04]  /*61a40*/  STL.64 [R1+0x5330], R250 ;  /* 0x005330fa01007387 */ /* 0x000fe80000100a00 */
[----:B------:R-:W-:Y:S04]  /*61a50*/  STL.64 [R1+0x5328], R248 ;  /* 0x005328f801007387 */ /* 0x000fe80000100a00 */
        /* <DEDUP_REMOVED lines=20> */
[----:B------:R-:W-:Y:S04]  /*61ba0*/  LDS R6, [R242+UR11+0x7280] ;  /* 0x0072800bf2067984 */ /* 0x000fe80008000800 */
[----:B------:R-:W-:Y:S04]  /*61bb0*/  LDS R5, [R243+UR11+0x6280] ;  /* 0x0062800bf3057984 */ /* 0x000fe80008000800 */
[----:B------:R-:W1:Y:S01]  /*61bc0*/  LDS R7, [R243+UR11+0x7280] ;  /* 0x0072800bf3077984 */ /* 0x000e620008000800 */
[----:B----4-:R-:W-:Y:S03]  /*61bd0*/  HMMA.1688.F32.TF32 R88, R88, R70, R108 ;  /* 0x000000465858723c */ /* 0x010fe6000008106c */
        /* <DEDUP_REMOVED lines=16> */
[----:B------:R-:W-:Y:S04]  /*61ce0*/  STL.64 [R1+0x5220], R90 ;  /* 0x0052205a01007387 */ /* 0x000fe80000100a00 */
[----:B------:R-:W-:Y:S01]  /*61cf0*/  STL.64 [R1+0x5218], R88 ;  /* 0x0052185801007387 */ /* 0x000fe20000100a00 */
[C---:B--2---:R-:W-:Y:S08]  /*61d00*/  HMMA.1688.F32.TF32 R112, R152.reuse, R34, R112 ;  /* 0x000000229870723c */ /* 0x044ff00000081070 */
[C---:B---3--:R-:W-:Y:S08]  /*61d10*/  HMMA.1688.F32.TF32 R96, R152.reuse, R30, R128 ;  /* 0x0000001e9860723c */ /* 0x048ff00000081080 */
[C---:B------:R-:W-:Y:S08]  /*61d20*/  HMMA.1688.F32.TF32 R92, R152.reuse, R74, R132 ;  /* 0x0000004a985c723c */ /* 0x040ff00000081084 */
[C---:B------:R-:W-:Y:S11]  /*61d30*/  HMMA.1688.F32.TF32 R100, R152.reuse, R50, R100 ;  /* 0x000000329864723c */ /* 0x040ff60000081064 */
[----:B------:R-:W-:Y:S01]  /*61d40*/  STL.64 [R1+0x5230], R94 ;  /* 0x0052305e01007387 */ /* 0x000fe20000100a00 */
[C---:B------:R-:W-:Y:S03]  /*61d50*/  HMMA.1688.F32.TF32 R104, R152.reuse, R26, R104 ;  /* 0x0000001a9868723c */ /* 0x040fe60000081068 */
[----:B------:R-:W-:Y:S04]  /*61d60*/  STL.64 [R1+0x5228], R92 ;  /* 0x0052285c01007387 */ /* 0x000fe80000100a00 */
[----:B------:R-:W-:Y:S04]  /*61d70*/  STL.64 [R1+0x5240], R98 ;  /* 0x0052406201007387 */ /* 0x000fe80000100a00 */
[----:B------:R-:W-:Y:S04]  /*61d80*/  STL.64 [R1+0x5238], R96 ;  /* 0x0052386001007387 */ /* 0x000fe80000100a00 */
[----:B------:R-:W-:Y:S01]  /*61d90*/  STL.64 [R1+0x5250], R102 ;  /* 0x0052506601007387 */ /* 0x000fe20000100a00 */
[C---:B----4-:R-:W-:Y:S03]  /*61da0*/  HMMA.1688.F32.TF32 R108, R152.reuse, R54, R108 ;  /* 0x00000036986c723c */ /* 0x050fe6000008106c */
[----:B------:R-:W-:Y:S04]  /*61db0*/  STL.64 [R1+0x5248], R100 ;  /* 0x0052486401007387 */ /* 0x000fe80000100a00 */
[----:B------:R-:W-:Y:S01]  /*61dc0*/  STL.64 [R1+0x5260], R106 ;  /* 0x0052606a01007387 */ /* 0x000fe20000100a00 */
[C---:B------:R-:W-:Y:S03]  /*61dd0*/  HMMA.1688.F32.TF32 R116, R152.reuse, R86, R116 ;  /* 0x000000569874723c */ /* 0x040fe60000081074 */
[----:B------:R-:W-:Y:S08]  /*61de0*/  STL.64 [R1+0x5258], R104 ;  /* 0x0052586801007387 */ /* 0x000ff00000100a00 */
[----:B------:R-:W-:Y:S04]  /*61df0*/  STL.64 [R1+0x5270], R110 ;  /* 0x0052706e01007387 */ /* 0x000fe80000100a00 */
[----:B------:R-:W-:Y:S04]  /*61e00*/  STL.64 [R1+0x5268], R108 ;  /* 0x0052686c01007387 */ /* 0x000fe80000100a00 */
[----:B------:R-:W-:Y:S04]  /*61e10*/  STL.64 [R1+0x5280], R114 ;  /* 0x0052807201007387 */ /* 0x000fe80000100a00 */
[----:B------:R-:W-:Y:S04]  /*61e20*/  STL.64 [R1+0x5278], R112 ;  /* 0x0052787001007387 */ /* 0x000fe80000100a00 */
[----:B------:R-:W2:Y:S04]  /*61e30*/  LDL.LU R128, [R1+0x740] ;  /* 0x0007400001807983 */ /* 0x000ea80000300800 */
[----:B------:R-:W2:Y:S04]  /*61e40*/  LDL.LU R129, [R1+0x744] ;  /* 0x0007440001817983 */ /* 0x000ea80000300800 */
[----:B------:R-:W2:Y:S01]  /*61e50*/  LDL.LU R130, [R1+0x748] ;  /* 0x0007480001827983 */ /* 0x000ea20000300800 */
[C---:B------:R-:W-:Y:S03]  /*61e60*/  HMMA.1688.F32.TF32 R120, R152.reuse, R46, R120 ;  /* 0x0000002e9878723c */ /* 0x040fe60000081078 */
[----:B------:R-:W2:Y:S04]  /*61e70*/  LDL.LU R131, [R1+0x74c] ;  /* 0x00074c0001837983 */ /* 0x000ea80000300800 */
[----:B------:R-:W-:Y:S04]  /*61e80*/  STL.64 [R1+0x5290], R118 ;  /* 0x0052907601007387 */ /* 0x000fe80000100a00 */
[----:B------:R-:W-:Y:S01]  /*61e90*/  STL.64 [R1+0x5288], R116 ;  /* 0x0052887401007387 */ /* 0x000fe20000100a00 */
[C---:B------:R-:W-:Y:S07]  /*61ea0*/  HMMA.1688.F32.TF32 R124, R152.reuse, R38, R124 ;  /* 0x00000026987c723c */ /* 0x040fee000008107c */
[----:B------:R-:W-:Y:S04]  /*61eb0*/  STL.64 [R1+0x52a0], R122 ;  /* 0x0052a07a01007387 */ /* 0x000fe80000100a00 */
[----:B------:R-:W-:Y:S04]  /*61ec0*/  STL.64 [R1+0x5298], R120 ;  /* 0x0052987801007387 */ /* 0x000fe80000100a00 */
        /* <DEDUP_REMOVED lines=25> */
[----:B------:R-:W-:Y:S04]  /*62060*/  STL.64 [R1+0x52a8], R124 ;  /* 0x0052a87c01007387 */ /* 0x000fe80000100a00 */
        /* <DEDUP_REMOVED lines=10> */
[----:B------:R-:W-:Y:S01]  /*62110*/  STL.64 [R1+0x52d0], R130 ;  /* 0x0052d08201007387 */ /* 0x000fe20000100a00 */
[C---:B---3--:R-:W-:Y:S08]  /*62120*/  HMMA.1688.F32.TF32 R132, R152.reuse, R82, R132 ;  /* 0x000000529884723c */ /* 0x048ff00000081084 */
[C---:B----4-:R-:W-:Y:S01]  /*62130*/  HMMA.1688.F32.TF32 R136, R152.reuse, R62, R136 ;  /* 0x0000003e9888723c */ /* 0x050fe20000081088 */
[----:B------:R-:W-:Y:S07]  /*62140*/  STL.64 [R1+0x52c8], R128 ;  /* 0x0052c88001007387 */ /* 0x000fee0000100a00 */
[C---:B------:R-:W-:Y:S03]  /*62150*/  HMMA.1688.F32.TF32 R140, R152.reuse, R42, R140 ;  /* 0x0000002a988c723c */ /* 0x040fe6000008108c */
[----:B------:R-:W-:Y:S05]  /*62160*/  STL.64 [R1+0x52e0], R134 ;  /* 0x0052e08601007387 */ /* 0x000fea0000100a00 */
        /* <DEDUP_REMOVED lines=8> */
[----:B------:R-:W-:Y:S04]  /*621f0*/  STL [R1+0x51d4], R144 ;  /* 0x0051d49001007387 */ /* 0x000fe80000100800 */
[----:B------:R-:W-:Y:S04]  /*62200*/  STL [R1+0x51d0], R145 ;  /* 0x0051d09101007387 */ /* 0x000fe80000100800 */
[----:B------:R-:W-:Y:S01]  /*62210*/  STL [R1+0x51cc], R146 ;  /* 0x0051cc9201007387 */ /* 0x000fe20000100800 */
[C---:B------:R-:W-:Y:S03]  /*62220*/  HMMA.1688.F32.TF32 R156, R8.reuse, R74, R168 ;  /* 0x0000004a089c723c */ /* 0x040fe600000810a8 */
[----:B------:R-:W-:Y:S04]  /*62230*/  STL [R1+0x51c8], R147 ;  /* 0x0051c89301007387 */ /* 0x000fe80000100800 */
[----:B------:R-:W-:Y:S04]  /*62240*/  STL [R1+0x51c4], R148 ;  /* 0x0051c49401007387 */ /* 0x000fe80000100800 */
[----:B------:R-:W-:Y:S04]  /*62250*/  STL [R1+0x51c0], R149 ;  /* 0x0051c09501007387 */ /* 0x000fe80000100800 */
[----:B------:R-:W-:Y:S04]  /*62260*/  STL [R1+0x51bc], R150 ;  /* 0x0051bc9601007387 */ /* 0x000fe80000100800 */
[----:B------:R-:W-:Y:S04]  /*62270*/  STL [R1+0x51b8], R151 ;  /* 0x0051b89701007387 */ /* 0x000fe80000100800 */
[----:B------:R2:W-:Y:S04]  /*62280*/  STL [R1+0x51e0], R152 ;  /* 0x0051e09801007387 */ /* 0x0005e80000100800 */
[----:B------:R3:W-:Y:S04]  /*62290*/  STL [R1+0x51dc], R153 ;  /* 0x0051dc9901007387 */ /* 0x0007e80000100800 */
[----:B------:R4:W-:Y:S04]  /*622a0*/  STL [R1+0x51d8], R154 ;  /* 0x0051d89a01007387 */ /* 0x0009e80000100800 */
[----:B------:R-:W-:Y:S04]  /*622b0*/  STL [R1+0x51b4], R155 ;  /* 0x0051b49b01007387 */ /* 0x000fe80000100800 */
[----:B------:R-:W-:Y:S04]  /*622c0*/  STL [R1+0x51f0], R156 ;  /* 0x0051f09c01007387 */ /* 0x000fe80000100800 */
[----:B------:R-:W-:Y:S04]  /*622d0*/  STL [R1+0x51ec], R157 ;  /* 0x0051ec9d01007387 */ /* 0x000fe80000100800 */
[----:B------:R-:W-:Y:S04]  /*622e0*/  STL [R1+0x51e8], R158 ;  /* 0x0051e89e01007387 */ /* 0x000fe80000100800 */
[----:B------:R-:W-:Y:S01]  /*622f0*/  STL [R1+0x51e4], R159 ;  /* 0x0051e49f01007387 */ /* 0x000fe20000100800 */
[C---:B------:R-:W-:Y:S03]  /*62300*/  HMMA.1688.F32.TF32 R160, R8.reuse, R30, R164 ;  /* 0x0000001e08a0723c */ /* 0x040fe600000810a4 */
        /* <DEDUP_REMOVED lines=37> */
[----:B------:R-:W-:Y:S04]  /*62560*/  STL [R1+0x51fc], R161 ;  /* 0x0051fca101007387 */ /* 0x000fe80000100800 */
[----:B------:R-:W-:Y:S04]  /*62570*/  STL [R1+0x51f8], R162 ;  /* 0x0051f8a201007387 */ /* 0x000fe80000100800 */
[----:B------:R-:W-:Y:S01]  /*62580*/  STL [R1+0x51f4], R163 ;  /* 0x0051f4a301007387 */ /* 0x000fe20000100800 */
[----:B--2---:R-:W-:-:S15]  /*62590*/  HMMA.1688.F32.TF32 R164, R8, R50, R164 ;  /* 0x0000003208a4723c */ /* 0x004fde00000810a4 */
[----:B------:R-:W-:-:S04]  /*625a0*/  NOP ;  /* 0x0000000000007918 */ /* 0x000fc80000000000 */
[----:B------:R-:W-:Y:S04]  /*625b0*/  STL [R1+0x5208], R164 ;  /* 0x005208a401007387 */ /* 0x000fe80000100800 */
[----:B------:R-:W-:Y:S04]  /*625c0*/  STL [R1+0x5204], R165 ;  /* 0x005204a501007387 */ /* 0x000fe80000100800 */
[----:B------:R-:W-:Y:S04]  /*625d0*/  STL [R1+0x51b0], R166 ;  /* 0x0051b0a601007387 */ /* 0x000fe80000100800 */
[----:B------:R-:W-:Y:S04]  /*625e0*/  STL [R1+0x51ac], R167 ;  /* 0x0051aca701007387 */ /* 0x000fe80000100800 */
[----:B------:R-:W2:Y:S04]  /*625f0*/  LDL.LU R244, [R1+0x8b0] ;  /* 0x0008b00001f47983 */ /* 0x000ea80000300800 */
[----:B------:R-:W2:Y:S04]  /*62600*/  LDL.LU R245, [R1+0x8b4] ;  /* 0x0008b40001f57983 */ /* 0x000ea80000300800 */
[----:B------:R-:W2:Y:S04]  /*62610*/  LDL.LU R246, [R1+0x8b8] ;  /* 0x0008b80001f67983 */ /* 0x000ea80000300800 */
[----:B------:R-:W2:Y:S01]  /*62620*/  LDL.LU R247, [R1+0x8bc] ;  /* 0x0008bc0001f77983 */ /* 0x000ea20000300800 */
[C---:B---3--:R-:W-:Y:S08]  /*62630*/  HMMA.1688.F32.TF32 R168, R8.reuse, R26, R168 ;  /* 0x0000001a08a8723c */ /* 0x048ff000000810a8 */
[C---:B------:R-:W-:Y:S08]  /*62640*/  HMMA.1688.F32.TF32 R172, R8.reuse, R54, R172 ;  /* 0x0000003608ac723c */ /* 0x040ff000000810ac */
[C---:B----4-:R-:W-:Y:S08]  /*62650*/  HMMA.1688.F32.TF32 R176, R8.reuse, R34, R176 ;  /* 0x0000002208b0723c */ /* 0x050ff000000810b0 */
[C---:B------:R-:W-:Y:S08]  /*62660*/  HMMA.1688.F32.TF32 R184, R8.reuse, R46, R184 ;  /* 0x0000002e08b8723c */ /* 0x040ff000000810b8 */
[C---:B------:R-:W-:Y:S01]  /*62670*/  HMMA.1688.F32.TF32 R180, R8.reuse, R86, R180 ;  /* 0x0000005608b4723c */ /* 0x040fe200000810b4 */
[----:B------:R-:W-:Y:S04]  /*62680*/  STL [R1+0x5210], R170 ;  /* 0x005210aa01007387 */ /* 0x000fe80000100800 */
[----:B------:R-:W-:Y:S03]  /*62690*/  STL [R1+0x520c], R171 ;  /* 0x00520cab01007387 */ /* 0x000fe60000100800 */
        /* <DEDUP_REMOVED lines=34> */
[----:B------:R-:W-:Y:S02]  /*628c0*/  IMAD.MOV.U32 R144, RZ, RZ, R15 ;  /* 0x000000ffff907224 */ /* 0x000fe400078e000f */
[----:B--2---:R-:W-:Y:S01]  /*628d0*/  HMMA.1688.F32.TF32 R12, R8, R62, R244 ;  /* 0x0000003e080c723c */ /* 0x004fe200000810f4 */
[----:B------:R-:W2:Y:S04]  /*628e0*/  LDL.LU R244, [R1+0x850] ;  /* 0x0008500001f47983 */ /* 0x000ea80000300800 */
[----:B------:R-:W2:Y:S04]  /*628f0*/  LDL.LU R245, [R1+0x854] ;  /* 0x0008540001f57983 */ /* 0x000ea80000300800 */
[----:B------:R-:W2:Y:S04]  /*62900*/  LDL.LU R246, [R1+0x858] ;  /* 0x0008580001f67983 */ /* 0x000ea80000300800 */
[----:B------:R-:W2:Y:S04]  /*62910*/  LDL.LU R247, [R1+0x85c] ;  /* 0x00085c0001f77983 */ /* 0x000ea80000300800 */
[----:B-1----:R-:W2:Y:S04]  /*62920*/  LDL.LU R16, [R1+0x870] ;  /* 0x0008700001107983 */ /* 0x002ea80000300800 */
[----:B------:R-:W2:Y:S04]  /*62930*/  LDL.LU R17, [R1+0x874] ;  /* 0x0008740001117983 */ /* 0x000ea80000300800 */
[----:B---3--:R-:W2:Y:S04]  /*62940*/  LDL.LU R18, [R1+0x878] ;  /* 0x0008780001127983 */ /* 0x008ea80000300800 */
[----:B------:R-:W2:Y:S01]  /*62950*/  LDL.LU R19, [R1+0x87c] ;  /* 0x00087c0001137983 */ /* 0x000ea20000300800 */
[----:B------:R-:W-:Y:S01]  /*62960*/  IMAD.MOV.U32 R145, RZ, RZ, R12 ;  /* 0x000000ffff917224 */ /* 0x000fe200078e000c */
[----:B------:R-:W-:Y:S01]  /*62970*/  MOV R147, R14 ;  /* 0x0000000e00937202 */ /* 0x000fe20000000f00 */
[----:B------:R-:W-:Y:S01]  /*62980*/  IMAD.MOV.U32 R146, RZ, RZ, R13 ;  /* 0x000000ffff927224 */ /* 0x000fe200078e000d */
[----:B------:R-:W3:Y:S01]  /*62990*/  LDL.LU R12, [R1+0x860] ;  /* 0x00086000010c7983 */ /* 0x000ee20000300800 */
[----:B------:R-:W-:-:S03]  /*629a0*/  IMAD.MOV.U32 R148, RZ, RZ, R15 ;  /* 0x000000ffff947224 */ /* 0x000fc600078e000f */
[----:B------:R-:W3:Y:S04]  /*629b0*/  LDL.LU R13, [R1+0x864] ;  /* 0x00086400010d7983 */ /* 0x000ee80000300800 */
[----:B------:R-:W3:Y:S04]  /*629c0*/  LDL.LU R14, [R1+0x868] ;  /* 0x00086800010e7983 */ /* 0x000ee80000300800 */
[----:B------:R-:W3:Y:S01]  /*629d0*/  LDL.LU R15, [R1+0x86c] ;  /* 0x00086c00010f7983 */ /* 0x000ee20000300800 */
[----:B----4-:R-:W-:-:S15]  /*629e0*/  HMMA.1688.F32.TF32 R88, R8, R42, R200 ;  /* 0x0000002a0858723c */ /* 0x010fde00000810c8 */
[----:B------:R-:W-:-:S04]  /*629f0*/  NOP ;  /* 0x0000000000007918 */ /* 0x000fc80000000000 */
[----:B------:R-:W-:Y:S01]  /*62a00*/  IMAD.MOV.U32 R156, RZ, RZ, R88 ;  /* 0x000000ffff9c7224 */ /* 0x000fe200078e0058 */
[----:B------:R-:W-:Y:S01]  /*62a10*/  MOV R159, R91 ;  /* 0x0000005b009f7202 */ /* 0x000fe20000000f00 */
[----:B------:R-:W-:Y:S02]  /*62a20*/  IMAD.MOV.U32 R157, RZ, RZ, R89 ;  /* 0x000000ffff9d7224 */ /* 0x000fe400078e0059 */
[----:B------:R-:W-:Y:S02]  /*62a30*/  IMAD.MOV.U32 R158, RZ, RZ, R90 ;  /* 0x000000ffff9e7224 */ /* 0x000fe400078e005a */
[----:B------:R-:W-:-:S15]  /*62a40*/  HMMA.1688.F32.TF32 R88, R8, R66, R196 ;  /* 0x000000420858723c */ /* 0x000fde00000810c4 */
[----:B------:R-:W-:-:S04]  /*62a50*/  NOP ;  /* 0x0000000000007918 */ /* 0x000fc80000000000 */
[----:B------:R-:W-:Y:S02]  /*62a60*/  IMAD.MOV.U32 R160, RZ, RZ, R88 ;  /* 0x000000ffffa07224 */ /* 0x000fe400078e0058 */
[----:B------:R-:W-:Y:S02]  /*62a70*/  IMAD.MOV.U32 R161, RZ, RZ, R89 ;  /* 0x000000ffffa17224 */ /* 0x000fe400078e0059 */
[----:B------:R-:W-:Y:S02]  /*62a80*/  IMAD.MOV.U32 R162, RZ, RZ, R90 ;  /* 0x000000ffffa27224 */ /* 0x000fe400078e005a */
[----:B------:R-:W-:Y:S02]  /*62a90*/  IMAD.MOV.U32 R163, RZ, RZ, R91 ;  /* 0x000000ffffa37224 */ /* 0x000fe400078e005b */
[C---:B------:R-:W-:Y:S08]  /*62aa0*/  HMMA.1688.F32.TF32 R88, R8.reuse, R78, R192 ;  /* 0x0000004e0858723c */ /* 0x040ff000000810c0 */
[----:B------:R-:W-:-:S15]  /*62ab0*/  HMMA.1688.F32.TF32 R8, R8, R70, R20 ;  /* 0x000000460808723c */ /* 0x000fde0000081014 */
[----:B------:R-:W-:-:S04]  /*62ac0*/  NOP ;  /* 0x0000000000007918 */ /* 0x000fc80000000000 */
[----:B------:R-:W-:Y:S01]  /*62ad0*/  IMAD.MOV.U32 R149, RZ, RZ, R8 ;  /* 0x000000ffff957224 */ /* 0x000fe200078e0008 */
[----:B------:R-:W-:Y:S01]  /*62ae0*/  MOV R150, R9 ;  /* 0x0000000900967202 */ /* 0x000fe20000000f00 */
[----:B------:R-:W-:Y:S02]  /*62af0*/  IMAD.MOV.U32 R151, RZ, RZ, R10 ;  /* 0x000000ffff977224 */ /* 0x000fe400078e000a */
[----:B------:R-:W-:Y:S01]  /*62b00*/  IMAD.MOV.U32 R155, RZ, RZ, R11 ;  /* 0x000000ffff9b7224 */ /* 0x000fe200078e000b */
[----:B------:R-:W-:Y:S04]  /*62b10*/  STL.64 [R1+0x53b8], R146 ;  /* 0x0053b89201007387 */ /* 0x000fe80000100a00 */
[----:B------:R-:W-:Y:S04]  /*62b20*/  STL.64 [R1+0x53b0], R144 ;  /* 0x0053b09001007387 */ /* 0x000fe80000100a00 */
[----:B------:R-:W-:Y:S04]  /*62b30*/  STL.64 [R1+0x53c8], R158 ;  /* 0x0053c89e01007387 */ /* 0x000fe80000100a00 */
[----:B------:R-:W-:Y:S04]  /*62b40*/  STL.64 [R1+0x53c0], R156 ;  /* 0x0053c09c01007387 */ /* 0x000fe80000100a00 */
[----:B------:R-:W-:Y:S04]  /*62b50*/  STL.64 [R1+0x53d8], R162 ;  /* 0x0053d8a201007387 */ /* 0x000fe80000100a00 */
[----:B------:R-:W-:Y:S01]  /*62b60*/  STL.64 [R1+0x53d0], R160 ;  /* 0x0053d0a001007387 */ /* 0x000fe20000100a00 */
[----:B------:R-:W-:Y:S01]  /*62b70*/  MOV R170, R88 ;  /* 0x0000005800aa7202 */ /* 0x000fe20000000f00 */
[----:B------:R-:W-:-:S02]  /*62b80*/  IMAD.MOV.U32 R171, RZ, RZ, R89 ;  /* 0x000000ffffab7224 */ /* 0x000fc400078e0059 */
[----:B------:R-:W-:Y:S02]  /*62b90*/  IMAD.MOV.U32 R164, RZ, RZ, R90 ;  /* 0x000000ffffa47224 */ /* 0x000fe400078e005a */
[----:B------:R-:W-:Y:S01]  /*62ba0*/  IMAD.MOV.U32 R165, RZ, RZ, R91 ;  /* 0x000000ffffa57224 */ /* 0x000fe200078e005b */
[C---:B--2---:R-:W-:Y:S08]  /*62bb0*/  HMMA.1688.F32.TF32 R8, R4.reuse, R74, R16 ;  /* 0x0000004a0408723c */ /* 0x044ff00000081010 */
[----:B---3--:R-:W-:Y:S11]  /*62bc0*/  HMMA.1688.F32.TF32 R12, R4, R30, R12 ;  /* 0x0000001e040c723c */ /* 0x008ff6000008100c */
[----:B------:R-:W-:Y:S01]  /*62bd0*/  IMAD.MOV.U32 R166, RZ, RZ, R8 ;  /* 0x000000ffffa67224 */ /* 0x000fe200078e0008 */
[----:B------:R-:W-:Y:S01]  /*62be0*/  MOV R81, R10 ;  /* 0x0000000a00517202 */ /* 0x000fe20000000f00 */
[----:B------:R-:W-:-:S02]  /*62bf0*/  IMAD.MOV.U32 R167, RZ, RZ, R9 ;  /* 0x000000ffffa77224 */ /* 0x000fc400078e0009 */
[----:B------:R-:W-:Y:S02]  /*62c00*/  IMAD.MOV.U32 R80, RZ, RZ, R11 ;  /* 0x000000ffff507224 */ /* 0x000fe400078e000b */
[----:B------:R-:W-:Y:S01]  /*62c10*/  HMMA.1688.F32.TF32 R8, R4, R50, R244 ;  /* 0x000000320408723c */ /* 0x000fe200000810f4 */
[----:B------:R-:W2:Y:S04]  /*62c20*/  LDL.LU R244, [R1+0xa00] ;  /* 0x000a000001f47983 */ /* 0x000ea80000300800 */
[----:B------:R1:W-:Y:S04]  /*62c30*/  STL.64 [R1+0x11c0], R12 ;  /* 0x0011c00c01007387 */ /* 0x0003e80000100a00 */
[----:B------:R3:W-:Y:S10]  /*62c40*/  STL.64 [R1+0x11c8], R14 ;  /* 0x0011c80e01007387 */ /* 0x0007f40000100a00 */
[----:B------:R-:W-:Y:S04]  /*62c50*/  STL.64 [R1+0x11b0], R8 ;  /* 0x0011b00801007387 */ /* 0x000fe80000100a00 */
[----:B------:R-:W-:Y:S04]  /*62c60*/  STL.64 [R1+0x11b8], R10 ;  /* 0x0011b80a01007387 */ /* 0x000fe80000100a00 */
        /* <DEDUP_REMOVED lines=77> */
[----:B------:R-:W-:Y:S04]  /*63140*/  LDS R9, [R252+UR11+0x6300] ;  /* 0x0063000bfc097984 */ /* 0x000fe80008000800 */
[----:B------:R-:W4:Y:S02]  /*63150*/  LDS R11, [R252+UR11+0x7300] ;  /* 0x0073000bfc0b7984 */ /* 0x000f240008000800 */
[-C--:B----4-:R-:W-:Y:S08]  /*63160*/  HMMA.1688.F32.TF32 R20, R8, R26.reuse, R20 ;  /* 0x0000001a0814723c */ /* 0x090ff00000081014 */
[C---:B--2---:R-:W-:Y:S08]  /*63170*/  HMMA.1688.F32.TF32 R96, R4.reuse, R26, R92 ;  /* 0x0000001a0460723c */ /* 0x044ff0000008105c */
[C---:B------:R-:W-:Y:S08]  /*63180*/  HMMA.1688.F32.TF32 R92, R4.reuse, R54, R88 ;  /* 0x00000036045c723c */ /* 0x040ff00000081058 */
[C---:B---3--:R-:W-:Y:S03]  /*63190*/  HMMA.1688.F32.TF32 R88, R4.reuse, R34, R248 ;  /* 0x000000220458723c */ /* 0x048fe600000810f8 */
        /* <DEDUP_REMOVED lines=8> */
[----:B-1----:R-:W-:Y:S01]  /*63220*/  HMMA.1688.F32.TF32 R88, R4, R38, R12 ;  /* 0x000000260458723c */ /* 0x002fe2000008100c */
[----:B------:R-:W-:-:S02]  /*63230*/  IMAD.MOV.U32 R40, RZ, RZ, R20 ;  /* 0x000000ffff287224 */ /* 0x000fc400078e0014 */
[----:B------:R-:W-:Y:S04]  /*63240*/  STL.64 [R1+0x1170], R96 ;  /* 0x0011706001007387 */ /* 0x000fe80000100a00 */
[----:B------:R-:W-:Y:S04]  /*63250*/  STL.64 [R1+0x1178], R98 ;  /* 0x0011786201007387 */ /* 0x000fe80000100a00 */
[----:B------:R-:W-:Y:S04]  /*63260*/  STL.64 [R1+0x1160], R92 ;  /* 0x0011605c01007387 */ /* 0x000fe80000100a00 */
[----:B------:R-:W-:Y:S01]  /*63270*/  STL.64 [R1+0x1168], R94 ;  /* 0x0011685e01007387 */ /* 0x000fe20000100a00 */
[----:B------:R-:W-:-:S03]  /*63280*/  IMAD.MOV.U32 R41, RZ, RZ, R21 ;  /* 0x000000ffff297224 */ /* 0x000fc600078e0015 */
        /* <DEDUP_REMOVED lines=22> */
[----:B------:R2:W-:Y:S05]  /*633f0*/  STL.64 [R1+0x1108], R98 ;  /* 0x0011086201007387 */ /* 0x0005ea0000100a00 */
[----:B------:R-:W-:Y:S04]  /*63400*/  STL.64 [R1+0x10f0], R92 ;  /* 0x0010f05c01007387 */ /* 0x000fe80000100a00 */
[----:B------:R3:W-:Y:S01]  /*63410*/  STL.64 [R1+0x10f8], R94 ;  /* 0x0010f85e01007387 */ /* 0x0007e20000100a00 */
[C---:B--2---:R-:W-:Y:S03]  /*63420*/  HMMA.1688.F32.TF32 R96, R8.reuse, R74, R200 ;  /* 0x0000004a0860723c */ /* 0x044fe600000810c8 */
[----:B------:R-:W-:Y:S04]  /*63430*/  LDS R4, [R0+UR11+0x6380] ;  /* 0x0063800b00047984 */ /* 0x000fe80008000800 */
[----:B------:R-:W-:Y:S01]  /*63440*/  STL.64 [R1+0x1c0], R88 ;  /* 0x0001c05801007387 */ /* 0x000fe20000100a00 */
[C---:B---3--:R-:W-:Y:S03]  /*63450*/  HMMA.1688.F32.TF32 R92, R8.reuse, R30, R196 ;  /* 0x0000001e085c723c */ /* 0x048fe600000810c4 */
[----:B------:R2:W-:Y:S04]  /*63460*/  STL.64 [R1+0x1c8], R90 ;  /* 0x0001c85a01007387 */ /* 0x0005e80000100a00 */
[----:B------:R-:W-:Y:S04]  /*63470*/  LDS R6, [R0+UR11+0x7380] ;  /* 0x0073800b00067984 */ /* 0x000fe80008000800 */
[----:B------:R-:W-:Y:S01]  /*63480*/  LDS R5, [R252+UR11+0x6380] ;  /* 0x0063800bfc057984 */ /* 0x000fe20008000800 */
[C---:B--2---:R-:W-:Y:S03]  /*63490*/  HMMA.1688.F32.TF32 R88, R8.reuse, R50, R192 ;  /* 0x000000320858723c */ /* 0x044fe600000810c0 */
[----:B------:R-:W-:Y:S04]  /*634a0*/  STL.64 [R1+0x400], R96 ;  /* 0x0004006001007387 */ /* 0x000fe80000100a00 */
[----:B------:R-:W-:Y:S04]  /*634b0*/  STL.64 [R1+0x408], R98 ;  /* 0x0004086201007387 */ /* 0x000fe80000100a00 */
[----:B------:R-:W-:Y:S04]  /*634c0*/  STL.64 [R1+0x610], R92 ;  /* 0x0006105c01007387 */ /* 0x000fe80000100a00 */
[----:B------:R-:W-:Y:S04]  /*634d0*/  STL.64 [R1+0x618], R94 ;  /* 0x0006185e01007387 */ /* 0x000fe80000100a00 */
[----:B------:R-:W2:Y:S04]  /*634e0*/  LDS R7, [R252+UR11+0x7380] ;  /* 0x0073800bfc077984 */ /* 0x000ea80008000800 */
[----:B------:R-:W-:Y:S04]  /*634f0*/  STL.64 [R1+0x630], R88 ;  /* 0x0006305801007387 */ /* 0x000fe80000100a00 */
[----:B------:R-:W-:Y:S04]  /*63500*/  STL.64 [R1+0x638], R90 ;  /* 0x0006385a01007387 */ /* 0x000fe80000100a00 */
[----:B------:R3:W-:Y:S02]  /*63510*/  STL.64 [R1+0x658], R22 ;  /* 0x0006581601007387 */ /* 0x0007e40000100a00 */
[C---:B---3--:R-:W-:Y:S08]  /*63520*/  HMMA.1688.F32.TF32 R20, R8.reuse, R54, R16 ;  /* 0x000000360814723c */ /* 0x048ff00000081010 */
[----:B------:R-:W-:Y:S11]  /*63530*/  HMMA.1688.F32.TF32 R16, R8, R34, R244 ;  /* 0x000000220810723c */ /* 0x000ff600000810f4 */
[----:B------:R-:W-:Y:S04]  /*63540*/  STL.64 [R1+0x670], R20 ;  /* 0x0006701401007387 */ /* 0x000fe80000100a00 */
[----:B------:R-:W-:Y:S04]  /*63550*/  STL.64 [R1+0x678], R22 ;  /* 0x0006781601007387 */ /* 0x000fe80000100a00 */
[----:B------:R3:W-:Y:S01]  /*63560*/  STL.64 [R1+0x688], R18 ;  /* 0x0006881201007387 */ /* 0x0007e20000100a00 */
[----:B------:R-:W-:-:S03]  /*63570*/  IMAD.MOV.U32 R84, RZ, RZ, R16 ;  /* 0x000000ffff547224 */ /* 0x000fc600078e0010 */
[----:B------:R-:W4:Y:S01]  /*63580*/  LDL.LU R244, [R1+0xaf0] ;  /* 0x000af00001f47983 */ /* 0x000f220000300800 */
[----:B------:R-:W-:-:S03]  /*63590*/  MOV R85, R17 ;  /* 0x0000001100557202 */ /* 0x000fc60000000f00 */
[----:B------:R-:W4:Y:S04]  /*635a0*/  LDL.LU R245, [R1+0xaf4] ;  /* 0x000af40001f57983 */ /* 0x000f280000300800 */
[----:B------:R-:W4:Y:S04]  /*635b0*/  LDL.LU R246, [R1+0xaf8] ;  /* 0x000af80001f67983 */ /* 0x000f280000300800 */
[----:B------:R-:W4:Y:S04]  /*635c0*/  LDL.LU R247, [R1+0xafc] ;  /* 0x000afc0001f77983 */ /* 0x000f280000300800 */
[----:B------:R-:W2:Y:S04]  /*635d0*/  LDL.LU R16, [R1+0xae0] ;  /* 0x000ae00001107983 */ /* 0x000ea80000300800 */
[----:B------:R-:W2:Y:S04]  /*635e0*/  LDL.LU R17, [R1+0xae4] ;  /* 0x000ae40001117983 */ /* 0x000ea80000300800 */
[----:B---3--:R-:W2:Y:S04]  /*635f0*/  LDL.LU R18, [R1+0xae8] ;  /* 0x000ae80001127983 */ /* 0x008ea80000300800 */
[----:B------:R-:W2:Y:S04]  /*63600*/  LDL.LU R19, [R1+0xaec] ;  /* 0x000aec0001137983 */ /* 0x000ea80000300800 */
[----:B------:R-:W3:Y:S04]  /*63610*/  LDL.LU R192, [R1+0xac0] ;  /* 0x000ac00001c07983 */ /* 0x000ee80000300800 */
[----:B------:R-:W3:Y:S04]  /*63620*/  LDL.LU R193, [R1+0xac4] ;  /* 0x000ac40001c17983 */ /* 0x000ee80000300800 */
[----:B------:R-:W3:Y:S04]  /*63630*/  LDL.LU R194, [R1+0xac8] ;  /* 0x000ac80001c27983 */ /* 0x000ee80000300800 */
[----:B------:R-:W3:Y:S04]  /*63640*/  LDL.LU R195, [R1+0xacc] ;  /* 0x000acc0001c37983 */ /* 0x000ee80000300800 */
        /* <DEDUP_REMOVED lines=50> */
[----:B------:R-:W-:Y:S01]  /*63970*/  IMAD.MOV.U32 R52, RZ, RZ, R88 ;  /* 0x000000ffff347224 */ /* 0x000fe200078e0058 */
[----:B------:R3:W-:Y:S01]  /*63980*/  STL.64 [R1+0x6a8], R90 ;  /* 0x0006a85a01007387 */ /* 0x0007e20000100a00 */
[----:B------:R-:W-:Y:S02]  /*63990*/  IMAD.MOV.U32 R53, RZ, RZ, R89 ;  /* 0x000000ffff357224 */ /* 0x000fe400078e0059 */
[----:B---3--:R-:W-:-:S15]  /*639a0*/  HMMA.1688.F32.TF32 R88, R8, R46, R228 ;  /* 0x0000002e0858723c */ /* 0x008fde00000810e4 */
[----:B------:R-:W-:-:S04]  /*639b0*/  NOP ;  /* 0x0000000000007918 */ /* 0x000fc80000000000 */
[----:B------:R-:W-:Y:S01]  /*639c0*/  IMAD.MOV.U32 R56, RZ, RZ, R88 ;  /* 0x000000ffff387224 */ /* 0x000fe200078e0058 */
[----:B------:R2:W-:Y:S01]  /*639d0*/  STL.64 [R1+0x6c8], R90 ;  /* 0x0006c85a01007387 */ /* 0x0005e20000100a00 */
[----:B------:R-:W-:Y:S02]  /*639e0*/  IMAD.MOV.U32 R57, RZ, RZ, R89 ;  /* 0x000000ffff397224 */ /* 0x000fe400078e0059 */
[----:B--2---:R-:W-:-:S15]  /*639f0*/  HMMA.1688.F32.TF32 R88, R8, R38, R236 ;  /* 0x000000260858723c */ /* 0x004fde00000810ec */
[----:B------:R-:W-:-:S04]  /*63a00*/  NOP ;  /* 0x0000000000007918 */ /* 0x000fc80000000000 */
[----:B------:R-:W-:Y:S01]  /*63a10*/  MOV R60, R88 ;  /* 0x00000058003c7202 */ /* 0x000fe20000000f00 */
[----:B------:R2:W-:Y:S01]  /*63a20*/  STL.64 [R1+0x6f8], R90 ;  /* 0x0006f85a01007387 */ /* 0x0005e20000100a00 */
[----:B------:R-:W-:Y:S02]  /*63a30*/  IMAD.MOV.U32 R61, RZ, RZ, R89 ;  /* 0x000000ffff3d7224 */ /* 0x000fe400078e0059 */
[----:B--2---:R-:W-:-:S15]  /*63a40*/  HMMA.1688.F32.TF32 R88, R8, R58, R224 ;  /* 0x0000003a0858723c */ /* 0x004fde00000810e0 */
[----:B------:R-:W-:-:S04]  /*63a50*/  NOP ;  /* 0x0000000000007918 */ /* 0x000fc80000000000 */
[----:B------:R-:W-:Y:S01]  /*63a60*/  IMAD.MOV.U32 R64, RZ, RZ, R88 ;  /* 0x000000ffff407224 */ /* 0x000fe200078e0058 */
[----:B------:R4:W-:Y:S01]  /*63a70*/  STL.64 [R1+0x708], R90 ;  /* 0x0007085a01007387 */ /* 0x0009e20000100a00 */
[----:B------:R-:W-:Y:S02]  /*63a80*/  IMAD.MOV.U32 R65, RZ, RZ, R89 ;  /* 0x000000ffff417224 */ /* 0x000fe400078e0059 */
[----:B----4-:R-:W-:-:S15]  /*63a90*/  HMMA.1688.F32.TF32 R88, R8, R82, R220 ;  /* 0x000000520858723c */ /* 0x010fde00000810dc */
[----:B------:R-:W-:-:S04]  /*63aa0*/  NOP ;  /* 0x0000000000007918 */ /* 0x000fc80000000000 */
[----:B------:R-:W-:Y:S01]  /*63ab0*/  IMAD.MOV.U32 R44, RZ, RZ, R88 ;  /* 0x000000ffff2c7224 */ /* 0x000fe200078e0058 */
[----:B------:R2:W-:Y:S01]  /*63ac0*/  STL.64 [R1+0x728], R90 ;  /* 0x0007285a01007387 */ /* 0x0005e20000100a00 */
[----:B------:R-:W-:Y:S02]  /*63ad0*/  MOV R45, R89 ;  /* 0x00000059002d7202 */ /* 0x000fe40000000f00 */
[----:B--2---:R-:W-:-:S15]  /*63ae0*/  HMMA.1688.F32.TF32 R88, R8, R62, R216 ;  /* 0x0000003e0858723c */ /* 0x004fde00000810d8 */
[----:B------:R-:W-:-:S04]  /*63af0*/  NOP ;  /* 0x0000000000007918 */ /* 0x000fc80000000000 */
[----:B------:R-:W-:Y:S01]  /*63b00*/  IMAD.MOV.U32 R48, RZ, RZ, R88 ;  /* 0x000000ffff307224 */ /* 0x000fe200078e0058 */
[----:B------:R2:W-:Y:S01]  /*63b10*/  STL.64 [R1+0x748], R90 ;  /* 0x0007485a01007387 */ /* 0x0005e20000100a00 */
[----:B------:R-:W-:Y:S02]  /*63b20*/  IMAD.MOV.U32 R49, RZ, RZ, R89 ;  /* 0x000000ffff317224 */ /* 0x000fe400078e0059 */
[----:B--2---:R-:W-:-:S15]  /*63b30*/  HMMA.1688.F32.TF32 R88, R8, R42, R212 ;  /* 0x0000002a0858723c */ /* 0x004fde00000810d4 */
        /* <DEDUP_REMOVED lines=9> */
[----:B--2---:R-:W-:Y:S08]  /*63bd0*/  HMMA.1688.F32.TF32 R88, R8, R78, R204 ;  /* 0x0000004e0858723c */ /* 0x004ff000000810cc */
[----:B-1----:R-:W-:Y:S11]  /*63be0*/  HMMA.1688.F32.TF32 R92, R12, R74, R196 ;  /* 0x0000004a0c5c723c */ /* 0x002ff600000810c4 */
[----:B------:R-:W-:Y:S01]  /*63bf0*/  IMAD.MOV.U32 R76, RZ, RZ, R88 ;  /* 0x000000ffff4c7224 */ /* 0x000fe200078e0058 */
[----:B------:R1:W-:Y:S01]  /*63c00*/  STL.64 [R1+0x7a8], R90 ;  /* 0x0007a85a01007387 */ /* 0x0003e20000100a00 */
[----:B------:R-:W-:-:S02]  /*63c10*/  IMAD.MOV.U32 R77, RZ, RZ, R89 ;  /* 0x000000ffff4d7224 */ /* 0x000fc400078e0059 */
[----:B-1----:R-:W-:Y:S08]  /*63c20*/  HMMA.1688.F32.TF32 R88, R8, R70, R200 ;  /* 0x000000460858723c */ /* 0x002ff000000810c8 */
[C---:B------:R-:W-:Y:S11]  /*63c30*/  HMMA.1688.F32.TF32 R8, R12.reuse, R30, R192 ;  /* 0x0000001e0c08723c */ /* 0x040ff600000810c0 */
        /* <DEDUP_REMOVED lines=9> */
[----:B------:R1:W-:Y:S04]  /*63cd0*/  STL.64 [R1+0x800], R88 ;  /* 0x0008005801007387 */ /* 0x0003e80000100a00 */
[----:B------:R2:W-:Y:S04]  /*63ce0*/  STL.64 [R1+0x808], R90 ;  /* 0x0008085a01007387 */ /* 0x0005e80000100a00 */
[----:B------:R-:W3:Y:S04]  /*63cf0*/  LDL.LU R16, [R1+0xc90] ;  /* 0x000c900001107983 */ /* 0x000ee80000300800 */
[----:B------:R4:W-:Y:S04]  /*63d00*/  STL.64 [R1+0x830], R20 ;  /* 0x0008301401007387 */ /* 0x0009e80000100a00 */
[----:B------:R1:W-:Y:S04]  /*63d10*/  STL.64 [R1+0x838], R22 ;  /* 0x0008381601007387 */ /* 0x0003e80000100a00 */
[----:B------:R-:W-:Y:S04]  /*63d20*/  STL.64 [R1+0x840], R8 ;  /* 0x0008400801007387 */ /* 0x000fe80000100a00 */
        /* <DEDUP_REMOVED lines=100> */
[----:B----4-:R-:W4:Y:S04]  /*64370*/  LDL.LU R20, [R1+0xca0] ;  /* 0x000ca00001147983 */ /* 0x010f280000300800 */
[----:B------:R-:W4:Y:S04]  /*64380*/  LDL.LU R21, [R1+0xca4] ;  /* 0x000ca40001157983 */ /* 0x000f280000300800 */
[----:B------:R-:W4:Y:S04]  /*64390*/  LDL.LU R22, [R1+0xca8] ;  /* 0x000ca80001167983 */ /* 0x000f280000300800 */
[----:B------:R-:W4:Y:S04]  /*643a0*/  LDL.LU R23, [R1+0xcac] ;  /* 0x000cac0001177983 */ /* 0x000f280000300800 */
[----:B------:R-:W4:Y:S04]  /*643b0*/  LDL.LU R244, [R1+0xb50] ;  /* 0x000b500001f47983 */ /* 0x000f280000300800 */
[----:B------:R-:W4:Y:S04]  /*643c0*/  LDL.LU R245, [R1+0xb54] ;  /* 0x000b540001f57983 */ /* 0x000f280000300800 */
[----:B------:R-:W4:Y:S04]  /*643d0*/  LDL.LU R246, [R1+0xb58] ;  /* 0x000b580001f67983 */ /* 0x000f280000300800 */
[----:B------:R-:W4:Y:S01]  /*643e0*/  LDL.LU R247, [R1+0xb5c] ;  /* 0x000b5c0001f77983 */ /* 0x000f220000300800 */
[C---:B---3--:R-:W-:Y:S08]  /*643f0*/  HMMA.1688.F32.TF32 R92, R12.reuse, R78, R92 ;  /* 0x0000004e0c5c723c */ /* 0x048ff0000008105c */
[C---:B------:R-:W-:Y:S08]  /*64400*/  HMMA.1688.F32.TF32 R100, R12.reuse, R42, R100 ;  /* 0x0000002a0c64723c */ /* 0x040ff00000081064 */
[C---:B------:R-:W-:Y:S08]  /*64410*/  HMMA.1688.F32.TF32 R112, R12.reuse, R58, R112 ;  /* 0x0000003a0c70723c */ /* 0x040ff00000081070 */
[C---:B------:R-:W-:Y:S08]  /*64420*/  HMMA.1688.F32.TF32 R124, R12.reuse, R86, R124 ;  /* 0x000000560c7c723c */ /* 0x040ff0000008107c */
[C---:B------:R-:W-:Y:S08]  /*64430*/  HMMA.1688.F32.TF32 R128, R12.reuse, R34, R128 ;  /* 0x000000220c80723c */ /* 0x040ff00000081080 */
[C---:B------:R-:W-:Y:S11]  /*64440*/  HMMA.1688.F32.TF32 R8, R12.reuse, R46, R120 ;  /* 0x0000002e0c08723c */ /* 0x040ff60000081078 */
[----:B------:R-:W-:Y:S04]  /*64450*/  STL.64 [R1+0x950], R128 ;  /* 0x0009508001007387 */ /* 0x000fe80000100a00 */
[----:B------:R-:W-:Y:S01]  /*64460*/  STL.64 [R1+0x958], R130 ;  /* 0x0009588201007387 */ /* 0x000fe20000100a00 */
[C---:B------:R-:W-:Y:S03]  /*64470*/  HMMA.1688.F32.TF32 R116, R12.reuse, R38, R116 ;  /* 0x000000260c74723c */ /* 0x040fe60000081074 */
[----:B------:R-:W-:Y:S04]  /*64480*/  STL.64 [R1+0x960], R124 ;  /* 0x0009607c01007387 */ /* 0x000fe80000100a00 */
[----:B------:R-:W-:Y:S04]  /*64490*/  STL.64 [R1+0x968], R126 ;  /* 0x0009687e01007387 */ /* 0x000fe80000100a00 */
[----:B------:R-:W-:Y:S04]  /*644a0*/  STL.64 [R1+0x9e0], R8 ;  /* 0x0009e00801007387 */ /* 0x000fe80000100a00 */
[----:B------:R1:W-:Y:S02]  /*644b0*/  STL.64 [R1+0x9e8], R10 ;  /* 0x0009e80a01007387 */ /* 0x0003e40000100a00 */
[C---:B-1----:R-:W-:Y:S02]  /*644c0*/  HMMA.1688.F32.TF32 R8, R12.reuse, R82, R108 ;  /* 0x000000520c08723c */ /* 0x042fe4000008106c */
[----:B------:R-:W-:Y:S04]  /*644d0*/  STL.64 [R1+0xa00], R116 ;  /* 0x000a007401007387 */ /* 0x000fe80000100a00 */
[----:B------:R-:W-:Y:S02]  /*644e0*/  STL.64 [R1+0xa08], R118 ;  /* 0x000a087601007387 */ /* 0x000fe40000100a00 */
[C---:B------:R-:W-:Y:S02]  /*644f0*/  HMMA.1688.F32.TF32 R104, R12.reuse, R62, R104 ;  /* 0x0000003e0c68723c */ /* 0x040fe40000081068 */
[----:B------:R-:W-:Y:S04]  /*64500*/  STL.64 [R1+0x10e0], R112 ;  /* 0x0010e07001007387 */ /* 0x000fe80000100a00 */
[----:B------:R-:W-:Y:S05]  /*64510*/  STL.64 [R1+0x10e8], R114 ;  /* 0x0010e87201007387 */ /* 0x000fea0000100a00 */
[----:B------:R-:W-:Y:S04]  /*64520*/  STL.64 [R1+0x10d0], R8 ;  /* 0x0010d00801007387 */ /* 0x000fe80000100a00 */
[----:B------:R1:W-:Y:S02]  /*64530*/  STL.64 [R1+0x10d8], R10 ;  /* 0x0010d80a01007387 */ /* 0x0003e40000100a00 */
[C---:B-1----:R-:W-:Y:S02]  /*64540*/  HMMA.1688.F32.TF32 R8, R12.reuse, R66, R96 ;  /* 0x000000420c08723c */ /* 0x042fe40000081060 */
[----:B------:R-:W-:Y:S04]  /*64550*/  STL.64 [R1+0x10c0], R104 ;  /* 0x0010c06801007387 */ /* 0x000fe80000100a00 */
[----:B------:R-:W-:Y:S04]  /*64560*/  STL.64 [R1+0x10c8], R106 ;  /* 0x0010c86a01007387 */ /* 0x000fe80000100a00 */
[----:B------:R-:W-:Y:S01]  /*64570*/  STL.64 [R1+0x10b0], R100 ;  /* 0x0010b06401007387 */ /* 0x000fe20000100a00 */
[----:B--2---:R-:W-:Y:S03]  /*64580*/  HMMA.1688.F32.TF32 R12, R12, R70, R88 ;  /* 0x000000460c0c723c */ /* 0x004fe60000081058 */
[----:B------:R-:W-:Y:S05]  /*64590*/  STL.64 [R1+0x10b8], R102 ;  /* 0x0010b86601007387 */ /* 0x000fea0000100a00 */
[----:B------:R-:W-:Y:S04]  /*645a0*/  STL.64 [R1+0x10a0], R8 ;  /* 0x0010a00801007387 */ /* 0x000fe80000100a00 */
[----:B------:R1:W-:Y:S02]  /*645b0*/  STL.64 [R1+0x10a8], R10 ;  /* 0x0010a80a01007387 */ /* 0x0003e40000100a00 */
[C---:B-1----:R-:W-:Y:S02]  /*645c0*/  HMMA.1688.F32.TF32 R8, R4.reuse, R74, R248 ;  /* 0x0000004a0408723c */ /* 0x042fe400000810f8 */
[----:B------:R-:W-:Y:S04]  /*645d0*/  STL.64 [R1+0x1090], R92 ;  /* 0x0010905c01007387 */ /* 0x000fe80000100a00 */
[----:B------:R-:W-:Y:S02]  /*645e0*/  STL.64 [R1+0x1098], R94 ;  /* 0x0010985e01007387 */ /* 0x000fe40000100a00 */
[C---:B------:R-:W-:Y:S02]  /*645f0*/  HMMA.1688.F32.TF32 R88, R4.reuse, R30, R232 ;  /* 0x0000001e0458723c */ /* 0x040fe400000810e8 */
[----:B------:R-:W-:Y:S04]  /*64600*/  STL.64 [R1+0xa90], R12 ;  /* 0x000a900c01007387 */ /* 0x000fe80000100a00 */
[----:B------:R1:W-:Y:S05]  /*64610*/  STL.64 [R1+0xa98], R14 ;  /* 0x000a980e01007387 */ /* 0x0003ea0000100a00 */
        /* <DEDUP_REMOVED lines=35> */
[----:B------:R-:W-:Y:S04]  /*64850*/  STL.64 [R1+0xfe8], R90 ;  /* 0x000fe85a01007387 */ /* 0x000fe80000100a00 */
[----:B------:R-:W-:Y:S04]  /*64860*/  STL.64 [R1+0xfd0], R12 ;  /* 0x000fd00c01007387 */ /* 0x000fe80000100a00 */
[----:B------:R4:W-:Y:S04]  /*64870*/  STL.64 [R1+0xfd8], R14 ;  /* 0x000fd80e01007387 */ /* 0x0009e80000100a00 */
[----:B------:R-:W-:Y:S04]  /*64880*/  LDS R192, [R242+UR11+0x6380] ;  /* 0x0063800bf2c07984 */ /* 0x000fe80008000800 */
[----:B------:R-:W-:Y:S01]  /*64890*/  STL.64 [R1+0xfc0], R8 ;  /* 0x000fc00801007387 */ /* 0x000fe20000100a00 */
[C---:B----4-:R-:W-:Y:S03]  /*648a0*/  HMMA.1688.F32.TF32 R12, R4.reuse, R66, R20 ;  /* 0x00000042040c723c */ /* 0x050fe60000081014 */
[----:B------:R1:W-:Y:S04]  /*648b0*/  STL.64 [R1+0xfc8], R10 ;  /* 0x000fc80a01007387 */ /* 0x0003e80000100a00 */
[----:B------:R-:W-:Y:S04]  /*648c0*/  LDS R194, [R242+UR11+0x7380] ;  /* 0x0073800bf2c27984 */ /* 0x000fe80008000800 */
[----:B------:R-:W-:Y:S01]  /*648d0*/  LDS R193, [R243+UR11+0x6380] ;  /* 0x0063800bf3c17984 */ /* 0x000fe20008000800 */
[C---:B-1----:R-:W-:Y:S03]  /*648e0*/  HMMA.1688.F32.TF32 R8, R4.reuse, R78, R16 ;  /* 0x0000004e0408723c */ /* 0x042fe60000081010 */
[----:B------:R-:W1:Y:S04]  /*648f0*/  LDS R195, [R243+UR11+0x7380] ;  /* 0x0073800bf3c37984 */ /* 0x000e680008000800 */
[----:B------:R-:W-:Y:S01]  /*64900*/  LDS R201, [R243+UR11+0x8000] ;  /* 0x0080000bf3c97984 */ /* 0x000fe20008000800 */
[----:B------:R-:W-:Y:S03]  /*64910*/  HMMA.1688.F32.TF32 R4, R4, R70, R244 ;  /* 0x000000460404723c */ /* 0x000fe600000810f4 */
[----:B------:R-:W-:Y:S04]  /*64920*/  STL.64 [R1+0xfb0], R12 ;  /* 0x000fb00c01007387 */ /* 0x000fe80000100a00 */
[----:B------:R-:W-:Y:S04]  /*64930*/  STL.64 [R1+0xfb8], R14 ;  /* 0x000fb80e01007387 */ /* 0x000fe80000100a00 */
[----:B------:R-:W-:Y:S04]  /*64940*/  LDS R196, [R0+UR11+0x8000] ;  /* 0x0080000b00c47984 */ /* 0x000fe80008000800 */
[----:B------:R-:W-:Y:S04]  /*64950*/  STL.64 [R1+0xfa0], R8 ;  /* 0x000fa00801007387 */ /* 0x000fe80000100a00 */
[----:B------:R-:W-:Y:S04]  /*64960*/  STL.64 [R1+0xfa8], R10 ;  /* 0x000fa80a01007387 */ /* 0x000fe80000100a00 */
        /* <DEDUP_REMOVED lines=17> */
[----:B------:R-:W-:Y:S04]  /*64a80*/  LDS R198, [R0+UR11+0x9000] ;  /* 0x0090000b00c67984 */ /* 0x000fe80008000800 */
[----:B------:R-:W-:Y:S04]  /*64a90*/  LDS R197, [R252+UR11+0x8000] ;  /* 0x0080000bfcc57984 */ /* 0x000fe80008000800 */
[----:B------:R-:W-:Y:S01]  /*64aa0*/  LDS R199, [R252+UR11+0x9000] ;  /* 0x0090000bfcc77984 */ /* 0x000fe20008000800 */
[----:B----4-:R-:W-:-:S03]  /*64ab0*/  MOV R111, R2 ;  /* 0x00000002006f7202 */ /* 0x010fc60000000f00 */
        /* <DEDUP_REMOVED lines=8> */
[----:B----4-:R-:W-:-:S03]  /*64b40*/  IMAD.MOV.U32 R115, RZ, RZ, R2 ;  /* 0x000000ffff737224 */ /* 0x010fc600078e0002 */
        /* <DEDUP_REMOVED lines=35> */
[----:B----4-:R-:W-:-:S03]  /*64d80*/  MOV R139, R2 ;  /* 0x00000002008b7202 */ /* 0x010fc60000000f00 */
[----:B------:R-:W4:Y:S04]  /*64d90*/  LDL.LU R2, [R1+0x53ec] ;  /* 0x0053ec0001027983 */ /* 0x000f280000300800 */
[----:B------:R-:W1:Y:S04]  /*64da0*/  LDL.LU R140, [R1+0xef0] ;  /* 0x000ef000018c7983 */ /* 0x000e680000300800 */
[----:B------:R-:W1:Y:S04]  /*64db0*/  LDL.LU R141, [R1+0xef4] ;  /* 0x000ef400018d7983 */ /* 0x000e680000300800 */
[----:B------:R-:W1:Y:S04]  /*64dc0*/  LDL.LU R142, [R1+0xef8] ;  /* 0x000ef800018e7983 */ /* 0x000e680000300800 */
[----:B------:R-:W1:Y:S04]  /*64dd0*/  LDL.LU R143, [R1+0xefc] ;  /* 0x000efc00018f7983 */ /* 0x000e680000300800 */
[----:B------:R-:W2:Y:S04]  /*64de0*/  LDL.LU R172, [R1+0xf00] ;  /* 0x000f000001ac7983 */ /* 0x000ea80000300800 */
[----:B------:R-:W2:Y:S01]  /*64df0*/  LDL.LU R173, [R1+0xf04] ;  /* 0x000f040001ad7983 */ /* 0x000ea20000300800 */
[----:B----4-:R-:W-:-:S03]  /*64e00*/  IMAD.MOV.U32 R174, RZ, RZ, R2 ;  /* 0x000000ffffae7224 */ /* 0x010fc600078e0002 */
[----:B------:R-:W4:Y:S04]  /*64e10*/  LDL.LU R2, [R1+0x53e8] ;  /* 0x0053e80001027983 */ /* 0x000f280000300800 */
[----:B------:R-:W3:Y:S04]  /*64e20*/  LDL.LU R175, [R1+0xf0c] ;  /* 0x000f0c0001af7983 */ /* 0x000ee80000300800 */
[----:B------:R-:W3:Y:S04]  /*64e30*/  LDL.LU R176, [R1+0xf10] ;  /* 0x000f100001b07983 */ /* 0x000ee80000300800 */
[----:B------:R-:W3:Y:S04]  /*64e40*/  LDL.LU R177, [R1+0xf14] ;  /* 0x000f140001b17983 */ /* 0x000ee80000300800 */
[----:B------:R-:W3:Y:S04]  /*64e50*/  LDL.LU R178, [R1+0xf18] ;  /* 0x000f180001b27983 */ /* 0x000ee80000300800 */
[----:B------:R-:W3:Y:S01]  /*64e60*/  LDL.LU R179, [R1+0xf1c] ;  /* 0x000f1c0001b37983 */ /* 0x000ee20000300800 */
[C---:B-1----:R-:W-:Y:S08]  /*64e70*/  HMMA.1688.F32.TF32 R144, R192.reuse, R50, R140 ;  /* 0x00000032c090723c */ /* 0x042ff0000008108c */
[C---:B--2---:R-:W-:Y:S08]  /*64e80*/  HMMA.1688.F32.TF32 R140, R192.reuse, R26, R136 ;  /* 0x0000001ac08c723c */ /* 0x044ff00000081088 */
[C---:B------:R-:W-:Y:S01]  /*64e90*/  HMMA.1688.F32.TF32 R136, R192.reuse, R54, R96 ;  /* 0x00000036c088723c */ /* 0x040fe20000081060 */
[----:B----4-:R-:W1:Y:S04]  /*64ea0*/  LDSM.16.M88.4 R204, [R2+UR11+0x40080] ;  /* 0x0400800b02cc783b */ /* 0x010e680008000200 */
[----:B------:R-:W2:Y:S04]  /*64eb0*/  LDSM.16.M88.4 R208, [R2+UR11+0x42080] ;  /* 0x0420800b02d0783b */ /* 0x000ea80008000200 */
[----:B------:R-:W4:Y:S04]  /*64ec0*/  LDSM.16.M88.4 R212, [R2+UR11+0x44080] ;  /* 0x0440800b02d4783b */ /* 0x000f280008000200 */
[----:B------:R-:W1:Y:S04]  /*64ed0*/  LDSM.16.M88.4 R216, [R2+UR11+0x46080] ;  /* 0x0460800b02d8783b */ /* 0x000e680008000200 */
[----:B------:R-:W1:Y:S04]  /*64ee0*/  LDSM.16.M88.4 R220, [R2+UR11+0x48080] ;  /* 0x0480800b02dc783b */ /* 0x000e680008000200 */
[----:B------:R-:W1:Y:S04]  /*64ef0*/  LDSM.16.M88.4 R224, [R2+UR11+0x4a080] ;  /* 0x04a0800b02e0783b */ /* 0x000e680008000200 */
[----:B------:R-:W1:Y:S04]  /*64f00*/  LDSM.16.M88.4 R228, [R2+UR11+0x4c080] ;  /* 0x04c0800b02e4783b */ /* 0x000e680008000200 */
[----:B------:R-:W2:Y:S04]  /*64f10*/  LDSM.16.M88.4 R232, [R2+UR11+0x4e080] ;  /* 0x04e0800b02e8783b */ /* 0x000ea80008000200 */
[----:B------:R-:W2:Y:S04]  /*64f20*/  LDSM.16.M88.4 R236, [R2+UR11+0x50080] ;  /* 0x0500800b02ec783b */ /* 0x000ea80008000200 */
[----:B------:R-:W3:Y:S04]  /*64f30*/  LDSM.16.M88.4 R240, [R2+UR11+0x52080] ;  /* 0x0520800b02f0783b */ /* 0x000ee80008000200 */
[----:B------:R-:W3:Y:S04]  /*64f40*/  LDSM.16.M88.4 R244, [R2+UR11+0x54080] ;  /* 0x0540800b02f4783b */ /* 0x000ee80008000200 */
[----:B------:R-:W3:Y:S04]  /*64f50*/  LDSM.16.M88.4 R20, [R2+UR11+0x56080] ;  /* 0x0560800b0214783b */ /* 0x000ee80008000200 */
[----:B------:R-:W3:Y:S04]  /*64f60*/  LDSM.16.M88.4 R16, [R2+UR11+0x58080] ;  /* 0x0580800b0210783b */ /* 0x000ee80008000200 */
[----:B------:R-:W3:Y:S04]  /*64f70*/  LDSM.16.M88.4 R12, [R2+UR11+0x5a080] ;  /* 0x05a0800b020c783b */ /* 0x000ee80008000200 */
[----:B------:R-:W3:Y:S04]  /*64f80*/  LDSM.16.M88.4 R8, [R2+UR11+0x5c080] ;  /* 0x05c0800b0208783b */ /* 0x000ee80008000200 */
[----:B------:R-:W3:Y:S04]  /*64f90*/  LDSM.16.M88.4 R4, [R2+UR11+0x5e080] ;  /* 0x05e0800b0204783b */ /* 0x000ee80008000200 */
[----:B-1----:R-:W-:Y:S04]  /*64fa0*/  STL [R1+0x50ec], R206 ;  /* 0x0050ecce01007387 */ /* 0x002fe80000100800 */
[----:B------:R-:W-:Y:S04]  /*64fb0*/  STL [R1+0x50e8], R207 ;  /* 0x0050e8cf01007387 */ /* 0x000fe80000100800 */
[----:B--2---:R-:W-:Y:S04]  /*64fc0*/  STL [R1+0x50f4], R210 ;  /* 0x0050f4d201007387 */ /* 0x004fe80000100800 */
[----:B------:R-:W-:Y:S04]  /*64fd0*/  STL [R1+0x50f0], R211 ;  /* 0x0050f0d301007387 */ /* 0x000fe80000100800 */
[----:B----4-:R-:W-:Y:S04]  /*64fe0*/  STL [R1+0x50fc], R214 ;  /* 0x0050fcd601007387 */ /* 0x010fe80000100800 */
[----:B------:R-:W-:Y:S04]  /*64ff0*/  STL [R1+0x50f8], R215 ;  /* 0x0050f8d701007387 */ /* 0x000fe80000100800 */
[----:B------:R-:W-:Y:S04]  /*65000*/  STL [R1+0x5104], R218 ;  /* 0x005104da01007387 */ /* 0x000fe80000100800 */
[----:B------:R-:W-:Y:S04]  /*65010*/  STL [R1+0x5100], R219 ;  /* 0x005100db01007387 */ /* 0x000fe80000100800 */
[----:B------:R-:W-:Y:S04]  /*65020*/  STL [R1+0x510c], R222 ;  /* 0x00510cde01007387 */ /* 0x000fe80000100800 */
[----:B------:R-:W-:Y:S04]  /*65030*/  STL [R1+0x5108], R223 ;  /* 0x005108df01007387 */ /* 0x000fe80000100800 */
[----:B------:R-:W-:Y:S01]  /*65040*/  STL [R1+0x5114], R226 ;  /* 0x005114e201007387 */ /* 0x000fe20000100800 */
[C---:B---3--:R-:W-:Y:S03]  /*65050*/  HMMA.1688.F32.TF32 R160, R192.reuse, R74, R176 ;  /* 0x0000004ac0a0723c */ /* 0x048fe600000810b0 */
        /* <DEDUP_REMOVED lines=32> */
[----:B------:R-:W-:Y:S04]  /*65260*/  STL.64 [R1+0xc50], R136 ;  /* 0x000c508801007387 */ /* 0x000fe80000100a00 */
[----:B------:R1:W-:Y:S04]  /*65270*/  STL.64 [R1+0xc58], R138 ;  /* 0x000c588a01007387 */ /* 0x0003e80000100a00 */
[----:B------:R-:W2:Y:S04]  /*65280*/  LDL.LU R97, [R1+0xdc4] ;  /* 0x000dc40001617983 */ /* 0x000ea80000300800 */
[----:B------:R-:W2:Y:S01]  /*65290*/  LDL.LU R98, [R1+0xdc8] ;  /* 0x000dc80001627983 */ /* 0x000ea20000300800 */
[C---:B-1----:R-:W-:Y:S03]  /*652a0*/  HMMA.1688.F32.TF32 R136, R192.reuse, R34, R132 ;  /* 0x00000022c088723c */ /* 0x042fe60000081084 */
[----:B------:R-:W2:Y:S05]  /*652b0*/  LDL.LU R99, [R1+0xdcc] ;  /* 0x000dcc0001637983 */ /* 0x000eaa0000300800 */
[C---:B------:R-:W-:Y:S08]  /*652c0*/  HMMA.1688.F32.TF32 R132, R192.reuse, R86, R128 ;  /* 0x00000056c084723c */ /* 0x040ff00000081080 */
[C---:B------:R-:W-:Y:S08]  /*652d0*/  HMMA.1688.F32.TF32 R128, R192.reuse, R46, R124 ;  /* 0x0000002ec080723c */ /* 0x040ff0000008107c */
[C---:B------:R-:W-:Y:S08]  /*652e0*/  HMMA.1688.F32.TF32 R124, R192.reuse, R38, R120 ;  /* 0x00000026c07c723c */ /* 0x040ff00000081078 */
[C---:B------:R-:W-:Y:S01]  /*652f0*/  HMMA.1688.F32.TF32 R120, R192.reuse, R58, R92 ;  /* 0x0000003ac078723c */ /* 0x040fe2000008105c */
[----:B------:R-:W-:Y:S04]  /*65300*/  STL.64 [R1+0xc40], R136 ;  /* 0x000c408801007387 */ /* 0x000fe80000100a00 */
[----:B------:R-:W-:Y:S04]  /*65310*/  STL.64 [R1+0xc48], R138 ;  /* 0x000c488a01007387 */ /* 0x000fe80000100a00 */
[----:B------:R-:W-:Y:S04]  /*65320*/  STL.64 [R1+0xc30], R132 ;  /* 0x000c308401007387 */ /* 0x000fe80000100a00 */
[----:B------:R-:W-:Y:S04]  /*65330*/  STL.64 [R1+0xc38], R134 ;  /* 0x000c388601007387 */ /* 0x000fe80000100a00 */
[----:B------:R-:W-:Y:S04]  /*65340*/  STL.64 [R1+0xc20], R128 ;  /* 0x000c208001007387 */ /* 0x000fe80000100a00 */
[----:B------:R-:W-:Y:S04]  /*65350*/  STL.64 [R1+0xc28], R130 ;  /* 0x000c288201007387 */ /* 0x000fe80000100a00 */
[----:B------:R-:W3:Y:S04]  /*65360*/  LDL.LU R92, [R1+0xdb0] ;  /* 0x000db000015c7983 */ /* 0x000ee80000300800 */
[----:B------:R-:W-:Y:S04]  /*65370*/  STL.64 [R1+0xc10], R124 ;  /* 0x000c107c01007387 */ /* 0x000fe80000100a00 */
[----:B------:R-:W-:Y:S04]  /*65380*/  STL.64 [R1+0xc18], R126 ;  /* 0x000c187e01007387 */ /* 0x000fe80000100a00 */
[----:B------:R-:W-:Y:S04]  /*65390*/  STL.64 [R1+0xc00], R120 ;  /* 0x000c007801007387 */ /* 0x000fe80000100a00 */
[----:B------:R1:W-:Y:S04]  /*653a0*/  STL.64 [R1+0xc08], R122 ;  /* 0x000c087a01007387 */ /* 0x0003e80000100a00 */
[----:B------:R-:W3:Y:S04]  /*653b0*/  LDL.LU R93, [R1+0xdb4] ;  /* 0x000db400015d7983 */ /* 0x000ee80000300800 */
[----:B------:R-:W3:Y:S01]  /*653c0*/  LDL.LU R94, [R1+0xdb8] ;  /* 0x000db800015e7983 */ /* 0x000ee20000300800 */
[C---:B-1----:R-:W-:Y:S03]  /*653d0*/  HMMA.1688.F32.TF32 R120, R192.reuse, R82, R116 ;  /* 0x00000052c078723c */ /* 0x042fe60000081074 */
[----:B------:R-:W3:Y:S05]  /*653e0*/  LDL.LU R95, [R1+0xdbc] ;  /* 0x000dbc00015f7983 */ /* 0x000eea0000300800 */
[C---:B------:R-:W-:Y:S08]  /*653f0*/  HMMA.1688.F32.TF32 R116, R192.reuse, R62, R112 ;  /* 0x0000003ec074723c */ /* 0x040ff00000081070 */
[C---:B------:R-:W-:Y:S03]  /*65400*/  HMMA.1688.F32.TF32 R112, R192.reuse, R42, R88 ;  /* 0x0000002ac070723c */ /* 0x040fe60000081058 */
[----:B------:R-:W-:Y:S04]  /*65410*/  STL.64 [R1+0xbf0], R120 ;  /* 0x000bf07801007387 */ /* 0x000fe80000100a00 */
[----:B------:R-:W-:Y:S04]  /*65420*/  STL.64 [R1+0xbf8], R122 ;  /* 0x000bf87a01007387 */ /* 0x000fe80000100a00 */
[----:B------:R-:W4:Y:S04]  /*65430*/  LDL.LU R88, [R1+0xda0] ;  /* 0x000da00001587983 */ /* 0x000f280000300800 */
[----:B------:R-:W-:Y:S04]  /*65440*/  STL.64 [R1+0xbe0], R116 ;  /* 0x000be07401007387 */ /* 0x000fe80000100a00 */
[----:B------:R-:W-:Y:S04]  /*65450*/  STL.64 [R1+0xbe8], R118 ;  /* 0x000be87601007387 */ /* 0x000fe80000100a00 */
[----:B------:R-:W-:Y:S04]  /*65460*/  STL.64 [R1+0xbd0], R112 ;  /* 0x000bd07001007387 */ /* 0x000fe80000100a00 */
[----:B------:R1:W-:Y:S04]  /*65470*/  STL.64 [R1+0xbd8], R114 ;  /* 0x000bd87201007387 */ /* 0x0003e80000100a00 */
[----:B------:R-:W4:Y:S04]  /*65480*/  LDL.LU R89, [R1+0xda4] ;  /* 0x000da40001597983 */ /* 0x000f280000300800 */
[----:B------:R-:W4:Y:S01]  /*65490*/  LDL.LU R90, [R1+0xda8] ;  /* 0x000da800015a7983 */ /* 0x000f220000300800 */
[C---:B-1----:R-:W-:Y:S03]  /*654a0*/  HMMA.1688.F32.TF32 R112, R192.reuse, R66, R108 ;  /* 0x00000042c070723c */ /* 0x042fe6000008106c */
[----:B------:R-:W4:Y:S05]  /*654b0*/  LDL.LU R91, [R1+0xdac] ;  /* 0x000dac00015b7983 */ /* 0x000f2a0000300800 */
[C---:B------:R-:W-:Y:S08]  /*654c0*/  HMMA.1688.F32.TF32 R108, R192.reuse, R78, R104 ;  /* 0x0000004ec06c723c */ /* 0x040ff00000081068 */
[----:B------:R-:W-:Y:S08]  /*654d0*/  HMMA.1688.F32.TF32 R104, R192, R70, R100 ;  /* 0x00000046c068723c */ /* 0x000ff00000081064 */
[----:B------:R-:W-:Y:S01]  /*654e0*/  HMMA.1688.F32.TF32 R100, R196, R204, R248 ;  /* 0x000000ccc464723c */ /* 0x000fe200000810f8 */
[----:B------:R-:W-:Y:S04]  /*654f0*/  STL.64 [R1+0xbc0], R112 ;  /* 0x000bc07001007387 */ /* 0x000fe80000100a00 */
[----:B------:R-:W-:Y:S04]  /*65500*/  STL.64 [R1+0xbc8], R114 ;  /* 0x000bc87201007387 */ /* 0x000fe80000100a00 */
[----:B------:R-:W-:Y:S04]  /*65510*/  STL.64 [R1+0xbb0], R108 ;  /* 0x000bb06c01007387 */ /* 0x000fe80000100a00 */
[----:B------:R-:W-:Y:S04]  /*65520*/  STL.64 [R1+0xbb8], R110 ;  /* 0x000bb86e01007387 */ /* 0x000fe80000100a00 */
[----:B------:R-:W-:Y:S04]  /*65530*/  STL.64 [R1+0xb80], R104 ;  /* 0x000b806801007387 */ /* 0x000fe80000100a00 */
[----:B------:R-:W-:Y:S04]  /*65540*/  STL.64 [R1+0xb88], R106 ;  /* 0x000b886a01007387 */ /* 0x000fe80000100a00 */
[----:B------:R-:W-:Y:S04]  /*65550*/  STL [R1+0xba0], R100 ;  /* 0x000ba06401007387 */ /* 0x000fe80000100800 */
[----:B------:R-:W4:Y:S04]  /*65560*/  LDL.LU R248, [R1+0xd90] ;  /* 0x000d900001f87983 */ /* 0x000f280000300800 */
[----:B------:R-:W4:Y:S04]  /*65570*/  LDL.LU R249, [R1+0xd94] ;  /* 0x000d940001f97983 */ /* 0x000f280000300800 */
[----:B------:R-:W4:Y:S04]  /*65580*/  LDL.LU R250, [R1+0xd98] ;  /* 0x000d980001fa7983 */ /* 0x000f280000300800 */
[----:B------:R-:W4:Y:S01]  /*65590*/  LDL.LU R251, [R1+0xd9c] ;  /* 0x000d9c0001fb7983 */ /* 0x000f220000300800 */
[----:B------:R-:W-:-:S02]  /*655a0*/  IMAD.MOV.U32 R22, RZ, RZ, R103 ;  /* 0x000000ffff167224 */ /* 0x000fc400078e0067 */
[----:B------:R-:W-:Y:S02]  /*655b0*/  IMAD.MOV.U32 R19, RZ, RZ, R102 ;  /* 0x000000ffff137224 */ /* 0x000fe400078e0066 */
[----:B------:R-:W-:Y:S01]  /*655c0*/  IMAD.MOV.U32 R18, RZ, RZ, R101 ;  /* 0x000000ffff127224 */ /* 0x000fe200078e0065 */
[----:B------:R-:W-:Y:S04]  /*655d0*/  STL [R1+0x5158], R22 ;  /* 0x0051581601007387 */ /* 0x000fe80000100800 */
[----:B------:R-:W-:Y:S04]  /*655e0*/  STL [R1+0x5154], R19 ;  /* 0x0051541301007387 */ /* 0x000fe80000100800 */
[----:B------:R1:W-:Y:S01]  /*655f0*/  STL [R1+0x5150], R18 ;  /* 0x0051501201007387 */ /* 0x0003e20000100800 */
[----:B--2---:R-:W-:-:S15]  /*65600*/  HMMA.1688.F32.TF32 R96, R196, R208, R96 ;  /* 0x000000d0c460723c */ /* 0x004fde0000081060 */
[----:B------:R-:W-:-:S04]  /*65610*/  NOP ;  /* 0x0000000000007918 */ /* 0x000fc80000000000 */
        /* <DEDUP_REMOVED lines=10> */
[----:B-1----:R-:W-:Y:S01]  /*656c0*/  IMAD.MOV.U32 R18, RZ, RZ, R95 ;  /* 0x000000ffff127224 */ /* 0x002fe200078e005f */
[----:B------:R-:W-:Y:S01]  /*656d0*/  MOV R19, R94 ;  /* 0x0000005e00137202 */ /* 0x000fe20000000f00 */
[----:B------:R-:W-:Y:S01]  /*656e0*/  IMAD.MOV.U32 R22, RZ, RZ, R93 ;  /* 0x000000ffff167224 */ /* 0x000fe200078e005d */
[----:B------:R1:W-:Y:S04]  /*656f0*/  STL [R1+0xf80], R92 ;  /* 0x000f805c01007387 */ /* 0x0003e80000100800 */
[----:B------:R-:W-:Y:S04]  /*65700*/  STL [R1+0x5174], R18 ;  /* 0x0051741201007387 */ /* 0x000fe80000100800 */
[----:B------:R-:W-:Y:S04]  /*65710*/  STL [R1+0x5170], R19 ;  /* 0x0051701301007387 */ /* 0x000fe80000100800 */
[----:B------:R-:W-:Y:S04]  /*65720*/  STL [R1+0x516c], R22 ;  /* 0x00516c1601007387 */ /* 0x000fe80000100800 */
[----:B------:R-:W2:Y:S04]  /*65730*/  LDL.LU R104, [R1+0xd80] ;  /* 0x000d800001687983 */ /* 0x000ea80000300800 */
[----:B------:R-:W2:Y:S04]  /*65740*/  LDL.LU R105, [R1+0xd84] ;  /* 0x000d840001697983 */ /* 0x000ea80000300800 */
[----:B------:R-:W2:Y:S04]  /*65750*/  LDL.LU R106, [R1+0xd88] ;  /* 0x000d8800016a7983 */ /* 0x000ea80000300800 */
[----:B------:R-:W2:Y:S04]  /*65760*/  LDL.LU R107, [R1+0xd8c] ;  /* 0x000d8c00016b7983 */ /* 0x000ea80000300800 */
[----:B------:R-:W3:Y:S01]  /*65770*/  LDL.LU R100, [R1+0xd70] ;  /* 0x000d700001647983 */ /* 0x000ee20000300800 */
[----:B----4-:R-:W-:Y:S03]  /*65780*/  HMMA.1688.F32.TF32 R88, R196, R216, R88 ;  /* 0x000000d8c458723c */ /* 0x010fe60000081058 */
[----:B------:R-:W3:Y:S04]  /*65790*/  LDL.LU R101, [R1+0xd74] ;  /* 0x000d740001657983 */ /* 0x000ee80000300800 */
[----:B------:R-:W3:Y:S04]  /*657a0*/  LDL.LU R102, [R1+0xd78] ;  /* 0x000d780001667983 */ /* 0x000ee80000300800 */
[----:B------:R-:W3:Y:S08]  /*657b0*/  LDL.LU R103, [R1+0xd7c] ;  /* 0x000d7c0001677983 */ /* 0x000ef00000300800 */
[----:B------:R-:W-:Y:S01]  /*657c0*/  IMAD.MOV.U32 R243, RZ, RZ, R88 ;  /* 0x000000fffff37224 */ /* 0x000fe200078e0058 */
[----:B------:R-:W-:Y:S01]  /*657d0*/  MOV R234, R91 ;  /* 0x0000005b00ea7202 */ /* 0x000fe20000000f00 */
[----:B------:R-:W-:-:S02]  /*657e0*/  IMAD.MOV.U32 R238, RZ, RZ, R89 ;  /* 0x000000ffffee7224 */ /* 0x000fc400078e0059 */
[----:B------:R-:W-:Y:S02]  /*657f0*/  IMAD.MOV.U32 R239, RZ, RZ, R90 ;  /* 0x000000ffffef7224 */ /* 0x000fe400078e005a */
[----:B------:R-:W-:Y:S04]  /*65800*/  STL [R1+0x5184], R234 ;  /* 0x005184ea01007387 */ /* 0x000fe80000100800 */
[----:B------:R-:W-:Y:S04]  /*65810*/  STL [R1+0x5180], R239 ;  /* 0x005180ef01007387 */ /* 0x000fe80000100800 */
[----:B------:R-:W-:Y:S04]  /*65820*/  STL [R1+0x517c], R238 ;  /* 0x00517cee01007387 */ /* 0x000fe80000100800 */
[----:B------:R4:W-:Y:S04]  /*65830*/  STL [R1+0x5178], R243 ;  /* 0x005178f301007387 */ /* 0x0009e80000100800 */
[----:B------:R-:W4:Y:S04]  /*65840*/  LDL.LU R96, [R1+0xd60] ;  /* 0x000d600001607983 */ /* 0x000f280000300800 */
[----:B------:R-:W4:Y:S04]  /*65850*/  LDL.LU R97, [R1+0xd64] ;  /* 0x000d640001617983 */ /* 0x000f280000300800 */
[----:B------:R-:W4:Y:S04]  /*65860*/  LDL.LU R98, [R1+0xd68] ;  /* 0x000d680001627983 */ /* 0x000f280000300800 */
[----:B------:R-:W4:Y:S04]  /*65870*/  LDL.LU R99, [R1+0xd6c] ;  /* 0x000d6c0001637983 */ /* 0x000f280000300800 */
[----:B-1----:R-:W4:Y:S04]  /*65880*/  LDL.LU R92, [R1+0xd50] ;  /* 0x000d5000015c7983 */ /* 0x002f280000300800 */
[----:B------:R-:W4:Y:S01]  /*65890*/  LDL.LU R93, [R1+0xd54] ;  /* 0x000d5400015d7983 */ /* 0x000f220000300800 */
[----:B------:R-:W-:Y:S03]  /*658a0*/  HMMA.1688.F32.TF32 R88, R196, R220, R248 ;  /* 0x000000dcc458723c */ /* 0x000fe600000810f8 */
[----:B------:R-:W4:Y:S04]  /*658b0*/  LDL.LU R94, [R1+0xd58] ;  /* 0x000d5800015e7983 */ /* 0x000f280000300800 */
[----:B------:R-:W4:-:S12]  /*658c0*/  LDL.LU R95, [R1+0xd5c] ;  /* 0x000d5c00015f7983 */ /* 0x000f180000300800 */
[----:B------:R-:W-:Y:S02]  /*658d0*/  IMAD.MOV.U32 R235, RZ, RZ, R88 ;  /* 0x000000ffffeb7224 */ /* 0x000fe400078e0058 */
[----:B------:R-:W-:Y:S01]  /*658e0*/  IMAD.MOV.U32 R230, RZ, RZ, R89 ;  /* 0x000000ffffe67224 */ /* 0x000fe200078e0059 */
[----:B------:R-:W4:Y:S01]  /*658f0*/  LDL.LU R88, [R1+0xd40] ;  /* 0x000d400001587983 */ /* 0x000f220000300800 */
[----:B------:R-:W-:Y:S02]  /*65900*/  IMAD.MOV.U32 R231, RZ, RZ, R90 ;  /* 0x000000ffffe77224 */ /* 0x000fe400078e005a */
[----:B------:R-:W-:Y:S01]  /*65910*/  IMAD.MOV.U32 R226, RZ, RZ, R91 ;  /* 0x000000ffffe27224 */ /* 0x000fe200078e005b */
        /* <DEDUP_REMOVED lines=10> */
[----:B------:R1:W-:Y:S01]  /*659c0*/  STL [R1+0x5188], R235 ;  /* 0x005188eb01007387 */ /* 0x0003e20000100800 */
[C---:B--2---:R-:W-:Y:S08]  /*659d0*/  HMMA.1688.F32.TF32 R104, R196.reuse, R224, R104 ;  /* 0x000000e0c468723c */ /* 0x044ff00000081068 */
[----:B---3--:R-:W-:Y:S11]  /*659e0*/  HMMA.1688.F32.TF32 R100, R196, R228, R100 ;  /* 0x000000e4c464723c */ /* 0x008ff60000081064 */
[----:B------:R-:W-:-:S02]  /*659f0*/  IMAD.MOV.U32 R23, RZ, RZ, R107 ;  /* 0x000000ffff177224 */ /* 0x000fc400078e006b */
[----:B------:R-:W-:Y:S01]  /*65a00*/  IMAD.MOV.U32 R246, RZ, RZ, R106 ;  /* 0x000000fffff67224 */ /* 0x000fe200078e006a */
[----:B------:R-:W-:Y:S01]  /*65a10*/  MOV R242, R104 ;  /* 0x0000006800f27202 */ /* 0x000fe20000000f00 */
[----:B------:R-:W-:Y:S01]  /*65a20*/  IMAD.MOV.U32 R247, RZ, RZ, R105 ;  /* 0x000000fffff77224 */ /* 0x000fe200078e0069 */
[----:B------:R-:W-:Y:S04]  /*65a30*/  STL [R1+0x51a4], R23 ;  /* 0x0051a41701007387 */ /* 0x000fe80000100800 */
[----:B------:R-:W-:Y:S04]  /*65a40*/  STL [R1+0x51a0], R246 ;  /* 0x0051a0f601007387 */ /* 0x000fe80000100800 */
[----:B------:R-:W-:Y:S01]  /*65a50*/  STL [R1+0x519c], R247 ;  /* 0x00519cf701007387 */ /* 0x000fe20000100800 */
[----:B----4-:R-:W-:-:S03]  /*65a60*/  IMAD.MOV.U32 R243, RZ, RZ, R100 ;  /* 0x000000fffff37224 */ /* 0x010fc600078e0064 */
[----:B------:R2:W-:Y:S04]  /*65a70*/  STL [R1+0x5198], R242 ;  /* 0x005198f201007387 */ /* 0x0005e80000100800 */
[----:B------:R-:W-:Y:S01]  /*65a80*/  STL [R1+0x51a8], R243 ;  /* 0x0051a8f301007387 */ /* 0x000fe20000100800 */
[C---:B------:R-:W-:Y:S08]  /*65a90*/  HMMA.1688.F32.TF32 R96, R196.reuse, R232, R96 ;  /* 0x000000e8c460723c */ /* 0x040ff00000081060 */
[----:B------:R-:W-:-:S15]  /*65aa0*/  HMMA.1688.F32.TF32 R88, R196, R240, R88 ;  /* 0x000000f0c458723c */ /* 0x000fde0000081058 */
[----:B------:R-:W-:-:S04]  /*65ab0*/  NOP ;  /* 0x0000000000007918 */ /* 0x000fc80000000000 */
[----:B------:R-:W-:Y:S02]  /*65ac0*/  IMAD.MOV.U32 R219, RZ, RZ, R88 ;  /* 0x000000ffffdb7224 */ /* 0x000fe400078e0058 */
[----:B------:R-:W-:Y:S02]  /*65ad0*/  IMAD.MOV.U32 R214, RZ, RZ, R89 ;  /* 0x000000ffffd67224 */ /* 0x000fe400078e0059 */
[----:B------:R-:W-:Y:S02]  /*65ae0*/  IMAD.MOV.U32 R215, RZ, RZ, R90 ;  /* 0x000000ffffd77224 */ /* 0x000fe400078e005a */
[----:B------:R-:W-:Y:S02]  /*65af0*/  IMAD.MOV.U32 R210, RZ, RZ, R91 ;  /* 0x000000ffffd27224 */ /* 0x000fe400078e005b */
[----:B------:R-:W-:Y:S01]  /*65b00*/  HMMA.1688.F32.TF32 R88, R196, R244, R248 ;  /* 0x000000f4c458723c */ /* 0x000fe200000810f8 */
[----:B-1----:R-:W-:Y:S01]  /*65b10*/  IMAD.MOV.U32 R235, RZ, RZ, R96 ;  /* 0x000000ffffeb7224 */ /* 0x002fe200078e0060 */
[----:B------:R-:W-:Y:S01]  /*65b20*/  MOV R239, R98 ;  /* 0x0000006200ef7202 */ /* 0x000fe20000000f00 */
[----:B------:R-:W-:-:S02]  /*65b30*/  IMAD.MOV.U32 R234, RZ, RZ, R97 ;  /* 0x000000ffffea7224 */ /* 0x000fc400078e0061 */
[----:B------:R-:W-:Y:S01]  /*65b40*/  IMAD.MOV.U32 R238, RZ, RZ, R99 ;  /* 0x000000ffffee7224 */ /* 0x000fe200078e0063 */
[----:B------:R-:W-:Y:S01]  /*65b50*/  MOV R18, R101 ;  /* 0x0000006500127202 */ /* 0x000fe20000000f00 */
[----:B------:R-:W-:-:S12]  /*65b60*/  IMAD.MOV.U32 R19, RZ, RZ, R102 ;  /* 0x000000ffff137224 */ /* 0x000fd800078e0066 */
[----:B--2---:R-:W-:Y:S01]  /*65b70*/  MOV R242, R88 ;  /* 0x0000005800f27202 */ /* 0x004fe20000000f00 */
[----:B------:R-:W-:Y:S01]  /*65b80*/  IMAD.MOV.U32 R226, RZ, RZ, R89 ;  /* 0x000000ffffe27224 */ /* 0x000fe200078e0059 */
        /* <DEDUP_REMOVED lines=8> */
[----:B------:R-:W3:Y:S01]  /*65c10*/  LDL.LU R98, [R1+0x398] ;  /* 0x0003980001627983 */ /* 0x000ee20000300800 */
[----:B------:R-:W-:-:S03]  /*65c20*/  IMAD.MOV.U32 R22, RZ, RZ, R103 ;  /* 0x000000ffff167224 */ /* 0x000fc600078e0067 */
        /* <DEDUP_REMOVED lines=50> */
[----:B------:R-:W-:-:S02]  /*65f50*/  IMAD.MOV.U32 R227, RZ, RZ, R92 ;  /* 0x000000ffffe37224 */ /* 0x000fc400078e005c */
[----:B------:R-:W-:Y:S01]  /*65f60*/  IMAD.MOV.U32 R222, RZ, RZ, R93 ;  /* 0x000000ffffde7224 */ /* 0x000fe200078e005d */
[----:B------:R-:W4:Y:S01]  /*65f70*/  LDL.LU R92, [R1+0x380] ;  /* 0x00038000015c7983 */ /* 0x000f220000300800 */
[----:B------:R-:W-:-:S03]  /*65f80*/  IMAD.MOV.U32 R223, RZ, RZ, R94 ;  /* 0x000000ffffdf7224 */ /* 0x000fc600078e005e */
[----:B------:R-:W4:Y:S04]  /*65f90*/  LDL.LU R93, [R1+0x384] ;  /* 0x00038400015d7983 */ /* 0x000f280000300800 */
[----:B------:R-:W4:Y:S01]  /*65fa0*/  LDL.LU R94, [R1+0x388] ;  /* 0x00038800015e7983 */ /* 0x000f220000300800 */
[----:B------:R-:W-:-:S05]  /*65fb0*/  LOP3.LUT R2, R0, 0x60, RZ, 0x3c, !PT ;  /* 0x0000006000027812 */ /* 0x000fca00078e3cff */
[----:B------:R-:W2:Y:S01]  /*65fc0*/  LDS R203, [R2+UR11+0x9000] ;  /* 0x0090000b02cb7984 */ /* 0x000ea20008000800 */
[----:B------:R-:W-:Y:S01]  /*65fd0*/  MOV R218, R95 ;  /* 0x0000005f00da7202 */ /* 0x000fe20000000f00 */
[----:B------:R-:W-:Y:S01]  /*65fe0*/  IMAD.MOV.U32 R95, RZ, RZ, R29 ;  /* 0x000000ffff5f7224 */ /* 0x000fe200078e001d */
[----:B--2---:R-:W-:Y:S08]  /*65ff0*/  HMMA.1688.F32.TF32 R88, R200, R240, R88 ;  /* 0x000000f0c858723c */ /* 0x004ff00000081058 */
[----:B---3--:R-:W-:Y:S01]  /*66000*/  HMMA.1688.F32.TF32 R144, R196, R20, R248 ;  /* 0x00000014c490723c */ /* 0x008fe200000810f8 */
[----:B------:R-:W-:Y:S01]  /*66010*/  MOV R249, R25 ;  /* 0x0000001900f97202 */ /* 0x000fe20000000f00 */
[----:B------:R-:W-:-:S02]  /*66020*/  IMAD.MOV.U32 R250, RZ, RZ, R24 ;  /* 0x000000fffffa7224 */ /* 0x000fc400078e0018 */
        /* <DEDUP_REMOVED lines=9> */
[----:B------:R-:W-:Y:S08]  /*660c0*/  HMMA.1688.F32.TF32 R28, R196, R12, R136 ;  /* 0x0000000cc41c723c */ /* 0x000ff00000081088 */
[C---:B------:R-:W-:Y:S11]  /*660d0*/  HMMA.1688.F32.TF32 R120, R200.reuse, R208, R120 ;  /* 0x000000d0c878723c */ /* 0x040ff60000081078 */
[----:B------:R-:W-:Y:S04]  /*660e0*/  STL.64 [R1+0xee0], R28 ;  /* 0x000ee01c01007387 */ /* 0x000fe80000100a00 */
[----:B------:R1:W-:Y:S04]  /*660f0*/  STL.64 [R1+0xee8], R30 ;  /* 0x000ee81e01007387 */ /* 0x0003e80000100a00 */
[----:B------:R-:W-:Y:S04]  /*66100*/  STL.64 [R1+0xed0], R132 ;  /* 0x000ed08401007387 */ /* 0x000fe80000100a00 */
[----:B------:R-:W-:Y:S01]  /*66110*/  STL.64 [R1+0xed8], R134 ;  /* 0x000ed88601007387 */ /* 0x000fe20000100a00 */
[C---:B-1----:R-:W-:Y:S03]  /*66120*/  HMMA.1688.F32.TF32 R28, R200.reuse, R204, R124 ;  /* 0x000000ccc81c723c */ /* 0x042fe6000008107c */
[----:B------:R-:W-:Y:S04]  /*66130*/  STL.64 [R1+0xec0], R24 ;  /* 0x000ec01801007387 */ /* 0x000fe80000100a00 */
[----:B------:R1:W-:Y:S02]  /*66140*/  STL.64 [R1+0xec8], R26 ;  /* 0x000ec81a01007387 */ /* 0x0003e40000100a00 */
[C---:B-1----:R-:W-:Y:S10]  /*66150*/  HMMA.1688.F32.TF32 R24, R200.reuse, R212, R116 ;  /* 0x000000d4c818723c */ /* 0x042ff40000081074 */
[----:B------:R-:W-:Y:S04]  /*66160*/  STL.64 [R1+0xeb0], R28 ;  /* 0x000eb01c01007387 */ /* 0x000fe80000100a00 */
[----:B------:R-:W-:Y:S01]  /*66170*/  STL.64 [R1+0xeb8], R30 ;  /* 0x000eb81e01007387 */ /* 0x000fe20000100a00 */
[C---:B------:R-:W-:Y:S03]  /*66180*/  HMMA.1688.F32.TF32 R112, R200.reuse, R216, R112 ;  /* 0x000000d8c870723c */ /* 0x040fe60000081070 */
[----:B------:R-:W-:Y:S04]  /*66190*/  STL.64 [R1+0xea0], R120 ;  /* 0x000ea07801007387 */ /* 0x000fe80000100a00 */
[----:B------:R-:W-:Y:S01]  /*661a0*/  STL.64 [R1+0xea8], R122 ;  /* 0x000ea87a01007387 */ /* 0x000fe20000100a00 */
[C---:B------:R-:W-:Y:S08]  /*661b0*/  HMMA.1688.F32.TF32 R104, R200.reuse, R224, R104 ;  /* 0x000000e0c868723c */ /* 0x040ff00000081068 */
[C---:B------:R-:W-:Y:S01]  /*661c0*/  HMMA.1688.F32.TF32 R96, R200.reuse, R232, R96 ;  /* 0x000000e8c860723c */ /* 0x040fe20000081060 */
[----:B------:R-:W-:Y:S04]  /*661d0*/  STL.64 [R1+0xe90], R24 ;  /* 0x000e901801007387 */ /* 0x000fe80000100a00 */
[----:B------:R1:W-:Y:S03]  /*661e0*/  STL.64 [R1+0xe98], R26 ;  /* 0x000e981a01007387 */ /* 0x0003e60000100a00 */
[----:B------:R-:W-:Y:S01]  /*661f0*/  HMMA.1688.F32.TF32 R92, R200, R236, R92 ;  /* 0x000000ecc85c723c */ /* 0x000fe2000008105c */
[----:B------:R-:W-:Y:S01]  /*66200*/  IMAD.MOV.U32 R6, RZ, RZ, R90 ;  /* 0x000000ffff067224 */ /* 0x000fe200078e005a */
[----:B------:R-:W-:Y:S01]  /*66210*/  LDS R28, [R0+UR11+0x8080] ;  /* 0x0080800b001c7984 */ /* 0x000fe20008000800 */
[----:B------:R-:W-:-:S03]  /*66220*/  IMAD.MOV.U32 R10, RZ, RZ, R91 ;  /* 0x000000ffff0a7224 */ /* 0x000fc600078e005b */
[----:B------:R-:W-:Y:S02]  /*66230*/  LDS R30, [R0+UR11+0x9080] ;  /* 0x0090800b001e7984 */ /* 0x000fe40008000800 */
[C---:B-1----:R-:W-:Y:S02]  /*66240*/  HMMA.1688.F32.TF32 R24, R200.reuse, R220, R108 ;  /* 0x000000dcc818723c */ /* 0x042fe4000008106c */
[----:B------:R-:W-:Y:S04]  /*66250*/  STL.64 [R1+0xe80], R112 ;  /* 0x000e807001007387 */ /* 0x000fe80000100a00 */
[----:B------:R-:W-:Y:S04]  /*66260*/  STL.64 [R1+0xe88], R114 ;  /* 0x000e887201007387 */ /* 0x000fe80000100a00 */
[----:B------:R-:W-:Y:S04]  /*66270*/  LDS R29, [R252+UR11+0x8080] ;  /* 0x0080800bfc1d7984 */ /* 0x000fe80008000800 */
[----:B------:R-:W1:Y:S05]  /*66280*/  LDS R31, [R252+UR11+0x9080] ;  /* 0x0090800bfc1f7984 */ /* 0x000e6a0008000800 */
[----:B------:R-:W-:Y:S04]  /*66290*/  STL.64 [R1+0xe70], R24 ;  /* 0x000e701801007387 */ /* 0x000fe80000100a00 */
[----:B------:R2:W-:Y:S02]  /*662a0*/  STL.64 [R1+0xe78], R26 ;  /* 0x000e781a01007387 */ /* 0x0005e40000100a00 */
[----:B--2---:R-:W-:Y:S02]  /*662b0*/  HMMA.1688.F32.TF32 R24, R200, R228, R100 ;  /* 0x000000e4c818723c */ /* 0x004fe40000081064 */
[----:B------:R-:W-:Y:S04]  /*662c0*/  STL.64 [R1+0xe60], R104 ;  /* 0x000e606801007387 */ /* 0x000fe80000100a00 */
[----:B------:R-:W-:-:S13]  /*662d0*/  STL.64 [R1+0xe68], R106 ;  /* 0x000e686a01007387 */ /* 0x000fda0000100a00 */
[----:B------:R-:W-:Y:S04]  /*662e0*/  STL.64 [R1+0xe50], R24 ;  /* 0x000e501801007387 */ /* 0x000fe80000100a00 */
        /* <DEDUP_REMOVED lines=8> */
[----:B------:R-:W-:Y:S01]  /*66370*/  IMAD.MOV.U32 R246, RZ, RZ, R146 ;  /* 0x000000fffff67224 */ /* 0x000fe200078e0092 */
[----:B------:R-:W-:Y:S01]  /*66380*/  LOP3.LUT R75, R0, 0x40, RZ, 0x3c, !PT ;  /* 0x00000040004b7812 */ /* 0x000fe200078e3cff */
[----:B------:R-:W-:Y:S01]  /*66390*/  IMAD.MOV.U32 R247, RZ, RZ, R147 ;  /* 0x000000fffff77224 */ /* 0x000fe200078e0093 */
[----:B------:R-:W-:Y:S04]  /*663a0*/  LDS R25, [R2+UR11+0x8080] ;  /* 0x0080800b02197984 */ /* 0x000fe80008000800 */
[----:B------:R-:W-:Y:S01]  /*663b0*/  LDS R27, [R2+UR11+0x9080] ;  /* 0x0090800b021b7984 */ /* 0x000fe20008000800 */
[----:B--2---:R-:W-:Y:S03]  /*663c0*/  HMMA.1688.F32.TF32 R88, R200, R244, R248 ;  /* 0x000000f4c858723c */ /* 0x004fe600000810f8 */
[----:B------:R2:W-:Y:S01]  /*663d0*/  STL [R1+0x50d4], R6 ;  /* 0x0050d40601007387 */ /* 0x0005e20000100800 */
[----:B------:R-:W-:-:S03]  /*663e0*/  IMAD.MOV.U32 R250, RZ, RZ, R32 ;  /* 0x000000fffffa7224 */ /* 0x000fc600078e0020 */
[----:B------:R3:W-:Y:S01]  /*663f0*/  STL [R1+0x50d0], R10 ;  /* 0x0050d00a01007387 */ /* 0x0007e20000100800 */
[----:B------:R-:W-:-:S03]  /*66400*/  IMAD.MOV.U32 R251, RZ, RZ, R33 ;  /* 0x000000fffffb7224 */ /* 0x000fc600078e0021 */
[----:B------:R-:W4:Y:S04]  /*66410*/  LDL.LU R248, [R1+0x13b0] ;  /* 0x0013b00001f87983 */ /* 0x000f280000300800 */
[----:B------:R-:W4:Y:S04]  /*66420*/  LDL.LU R249, [R1+0x13b4] ;  /* 0x0013b40001f97983 */ /* 0x000f280000300800 */
[----:B------:R-:W2:Y:S01]  /*66430*/  LDL.LU R32, [R1+0x53e4] ;  /* 0x0053e40001207983 */ /* 0x000ea20000300800 */
[----:B------:R-:W-:Y:S01]  /*66440*/  IMAD.MOV.U32 R11, RZ, RZ, R88 ;  /* 0x000000ffff0b7224 */ /* 0x000fe200078e0058 */
[----:B------:R-:W-:-:S02]  /*66450*/  MOV R14, R89 ;  /* 0x00000059000e7202 */ /* 0x000fc40000000f00 */
[----:B------:R-:W3:Y:S01]  /*66460*/  LDL.LU R33, [R1+0x53e0] ;  /* 0x0053e00001217983 */ /* 0x000ee20000300800 */
        /* <DEDUP_REMOVED lines=73> */
[----:B------:R-:W1:Y:S01]  /*66900*/  LDS R26, [R75+UR11+0x9080] ;  /* 0x0090800b4b1a7984 */ /* 0x000e620008000800 */
[----:B--2---:R-:W-:Y:S01]  /*66910*/  IMAD.MOV.U32 R95, RZ, RZ, R32 ;  /* 0x000000ffff5f7224 */ /* 0x004fe200078e0020 */
[----:B---3--:R-:W-:-:S02]  /*66920*/  MOV R94, R33 ;  /* 0x00000021005e7202 */ /* 0x008fc40000000f00 */
[----:B------:R-:W-:Y:S04]  /*66930*/  STL [R1+0x50e4], R7 ;  /* 0x0050e40701007387 */ /* 0x000fe80000100800 */
[----:B------:R-:W-:Y:S04]  /*66940*/  STL [R1+0x50e0], R15 ;  /* 0x0050e00f01007387 */ /* 0x000fe80000100800 */
[----:B------:R-:W-:Y:S04]  /*66950*/  STL [R1+0x50dc], R14 ;  /* 0x0050dc0e01007387 */ /* 0x000fe80000100800 */
[----:B------:R-:W-:Y:S01]  /*66960*/  STL [R1+0x50d8], R11 ;  /* 0x0050d80b01007387 */ /* 0x000fe20000100800 */
[----:B----4-:R-:W-:-:S15]  /*66970*/  HMMA.1688.F32.TF32 R32, R200, R20, R184 ;  /* 0x00000014c820723c */ /* 0x010fde00000810b8 */
[----:B------:R-:W-:-:S04]  /*66980*/  NOP ;  /* 0x0000000000007918 */ /* 0x000fc80000000000 */
[----:B------:R-:W-:Y:S01]  /*66990*/  IMAD.MOV.U32 R6, RZ, RZ, R32 ;  /* 0x000000ffff067224 */ /* 0x000fe200078e0020 */
[----:B------:R2:W-:Y:S01]  /*669a0*/  STL.64 [R1+0xe08], R34 ;  /* 0x000e082201007387 */ /* 0x0005e20000100a00 */
[----:B------:R-:W-:Y:S02]  /*669b0*/  IMAD.MOV.U32 R10, RZ, RZ, R33 ;  /* 0x000000ffff0a7224 */ /* 0x000fe400078e0021 */
[C---:B--2---:R-:W-:Y:S08]  /*669c0*/  HMMA.1688.F32.TF32 R32, R200.reuse, R16, R180 ;  /* 0x00000010c820723c */ /* 0x044ff000000810b4 */
[----:B------:R-:W-:Y:S11]  /*669d0*/  HMMA.1688.F32.TF32 R144, R200, R8, R172 ;  /* 0x00000008c890723c */ /* 0x000ff600000810ac */
[----:B------:R-:W-:Y:S01]  /*669e0*/  IMAD.MOV.U32 R7, RZ, RZ, R32 ;  /* 0x000000ffff077224 */ /* 0x000fe200078e0020 */
[----:B------:R-:W-:Y:S01]  /*669f0*/  MOV R15, R33 ;  /* 0x00000021000f7202 */ /* 0x000fe20000000f00 */
[----:B------:R-:W-:-:S02]  /*66a00*/  IMAD.MOV.U32 R14, RZ, RZ, R34 ;  /* 0x000000ffff0e7224 */ /* 0x000fc400078e0022 */
[----:B------:R-:W-:Y:S02]  /*66a10*/  IMAD.MOV.U32 R11, RZ, RZ, R35 ;  /* 0x000000ffff0b7224 */ /* 0x000fe400078e0023 */
[C---:B------:R-:W-:Y:S08]  /*66a20*/  HMMA.1688.F32.TF32 R32, R200.reuse, R12, R176 ;  /* 0x0000000cc820723c */ /* 0x040ff000000810b0 */
[----:B------:R-:W-:Y:S11]  /*66a30*/  HMMA.1688.F32.TF32 R140, R200, R4, R140 ;  /* 0x00000004c88c723c */ /* 0x000ff6000008108c */
        /* <DEDUP_REMOVED lines=8> */
[----:B------:R-:W-:Y:S01]  /*66ac0*/  LDS R34, [R0+UR11+0x9100] ;  /* 0x0091000b00227984 */ /* 0x000fe20008000800 */
[C---:B--2---:R-:W-:Y:S03]  /*66ad0*/  HMMA.1688.F32.TF32 R140, R28.reuse, R208, R132 ;  /* 0x000000d01c8c723c */ /* 0x044fe60000081084 */
[----:B------:R-:W-:Y:S04]  /*66ae0*/  LDS R33, [R252+UR11+0x8100] ;  /* 0x0081000bfc217984 */ /* 0x000fe80008000800 */
[----:B------:R-:W1:Y:S01]  /*66af0*/  LDS R35, [R252+UR11+0x9100] ;  /* 0x0091000bfc237984 */ /* 0x000e620008000800 */
[C---:B------:R-:W-:Y:S08]  /*66b00*/  HMMA.1688.F32.TF32 R136, R28.reuse, R212, R128 ;  /* 0x000000d41c88723c */ /* 0x040ff00000081080 */
        /* <DEDUP_REMOVED lines=144> */
[----:B------:R-:W-:Y:S11]  /*67410*/  HMMA.1688.F32.TF32 R28, R28, R4, R156 ;  /* 0x000000041c1c723c */ /* 0x000ff6000008109c */
[----:B------:R-:W-:Y:S04]  /*67420*/  STL.64 [R1+0xcd0], R160 ;  /* 0x000cd0a001007387 */ /* 0x000fe80000100a00 */
[----:B------:R2:W-:Y:S04]  /*67430*/  STL.64 [R1+0xcd8], R162 ;  /* 0x000cd8a201007387 */ /* 0x0005e80000100a00 */
[----:B--2---:R-:W2:Y:S04]  /*67440*/  LDL.LU.64 R162, [R1+0x53d8] ;  /* 0x0053d80001a27983 */ /* 0x004ea80000300a00 */
        /* <DEDUP_REMOVED lines=12> */
[C---:B---3--:R-:W-:Y:S08]  /*67510*/  HMMA.1688.F32.TF32 R176, R24.reuse, R236, R176 ;  /* 0x000000ec18b0723c */ /* 0x048ff000000810b0 */
[C---:B------:R-:W-:Y:S08]  /*67520*/  HMMA.1688.F32.TF32 R136, R24.reuse, R20, R136 ;  /* 0x000000141888723c */ /* 0x040ff00000081088 */
[C---:B------:R-:W-:Y:S08]  /*67530*/  HMMA.1688.F32.TF32 R132, R24.reuse, R16, R132 ;  /* 0x000000101884723c */ /* 0x040ff00000081084 */
[----:B------:R-:W-:Y:S08]  /*67540*/  HMMA.1688.F32.TF32 R124, R24, R8, R124 ;  /* 0x00000008187c723c */ /* 0x000ff0000008107c */
[C---:B------:R-:W-:Y:S08]  /*67550*/  HMMA.1688.F32.TF32 R112, R32.reuse, R208, R112 ;  /* 0x000000d02070723c */ /* 0x040ff00000081070 */
[C---:B----4-:R-:W-:Y:S08]  /*67560*/  HMMA.1688.F32.TF32 R100, R32.reuse, R220, R100 ;  /* 0x000000dc2064723c */ /* 0x050ff00000081064 */
[C---:B------:R-:W-:Y:S08]  /*67570*/  HMMA.1688.F32.TF32 R92, R32.reuse, R228, R92 ;  /* 0x000000e4205c723c */ /* 0x040ff0000008105c */
[----:B------:R-:W-:Y:S08]  /*67580*/  HMMA.1688.F32.TF32 R88, R32, R232, R88 ;  /* 0x000000e82058723c */ /* 0x000ff00000081058 */
[----:B--2---:R-:W-:-:S15]  /*67590*/  HMMA.1688.F32.TF32 R28, R24, R204, R28 ;  /* 0x000000cc181c723c */ /* 0x004fde000008101c */
[----:B------:R-:W-:-:S04]  /*675a0*/  NOP ;  /* 0x0000000000007918 */ /* 0x000fc80000000000 */
[----:B------:R-:W-:Y:S04]  /*675b0*/  STL.64 [R1+0xb90], R28 ;  /* 0x000b901c01007387 */ /* 0x000fe80000100a00 */
[----:B------:R1:W-:Y:S02]  /*675c0*/  STL.64 [R1+0xb98], R30 ;  /* 0x000b981e01007387 */ /* 0x0003e40000100a00 */
[----:B-1----:R-:W-:-:S15]  /*675d0*/  HMMA.1688.F32.TF32 R28, R24, R208, R200 ;  /* 0x000000d0181c723c */ /* 0x002fde00000810c8 */
[----:B------:R-:W-:-:S04]  /*675e0*/  NOP ;  /* 0x0000000000007918 */ /* 0x000fc80000000000 */
[----:B------:R-:W-:Y:S04]  /*675f0*/  STL.64 [R1+0xb70], R28 ;  /* 0x000b701c01007387 */ /* 0x000fe80000100a00 */
[----:B------:R1:W-:Y:S02]  /*67600*/  STL.64 [R1+0xb78], R30 ;  /* 0x000b781e01007387 */ /* 0x0003e40000100a00 */
[C---:B-1----:R-:W-:Y:S02]  /*67610*/  HMMA.1688.F32.TF32 R28, R24.reuse, R220, R144 ;  /* 0x000000dc181c723c */ /* 0x042fe40000081090 */
[----:B------:R-:W-:Y:S04]  /*67620*/  STL.64 [R1+0xb60], R196 ;  /* 0x000b60c401007387 */ /* 0x000fe80000100a00 */
[----:B------:R-:W-:Y:S04]  /*67630*/  STL.64 [R1+0xb68], R198 ;  /* 0x000b68c601007387 */ /* 0x000fe80000100a00 */
[----:B------:R-:W-:Y:S01]  /*67640*/  STL.64 [R1+0xb50], R192 ;  /* 0x000b50c001007387 */ /* 0x000fe20000100a00 */
[C---:B------:R-:W-:Y:S03]  /*67650*/  HMMA.1688.F32.TF32 R144, R24.reuse, R228, R184 ;  /* 0x000000e41890723c */ /* 0x040fe600000810b8 */
[----:B------:R-:W-:Y:S05]  /*67660*/  STL.64 [R1+0xb58], R194 ;  /* 0x000b58c201007387 */ /* 0x000fea0000100a00 */
        /* <DEDUP_REMOVED lines=10> */
[C---:B--2---:R-:W-:Y:S01]  /*67710*/  HMMA.1688.F32.TF32 R28, R24.reuse, R244, R140 ;  /* 0x000000f4181c723c */ /* 0x044fe2000008108c */
[----:B------:R-:W-:Y:S04]  /*67720*/  STL.64 [R1+0xb00], R176 ;  /* 0x000b00b001007387 */ /* 0x000fe80000100a00 */
[----:B------:R-:W-:Y:S06]  /*67730*/  STL.64 [R1+0xb08], R178 ;  /* 0x000b08b201007387 */ /* 0x000fec0000100a00 */
[----:B------:R-:W-:Y:S04]  /*67740*/  STL.64 [R1+0xaf0], R144 ;  /* 0x000af09001007387 */ /* 0x000fe80000100a00 */
[----:B------:R-:W-:Y:S04]  /*67750*/  STL.64 [R1+0xaf8], R146 ;  /* 0x000af89201007387 */ /* 0x000fe80000100a00 */
[----:B------:R-:W-:Y:S04]  /*67760*/  STL.64 [R1+0xae0], R28 ;  /* 0x000ae01c01007387 */ /* 0x000fe80000100a00 */
[----:B------:R1:W-:Y:S02]  /*67770*/  STL.64 [R1+0xae8], R30 ;  /* 0x000ae81e01007387 */ /* 0x0003e40000100a00 */
[C---:B-1----:R-:W-:Y:S08]  /*67780*/  HMMA.1688.F32.TF32 R28, R24.reuse, R12, R128 ;  /* 0x0000000c181c723c */ /* 0x042ff00000081080 */
        /* <DEDUP_REMOVED lines=22> */
[----:B-1----:R-:W-:Y:S03]  /*678f0*/  HMMA.1688.F32.TF32 R24, R32, R216, R104 ;  /* 0x000000d82018723c */ /* 0x002fe60000081068 */
[----:B------:R-:W1:-:S15]  /*67900*/  LDS R31, [R2+UR11+0x9100] ;  /* 0x0091000b021f7984 */ /* 0x000e5e0008000800 */
[----:B------:R-:W-:Y:S01]  /*67910*/  NOP ;  /* 0x0000000000007918 */ /* 0x000fe20000000000 */
[----:B------:R-:W-:Y:S04]  /*67920*/  STL.64 [R1+0xa40], R24 ;  /* 0x000a401801007387 */ /* 0x000fe80000100a00 */
[----:B------:R2:W-:Y:S02]  /*67930*/  STL.64 [R1+0xa48], R26 ;  /* 0x000a481a01007387 */ /* 0x0005e40000100a00 */
[----:B--2---:R-:W-:Y:S02]  /*67940*/  HMMA.1688.F32.TF32 R24, R32, R224, R96 ;  /* 0x000000e02018723c */ /* 0x004fe40000081060 */
[----:B------:R-:W-:Y:S04]  /*67950*/  STL.64 [R1+0xa30], R100 ;  /* 0x000a306401007387 */ /* 0x000fe80000100a00 */
[----:B------:R-:W-:-:S13]  /*67960*/  STL.64 [R1+0xa38], R102 ;  /* 0x000a386601007387 */ /* 0x000fda0000100a00 */
[----:B------:R-:W-:Y:S04]  /*67970*/  STL.64 [R1+0xa20], R24 ;  /* 0x000a201801007387 */ /* 0x000fe80000100a00 */
[----:B------:R2:W-:Y:S02]  /*67980*/  STL.64 [R1+0xa28], R26 ;  /* 0x000a281a01007387 */ /* 0x0005e40000100a00 */
[----:B--2---:R-:W-:Y:S02]  /*67990*/  HMMA.1688.F32.TF32 R24, R32, R236, R248 ;  /* 0x000000ec2018723c */ /* 0x004fe400000810f8 */
[----:B------:R2:W-:Y:S04]  /*679a0*/  STL.64 [R1+0xa10], R92 ;  /* 0x000a105c01007387 */ /* 0x0005e80000100a00 */
[----:B------:R3:W-:Y:S04]  /*679b0*/  STL.64 [R1+0xa18], R94 ;  /* 0x000a185e01007387 */ /* 0x0007e80000100a00 */
[----:B------:R-:W4:Y:S04]  /*679c0*/  LDL.LU R248, [R1+0x180] ;  /* 0x0001800001f87983 */ /* 0x000f280000300800 */
[----:B------:R1:W-:Y:S04]  /*679d0*/  STL.64 [R1+0x9f0], R88 ;  /* 0x0009f05801007387 */ /* 0x0003e80000100a00 */
[----:B------:R1:W-:Y:S04]  /*679e0*/  STL.64 [R1+0x9f8], R90 ;  /* 0x0009f85a01007387 */ /* 0x0003e80000100a00 */
[----:B------:R-:W-:Y:S04]  /*679f0*/  STL.64 [R1+0x9d0], R24 ;  /* 0x0009d01801007387 */ /* 0x000fe80000100a00 */
[----:B------:R-:W-:Y:S04]  /*67a00*/  STL.64 [R1+0x9d8], R26 ;  /* 0x0009d81a01007387 */ /* 0x000fe80000100a00 */
[----:B------:R-:W4:Y:S04]  /*67a10*/  LDL.LU R249, [R1+0x184] ;  /* 0x0001840001f97983 */ /* 0x000f280000300800 */
[----:B------:R-:W4:Y:S04]  /*67a20*/  LDL.LU R250, [R1+0x188] ;  /* 0x0001880001fa7983 */ /* 0x000f280000300800 */
[----:B------:R-:W4:Y:S04]  /*67a30*/  LDL.LU R251, [R1+0x18c] ;  /* 0x00018c0001fb7983 */ /* 0x000f280000300800 */
[----:B--2---:R-:W2:Y:S04]  /*67a40*/  LDL.LU R92, [R1+0x1250] ;  /* 0x00125000015c7983 */ /* 0x004ea80000300800 */
        /* <DEDUP_REMOVED lines=97> */
[C---:B------:R-:W-:Y:S08]  /*68060*/  HMMA.1688.F32.TF32 R108, R28.reuse, R244, R108 ;  /* 0x000000f41c6c723c */ /* 0x040ff0000008106c */
[C---:B----4-:R-:W-:Y:S08]  /*68070*/  HMMA.1688.F32.TF32 R124, R28.reuse, R228, R124 ;  /* 0x000000e41c7c723c */ /* 0x050ff0000008107c */
[C---:B------:R-:W-:Y:S08]  /*68080*/  HMMA.1688.F32.TF32 R128, R28.reuse, R224, R128 ;  /* 0x000000e01c80723c */ /* 0x040ff00000081080 */
[C---:B------:R-:W-:Y:S08]  /*68090*/  HMMA.1688.F32.TF32 R132, R28.reuse, R220, R132 ;  /* 0x000000dc1c84723c */ /* 0x040ff00000081084 */
[C---:B------:R-:W-:Y:S08]  /*680a0*/  HMMA.1688.F32.TF32 R140, R28.reuse, R212, R140 ;  /* 0x000000d41c8c723c */ /* 0x040ff0000008108c */
[----:B------:R-:W-:Y:S08]  /*680b0*/  HMMA.1688.F32.TF32 R172, R28, R208, R172 ;  /* 0x000000d01cac723c */ /* 0x000ff000000810ac */
        /* <DEDUP_REMOVED lines=8> */
[----:B------:R-:W-:Y:S03]  /*68140*/  HMMA.1688.F32.TF32 R180, R32, R4, R180 ;  /* 0x0000000420b4723c */ /* 0x000fe600000810b4 */
[----:B------:R-:W-:Y:S04]  /*68150*/  LDS R32, [R75+UR11+0x8180] ;  /* 0x0081800b4b207984 */ /* 0x000fe80008000800 */
[----:B--2---:R-:W2:Y:S04]  /*68160*/  LDL.LU.64 R146, [R1+0x53b8] ;  /* 0x0053b80001927983 */ /* 0x004ea80000300a00 */
[----:B------:R-:W3:Y:S04]  /*68170*/  LDL.LU.64 R144, [R1+0x53b0] ;  /* 0x0053b00001907983 */ /* 0x000ee80000300a00 */
[----:B------:R-:W-:Y:S01]  /*68180*/  STL.64 [R1+0x9b0], R188 ;  /* 0x0009b0bc01007387 */ /* 0x000fe20000100a00 */
[C---:B------:R-:W-:Y:S03]  /*68190*/  HMMA.1688.F32.TF32 R176, R28.reuse, R204, R176 ;  /* 0x000000cc1cb0723c */ /* 0x040fe600000810b0 */
[----:B------:R4:W-:Y:S04]  /*681a0*/  STL.64 [R1+0x9b8], R190 ;  /* 0x0009b8be01007387 */ /* 0x0009e80000100a00 */
[----:B------:R-:W-:Y:S01]  /*681b0*/  LDS R34, [R75+UR11+0x9180] ;  /* 0x0091800b4b227984 */ /* 0x000fe20008000800 */
[C---:B------:R-:W-:Y:S03]  /*681c0*/  HMMA.1688.F32.TF32 R100, R28.reuse, R16, R100 ;  /* 0x000000101c64723c */ /* 0x040fe60000081064 */
[----:B------:R-:W-:Y:S04]  /*681d0*/  LDS R33, [R2+UR11+0x8180] ;  /* 0x0081800b02217984 */ /* 0x000fe80008000800 */
[----:B----4-:R-:W4:Y:S01]  /*681e0*/  LDL.LU.64 R190, [R1+0x53a8] ;  /* 0x0053a80001be7983 */ /* 0x010f220000300a00 */
[C---:B------:R-:W-:Y:S03]  /*681f0*/  HMMA.1688.F32.TF32 R136, R28.reuse, R216, R136 ;  /* 0x000000d81c88723c */ /* 0x040fe60000081088 */
[----:B------:R-:W4:Y:S04]  /*68200*/  LDL.LU.64 R188, [R1+0x53a0] ;  /* 0x0053a00001bc7983 */ /* 0x000f280000300a00 */
[----:B------:R-:W-:Y:S04]  /*68210*/  STL.64 [R1+0x9a0], R184 ;  /* 0x0009a0b801007387 */ /* 0x000fe80000100a00 */
[----:B------:R1:W-:Y:S01]  /*68220*/  STL.64 [R1+0x9a8], R186 ;  /* 0x0009a8ba01007387 */ /* 0x0003e20000100a00 */
[C---:B------:R-:W-:Y:S03]  /*68230*/  HMMA.1688.F32.TF32 R96, R28.reuse, R12, R96 ;  /* 0x0000000c1c60723c */ /* 0x040fe60000081060 */
[----:B------:R-:W2:Y:S04]  /*68240*/  LDS R35, [R2+UR11+0x9180] ;  /* 0x0091800b02237984 */ /* 0x000ea80008000800 */
[----:B-1----:R-:W2:Y:S04]  /*68250*/  LDL.LU.64 R186, [R1+0x5398] ;  /* 0x0053980001ba7983 */ /* 0x002ea80000300a00 */
[----:B------:R-:W2:Y:S01]  /*68260*/  LDL.LU.64 R184, [R1+0x5390] ;  /* 0x0053900001b87983 */ /* 0x000ea20000300a00 */
        /* <DEDUP_REMOVED lines=9> */
[C---:B------:R-:W-:Y:S03]  /*68300*/  HMMA.1688.F32.TF32 R104, R28.reuse, R20, R104 ;  /* 0x000000141c68723c */ /* 0x040fe60000081068 */
        /* <DEDUP_REMOVED lines=9> */
[----:B------:R-:W-:Y:S01]  /*683a0*/  STL.64 [R1+0x8f0], R132 ;  /* 0x0008f08401007387 */ /* 0x000fe20000100a00 */
[----:B------:R-:W-:Y:S03]  /*683b0*/  HMMA.1688.F32.TF32 R88, R28, R4, R88 ;  /* 0x000000041c58723c */ /* 0x000fe60000081058 */
[----:B------:R-:W-:Y:S04]  /*683c0*/  STL.64 [R1+0x8f8], R134 ;  /* 0x0008f88601007387 */ /* 0x000fe80000100a00 */
[----:B------:R-:W-:Y:S01]  /*683d0*/  STL.64 [R1+0x8e0], R128 ;  /* 0x0008e08001007387 */ /* 0x000fe20000100a00 */
[----:B------:R-:W-:Y:S03]  /*683e0*/  HMMA.1688.F32.TF32 R28, R24, R204, R248 ;  /* 0x000000cc181c723c */ /* 0x000fe600000810f8 */
        /* <DEDUP_REMOVED lines=17> */
[----:B------:R-:W-:Y:S04]  /*68500*/  STL.64 [R1+0x850], R92 ;  /* 0x0008505c01007387 */ /* 0x000fe80000100a00 */
[----:B------:R-:W-:Y:S04]  /*68510*/  STL.64 [R1+0x858], R94 ;  /* 0x0008585e01007387 */ /* 0x000fe80000100a00 */
[----:B-1----:R-:W2:Y:S04]  /*68520*/  LDL.LU R96, [R1+0x20] ;  /* 0x0000200001607983 */ /* 0x002ea80000300800 */
[----:B------:R1:W-:Y:S04]  /*68530*/  STL.64 [R1+0x820], R88 ;  /* 0x0008205801007387 */ /* 0x0003e80000100a00 */
[----:B------:R1:W-:Y:S04]  /*68540*/  STL.64 [R1+0x828], R90 ;  /* 0x0008285a01007387 */ /* 0x0003e80000100a00 */
[----:B------:R1:W-:Y:S01]  /*68550*/  STL.64 [R1+0x810], R28 ;  /* 0x0008101c01007387 */ /* 0x0003e20000100a00 */
[----:B------:R-:W-:-:S03]  /*68560*/  IMAD.MOV.U32 R100, RZ, RZ, R36 ;  /* 0x000000ffff647224 */ /* 0x000fc600078e0024 */
[----:B------:R1:W-:Y:S01]  /*68570*/  STL.64 [R1+0x818], R30 ;  /* 0x0008181e01007387 */ /* 0x0003e20000100a00 */
[----:B------:R-:W-:-:S03]  /*68580*/  IMAD.MOV.U32 R101, RZ, RZ, R37 ;  /* 0x000000ffff657224 */ /* 0x000fc600078e0025 */
[----:B------:R-:W2:Y:S04]  /*68590*/  LDL.LU R97, [R1+0x24] ;  /* 0x0000240001617983 */ /* 0x000ea80000300800 */
[----:B------:R-:W2:Y:S04]  /*685a0*/  LDL.LU R98, [R1+0x28] ;  /* 0x0000280001627983 */ /* 0x000ea80000300800 */
[----:B------:R-:W2:Y:S04]  /*685b0*/  LDL.LU R99, [R1+0x2c] ;  /* 0x00002c0001637983 */ /* 0x000ea80000300800 */
[----:B------:R-:W2:Y:S04]  /*685c0*/  LDL.LU R36, [R1+0x538c] ;  /* 0x00538c0001247983 */ /* 0x000ea80000300800 */
[----:B------:R-:W3:Y:S04]  /*685d0*/  LDL.LU R37, [R1+0x5388] ;  /* 0x0053880001257983 */ /* 0x000ee80000300800 */
[----:B------:R-:W4:Y:S04]  /*685e0*/  LDL.LU R102, [R1+0x38] ;  /* 0x0000380001667983 */ /* 0x000f280000300800 */
[----:B------:R-:W4:Y:S04]  /*685f0*/  LDL.LU R103, [R1+0x3c] ;  /* 0x00003c0001677983 */ /* 0x000f280000300800 */
[----:B------:R-:W4:Y:S04]  /*68600*/  LDL.LU R112, [R1+0x60] ;  /* 0x0000600001707983 */ /* 0x000f280000300800 */
[----:B------:R-:W4:Y:S01]  /*68610*/  LDL.LU R113, [R1+0x64] ;  /* 0x0000640001717983 */ /* 0x000f220000300800 */
[----:B--2---:R-:W-:-:S03]  /*68620*/  MOV R114, R36 ;  /* 0x0000002400727202 */ /* 0x004fc60000000f00 */
[----:B------:R-:W2:Y:S01]  /*68630*/  LDL.LU R36, [R1+0x5384] ;  /* 0x0053840001247983 */ /* 0x000ea20000300800 */
[----:B---3--:R-:W-:-:S03]  /*68640*/  IMAD.MOV.U32 R115, RZ, RZ, R37 ;  /* 0x000000ffff737224 */ /* 0x008fc600078e0025 */
[----:B------:R-:W3:Y:S04]  /*68650*/  LDL.LU R37, [R1+0x5380] ;  /* 0x0053800001257983 */ /* 0x000ee80000300800 */
[----:B------:R-:W4:Y:S04]  /*68660*/  LDL.LU R116, [R1+0x70] ;  /* 0x0000700001747983 */ /* 0x000f280000300800 */
[----:B------:R-:W4:Y:S04]  /*68670*/  LDL.LU R117, [R1+0x74] ;  /* 0x0000740001757983 */ /* 0x000f280000300800 */
[----:B------:R-:W4:Y:S04]  /*68680*/  LDL.LU R118, [R1+0x78] ;  /* 0x0000780001767983 */ /* 0x000f280000300800 */
[----:B------:R-:W4:Y:S01]  /*68690*/  LDL.LU R119, [R1+0x7c] ;  /* 0x00007c0001777983 */ /* 0x000f220000300800 */
[----:B--2---:R-:W-:-:S03]  /*686a0*/  IMAD.MOV.U32 R120, RZ, RZ, R36 ;  /* 0x000000ffff787224 */ /* 0x004fc600078e0024 */
        /* <DEDUP_REMOVED lines=9> */
[----:B---3--:R-:W-:-:S03]  /*68740*/  MOV R131, R37 ;  /* 0x0000002500837202 */ /* 0x008fc60000000f00 */
[----:B------:R-:W3:Y:S04]  /*68750*/  LDL.LU R37, [R1+0x5370] ;  /* 0x0053700001257983 */ /* 0x000ee80000300800 */
[----:B------:R-:W4:Y:S04]  /*68760*/  LDL.LU R132, [R1+0xb0] ;  /* 0x0000b00001847983 */ /* 0x000f280000300800 */
[----:B------:R-:W4:Y:S04]  /*68770*/  LDL.LU R133, [R1+0xb4] ;  /* 0x0000b40001857983 */ /* 0x000f280000300800 */
[----:B------:R-:W4:Y:S04]  /*68780*/  LDL.LU R134, [R1+0xb8] ;  /* 0x0000b80001867983 */ /* 0x000f280000300800 */
[----:B------:R-:W4:Y:S04]  /*68790*/  LDL.LU R135, [R1+0xbc] ;  /* 0x0000bc0001877983 */ /* 0x000f280000300800 */
[----:B------:R-:W4:Y:S04]  /*687a0*/  LDL.LU R136, [R1+0xc0] ;  /* 0x0000c00001887983 */ /* 0x000f280000300800 */
[----:B------:R-:W4:Y:S01]  /*687b0*/  LDL.LU R137, [R1+0xc4] ;  /* 0x0000c40001897983 */ /* 0x000f220000300800 */
[----:B--2---:R-:W-:-:S02]  /*687c0*/  IMAD.MOV.U32 R139, RZ, RZ, R36 ;  /* 0x000000ffff8b7224 */ /* 0x004fc400078e0024 */
[----:B---3--:R-:W-:Y:S02]  /*687d0*/  IMAD.MOV.U32 R138, RZ, RZ, R37 ;  /* 0x000000ffff8a7224 */ /* 0x008fe400078e0025 */
[----:B------:R-:W2:Y:S04]  /*687e0*/  LDL.LU R37, [R1+0x536c] ;  /* 0x00536c0001257983 */ /* 0x000ea80000300800 */
[----:B------:R-:W2:Y:S04]  /*687f0*/  LDL.LU R36, [R1+0x5368] ;  /* 0x0053680001247983 */ /* 0x000ea80000300800 */
[----:B-1----:R-:W3:Y:S04]  /*68800*/  LDL.LU R88, [R1+0xf0] ;  /* 0x0000f00001587983 */ /* 0x002ee80000300800 */
        /* <DEDUP_REMOVED lines=76> */
[----:B------:R-:W2:Y:S01]  /*68cd0*/  LDL.LU.64 R248, [R1+0x5328] ;  /* 0x0053280001f87983 */ /* 0x000ea20000300a00 */
[----:B------:R-:W-:-:S15]  /*68ce0*/  HMMA.1688.F32.TF32 R28, R24, R224, R28 ;  /* 0x000000e0181c723c */ /* 0x000fde000008101c */
[----:B------:R-:W-:-:S04]  /*68cf0*/  NOP ;  /* 0x0000000000007918 */ /* 0x000fc80000000000 */
        /* <DEDUP_REMOVED lines=9> */
[----:B------:R-:W-:Y:S04]  /*68d90*/  STL.64 [R1+0x718], R198 ;  /* 0x000718c601007387 */ /* 0x000fe80000100a00 */
[----:B------:R-:W3:Y:S01]  /*68da0*/  LDL.LU R88, [R1] ;  /* 0x0000000001587983 */ /* 0x000ee20000300800 */
[C---:B------:R-:W-:Y:S03]  /*68db0*/  HMMA.1688.F32.TF32 R36, R24.reuse, R244, R36 ;  /* 0x000000f41824723c */ /* 0x040fe60000081024 */
[----:B------:R-:W-:Y:S04]  /*68dc0*/  STL.64 [R1+0x6e0], R192 ;  /* 0x0006e0c001007387 */ /* 0x000fe80000100a00 */
[----:B------:R-:W-:Y:S04]  /*68dd0*/  STL.64 [R1+0x6e8], R194 ;  /* 0x0006e8c201007387 */ /* 0x000fe80000100a00 */
[----:B------:R-:W-:Y:S04]  /*68de0*/  STL.64 [R1+0x6d0], R28 ;  /* 0x0006d01c01007387 */ /* 0x000fe80000100a00 */
[----:B------:R1:W-:Y:S01]  /*68df0*/  STL.64 [R1+0x6d8], R30 ;  /* 0x0006d81e01007387 */ /* 0x0003e20000100a00 */
[C---:B------:R-:W-:Y:S03]  /*68e00*/  HMMA.1688.F32.TF32 R136, R24.reuse, R16, R136 ;  /* 0x000000101888723c */ /* 0x040fe60000081088 */
[----:B------:R-:W3:Y:S04]  /*68e10*/  LDL.LU R89, [R1+0x4] ;  /* 0x0000040001597983 */ /* 0x000ee80000300800 */
[----:B------:R-:W3:Y:S01]  /*68e20*/  LDL.LU R90, [R1+0x8] ;  /* 0x00000800015a7983 */ /* 0x000ee20000300800 */
[C---:B-1----:R-:W-:Y:S03]  /*68e30*/  HMMA.1688.F32.TF32 R28, R24.reuse, R20, R140 ;  /* 0x00000014181c723c */ /* 0x042fe6000008108c */
[----:B------:R-:W3:Y:S04]  /*68e40*/  LDL.LU R91, [R1+0xc] ;  /* 0x00000c00015b7983 */ /* 0x000ee80000300800 */
[----:B------:R-:W-:Y:S04]  /*68e50*/  STL.64 [R1+0x6b0], R36 ;  /* 0x0006b02401007387 */ /* 0x000fe80000100a00 */
[----:B------:R1:W-:Y:S08]  /*68e60*/  STL.64 [R1+0x6b8], R38 ;  /* 0x0006b82601007387 */ /* 0x0003f00000100a00 */
[----:B------:R-:W-:Y:S01]  /*68e70*/  STL.64 [R1+0x690], R28 ;  /* 0x0006901c01007387 */ /* 0x000fe20000100a00 */
[C---:B-1----:R-:W-:Y:S03]  /*68e80*/  HMMA.1688.F32.TF32 R36, R24.reuse, R12, R132 ;  /* 0x0000000c1824723c */ /* 0x042fe60000081084 */
[----:B------:R1:W-:Y:S05]  /*68e90*/  STL.64 [R1+0x698], R30 ;  /* 0x0006981e01007387 */ /* 0x0003ea0000100a00 */
[C---:B-1----:R-:W-:Y:S08]  /*68ea0*/  HMMA.1688.F32.TF32 R28, R24.reuse, R8, R128 ;  /* 0x00000008181c723c */ /* 0x042ff00000081080 */
[----:B------:R-:W-:Y:S01]  /*68eb0*/  HMMA.1688.F32.TF32 R24, R24, R4, R124 ;  /* 0x000000041818723c */ /* 0x000fe2000008107c */
        /* <DEDUP_REMOVED lines=23> */
[----:B------:R-:W1:Y:S04]  /*69030*/  LDS R39, [R252+UR11+0x9200] ;  /* 0x0092000bfc277984 */ /* 0x000e680008000800 */
[----:B------:R-:W-:Y:S04]  /*69040*/  STL.64 [R1+0x5c0], R28 ;  /* 0x0005c01c01007387 */ /* 0x000fe80000100a00 */
[----:B------:R4:W-:Y:S08]  /*69050*/  STL.64 [R1+0x5c8], R30 ;  /* 0x0005c81e01007387 */ /* 0x0009f00000100a00 */
[----:B------:R-:W-:Y:S01]  /*69060*/  STL.64 [R1+0x5b0], R24 ;  /* 0x0005b01801007387 */ /* 0x000fe20000100a00 */
[C---:B----4-:R-:W-:Y:S03]  /*69070*/  HMMA.1688.F32.TF32 R28, R32.reuse, R228, R96 ;  /* 0x000000e4201c723c */ /* 0x050fe60000081060 */
[----:B------:R4:W-:Y:S05]  /*69080*/  STL.64 [R1+0x5b8], R26 ;  /* 0x0005b81a01007387 */ /* 0x0009ea0000100a00 */
[----:B----4-:R-:W-:Y:S01]  /*69090*/  HMMA.1688.F32.TF32 R24, R32, R232, R92 ;  /* 0x000000e82018723c */ /* 0x010fe2000008105c */
        /* <DEDUP_REMOVED lines=8> */
[----:B------:R-:W4:Y:S04]  /*69120*/  LDL.LU R198, [R1+0x3c8] ;  /* 0x0003c80001c67983 */ /* 0x000f280000300800 */
[----:B------:R-:W4:Y:S01]  /*69130*/  LDL.LU R199, [R1+0x3cc] ;  /* 0x0003cc0001c77983 */ /* 0x000f220000300800 */
[----:B--2---:R-:W-:-:S03]  /*69140*/  IMAD.MOV.U32 R192, RZ, RZ, R249 ;  /* 0x000000ffffc07224 */ /* 0x004fc600078e00f9 */
[----:B------:R-:W2:Y:S01]  /*69150*/  LDL.LU R200, [R1+0x3d0] ;  /* 0x0003d00001c87983 */ /* 0x000ea20000300800 */
[----:B------:R-:W-:-:S03]  /*69160*/  IMAD.MOV.U32 R193, RZ, RZ, R251 ;  /* 0x000000ffffc17224 */ /* 0x000fc600078e00fb */
[----:B------:R-:W2:Y:S01]  /*69170*/  LDL.LU R201, [R1+0x3d4] ;  /* 0x0003d40001c97983 */ /* 0x000ea20000300800 */
[----:B------:R-:W-:-:S03]  /*69180*/  MOV R194, R250 ;  /* 0x000000fa00c27202 */ /* 0x000fc60000000f00 */
[----:B------:R-:W2:Y:S01]  /*69190*/  LDL.LU R202, [R1+0x3d8] ;  /* 0x0003d80001ca7983 */ /* 0x000ea20000300800 */
[----:B------:R-:W-:-:S03]  /*691a0*/  IMAD.MOV.U32 R195, RZ, RZ, R248 ;  /* 0x000000ffffc37224 */ /* 0x000fc600078e00f8 */
[----:B------:R-:W2:Y:S04]  /*691b0*/  LDL.LU R203, [R1+0x3dc] ;  /* 0x0003dc0001cb7983 */ /* 0x000ea80000300800 */
[----:B------:R-:W2:Y:S04]  /*691c0*/  LDL.LU R249, [R1+0x5324] ;  /* 0x0053240001f97983 */ /* 0x000ea80000300800 */
[----:B------:R-:W4:Y:S04]  /*691d0*/  LDL.LU R251, [R1+0x5320] ;  /* 0x0053200001fb7983 */ /* 0x000f280000300800 */
[----:B------:R-:W4:Y:S04]  /*691e0*/  LDL.LU R250, [R1+0x531c] ;  /* 0x00531c0001fa7983 */ /* 0x000f280000300800 */
[----:B------:R-:W4:Y:S04]  /*691f0*/  LDL.LU R248, [R1+0x5318] ;  /* 0x0053180001f87983 */ /* 0x000f280000300800 */
[----:B------:R-:W-:Y:S04]  /*69200*/  LDS R28, [R75+UR11+0x8200] ;  /* 0x0082000b4b1c7984 */ /* 0x000fe80008000800 */
[----:B------:R-:W-:Y:S04]  /*69210*/  LDS R30, [R75+UR11+0x9200] ;  /* 0x0092000b4b1e7984 */ /* 0x000fe80008000800 */
[----:B------:R-:W-:Y:S04]  /*69220*/  LDS R29, [R2+UR11+0x8200] ;  /* 0x0082000b021d7984 */ /* 0x000fe80008000800 */
[----:B------:R-:W1:Y:S01]  /*69230*/  LDS R31, [R2+UR11+0x9200] ;  /* 0x0092000b021f7984 */ /* 0x000e620008000800 */
[----:B---3--:R-:W-:Y:S03]  /*69240*/  HMMA.1688.F32.TF32 R24, R32, R236, R88 ;  /* 0x000000ec2018723c */ /* 0x008fe60000081058 */
[----:B------:R-:W3:-:S15]  /*69250*/  LDL.LU R88, [R1+0x430] ;  /* 0x0004300001587983 */ /* 0x000ede0000300800 */
[----:B------:R-:W-:Y:S01]  /*69260*/  NOP ;  /* 0x0000000000007918 */ /* 0x000fe20000000000 */
[----:B------:R1:W-:Y:S04]  /*69270*/  STL.64 [R1+0x570], R24 ;  /* 0x0005701801007387 */ /* 0x0003e80000100a00 */
[----:B------:R1:W-:Y:S04]  /*69280*/  STL.64 [R1+0x578], R26 ;  /* 0x0005781a01007387 */ /* 0x0003e80000100a00 */
[----:B------:R-:W3:Y:S04]  /*69290*/  LDL.LU R89, [R1+0x434] ;  /* 0x0004340001597983 */ /* 0x000ee80000300800 */
[----:B------:R-:W3:Y:S04]  /*692a0*/  LDL.LU R90, [R1+0x438] ;  /* 0x00043800015a7983 */ /* 0x000ee80000300800 */
[----:B------:R-:W3:Y:S01]  /*692b0*/  LDL.LU R91, [R1+0x43c] ;  /* 0x00043c00015b7983 */ /* 0x000ee20000300800 */
[----:B--2---:R-:W-:Y:S01]  /*692c0*/  MOV R95, R249 ;  /* 0x000000f9005f7202 */ /* 0x004fe20000000f00 */
[----:B----4-:R-:W-:-:S02]  /*692d0*/  IMAD.MOV.U32 R94, RZ, RZ, R251 ;  /* 0x000000ffff5e7224 */ /* 0x010fc400078e00fb */
[----:B------:R-:W-:Y:S02]  /*692e0*/  IMAD.MOV.U32 R93, RZ, RZ, R250 ;  /* 0x000000ffff5d7224 */ /* 0x000fe400078e00fa */
[----:B------:R-:W-:Y:S02]  /*692f0*/  IMAD.MOV.U32 R92, RZ, RZ, R248 ;  /* 0x000000ffff5c7224 */ /* 0x000fe400078e00f8 */
[----:B------:R-:W2:Y:S04]  /*69300*/  LDL.LU R248, [R1+0x5314] ;  /* 0x0053140001f87983 */ /* 0x000ea80000300800 */
[----:B------:R-:W4:Y:S04]  /*69310*/  LDL.LU R250, [R1+0x5310] ;  /* 0x0053100001fa7983 */ /* 0x000f280000300800 */
        /* <DEDUP_REMOVED lines=8> */
[----:B------:R-:W3:Y:S04]  /*693a0*/  LDL.LU R26, [R1+0x4d8] ;  /* 0x0004d800011a7983 */ /* 0x000ee80000300800 */
[----:B------:R-:W3:Y:S01]  /*693b0*/  LDL.LU R27, [R1+0x4dc] ;  /* 0x0004dc00011b7983 */ /* 0x000ee20000300800 */
[----:B--2---:R-:W-:-:S03]  /*693c0*/  IMAD.MOV.U32 R107, RZ, RZ, R248 ;  /* 0x000000ffff6b7224 */ /* 0x004fc600078e00f8 */
[----:B------:R-:W2:Y:S01]  /*693d0*/  LDL.LU R248, [R1+0x4e0] ;  /* 0x0004e00001f87983 */ /* 0x000ea20000300800 */
[----:B----4-:R-:W-:Y:S02]  /*693e0*/  IMAD.MOV.U32 R105, RZ, RZ, R250 ;  /* 0x000000ffff697224 */ /* 0x010fe400078e00fa */
[----:B---3--:R-:W-:Y:S02]  /*693f0*/  IMAD.MOV.U32 R104, RZ, RZ, R251 ;  /* 0x000000ffff687224 */ /* 0x008fe400078e00fb */
[----:B------:R-:W-:Y:S02]  /*69400*/  IMAD.MOV.U32 R106, RZ, RZ, R249 ;  /* 0x000000ffff6a7224 */ /* 0x000fe400078e00f9 */
        /* <DEDUP_REMOVED lines=68> */
[----:B------:R-:W-:Y:S08]  /*69850*/  HMMA.1688.F32.TF32 R24, R32, R8, R24 ;  /* 0x000000082018723c */ /* 0x000ff00000081018 */
[C---:B------:R-:W-:Y:S11]  /*69860*/  HMMA.1688.F32.TF32 R124, R36.reuse, R204, R124 ;  /* 0x000000cc247c723c */ /* 0x040ff6000008107c */
[----:B------:R-:W-:Y:S04]  /*69870*/  STL.64 [R1+0x510], R24 ;  /* 0x0005101801007387 */ /* 0x000fe80000100a00 */
[----:B------:R2:W-:Y:S01]  /*69880*/  STL.64 [R1+0x518], R26 ;  /* 0x0005181a01007387 */ /* 0x0005e20000100a00 */
        /* <DEDUP_REMOVED lines=9> */
[----:B--2---:R-:W-:Y:S01]  /*69920*/  HMMA.1688.F32.TF32 R24, R32, R4, R248 ;  /* 0x000000042018723c */ /* 0x004fe200000810f8 */
[----:B------:R-:W2:-:S15]  /*69930*/  LDL.LU R32, [R1+0x420] ;  /* 0x0004200001207983 */ /* 0x000e9e0000300800 */
[----:B------:R-:W-:-:S03]  /*69940*/  NOP ;  /* 0x0000000000007918 */ /* 0x000fc60000000000 */
        /* <DEDUP_REMOVED lines=9> */
[----:B------:R-:W-:Y:S04]  /*699e0*/  STL.64 [R1+0x4f0], R124 ;  /* 0x0004f07c01007387 */ /* 0x000fe80000100a00 */
[----:B------:R1:W-:Y:S01]  /*699f0*/  STL.64 [R1+0x4f8], R126 ;  /* 0x0004f87e01007387 */ /* 0x0003e20000100a00 */
[C---:B------:R-:W-:Y:S03]  /*69a00*/  HMMA.1688.F32.TF32 R200, R36.reuse, R16, R200 ;  /* 0x0000001024c8723c */ /* 0x040fe600000810c8 */
[----:B------:R-:W-:Y:S04]  /*69a10*/  LDS R24, [R0+UR11+0x8280] ;  /* 0x0082800b00187984 */ /* 0x000fe80008000800 */
[----:B------:R-:W-:Y:S04]  /*69a20*/  LDS R26, [R0+UR11+0x9280] ;  /* 0x0092800b001a7984 */ /* 0x000fe80008000800 */
[----:B-1----:R-:W4:Y:S04]  /*69a30*/  LDL.LU.64 R126, [R1+0x52b0] ;  /* 0x0052b000017e7983 */ /* 0x002f280000300a00 */
[----:B------:R-:W4:Y:S04]  /*69a40*/  LDL.LU.64 R124, [R1+0x52a8] ;  /* 0x0052a800017c7983 */ /* 0x000f280000300a00 */
[----:B------:R-:W-:Y:S04]  /*69a50*/  STL.64 [R1+0x4e0], R120 ;  /* 0x0004e07801007387 */ /* 0x000fe80000100a00 */
[----:B------:R1:W-:Y:S01]  /*69a60*/  STL.64 [R1+0x4e8], R122 ;  /* 0x0004e87a01007387 */ /* 0x0003e20000100a00 */
[C---:B------:R-:W-:Y:S03]  /*69a70*/  HMMA.1688.F32.TF32 R192, R36.reuse, R8, R192 ;  /* 0x0000000824c0723c */ /* 0x040fe600000810c0 */
[----:B------:R-:W-:Y:S04]  /*69a80*/  LDS R25, [R252+UR11+0x8280] ;  /* 0x0082800bfc197984 */ /* 0x000fe80008000800 */
[----:B------:R-:W2:Y:S04]  /*69a90*/  LDS R27, [R252+UR11+0x9280] ;  /* 0x0092800bfc1b7984 */ /* 0x000ea80008000800 */
        /* <DEDUP_REMOVED lines=33> */
[----:B------:R-:W4:Y:S01]  /*69cb0*/  LDL.LU.64 R88, [R1+0x5218] ;  /* 0x0052180001587983 */ /* 0x000f220000300a00 */
[C---:B--2---:R-:W-:Y:S08]  /*69cc0*/  HMMA.1688.F32.TF32 R32, R36.reuse, R244, R32 ;  /* 0x000000f42420723c */ /* 0x044ff00000081020 */
[C---:B---3--:R-:W-:Y:S11]  /*69cd0*/  HMMA.1688.F32.TF32 R248, R36.reuse, R20, R248 ;  /* 0x0000001424f8723c */ /* 0x048ff600000810f8 */
[----:B------:R-:W-:Y:S04]  /*69ce0*/  STL.64 [R1+0x450], R32 ;  /* 0x0004502001007387 */ /* 0x000fe80000100a00 */
[----:B------:R1:W-:Y:S02]  /*69cf0*/  STL.64 [R1+0x458], R34 ;  /* 0x0004582201007387 */ /* 0x0003e40000100a00 */
[C---:B-1----:R-:W-:Y:S02]  /*69d00*/  HMMA.1688.F32.TF32 R32, R36.reuse, R12, R196 ;  /* 0x0000000c2420723c */ /* 0x042fe400000810c4 */
[----:B------:R-:W-:Y:S04]  /*69d10*/  STL.64 [R1+0x440], R248 ;  /* 0x000440f801007387 */ /* 0x000fe80000100a00 */
[----:B------:R-:W-:Y:S04]  /*69d20*/  STL.64 [R1+0x448], R250 ;  /* 0x000448fa01007387 */ /* 0x000fe80000100a00 */
[----:B------:R-:W-:Y:S04]  /*69d30*/  STL.64 [R1+0x430], R200 ;  /* 0x000430c801007387 */ /* 0x000fe80000100a00 */
[----:B------:R-:W-:Y:S01]  /*69d40*/  STL.64 [R1+0x438], R202 ;  /* 0x000438ca01007387 */ /* 0x000fe20000100a00 */
[----:B----4-:R-:W-:Y:S04]  /*69d50*/  HMMA.1688.F32.TF32 R36, R36, R4, R88 ;  /* 0x000000042424723c */ /* 0x010fe80000081058 */
[----:B------:R-:W-:Y:S04]  /*69d60*/  STL.64 [R1+0x420], R32 ;  /* 0x0004202001007387 */ /* 0x000fe80000100a00 */
[----:B------:R1:W-:Y:S01]  /*69d70*/  STL.64 [R1+0x428], R34 ;  /* 0x0004282201007387 */ /* 0x0003e20000100a00 */
[----:B------:R-:W-:Y:S01]  /*69d80*/  MOV R196, R149 ;  /* 0x0000009500c47202 */ /* 0x000fe20000000f00 */
[----:B------:R-:W-:-:S02]  /*69d90*/  IMAD.MOV.U32 R197, RZ, RZ, R150 ;  /* 0x000000ffffc57224 */ /* 0x000fc400078e0096 */
[----:B------:R-:W-:Y:S01]  /*69da0*/  IMAD.MOV.U32 R198, RZ, RZ, R151 ;  /* 0x000000ffffc67224 */ /* 0x000fe200078e0097 */
[----:B------:R-:W-:Y:S01]  /*69db0*/  LDS R248, [R75+UR11+0x8280] ;  /* 0x0082800b4bf87984 */ /* 0x000fe20008000800 */
[----:B------:R-:W-:-:S03]  /*69dc0*/  IMAD.MOV.U32 R199, RZ, RZ, R155 ;  /* 0x000000ffffc77224 */ /* 0x000fc600078e009b */
[----:B------:R-:W-:Y:S01]  /*69dd0*/  LDS R250, [R75+UR11+0x9280] ;  /* 0x0092800b4bfa7984 */ /* 0x000fe20008000800 */
[C---:B-1----:R-:W-:Y:S03]  /*69de0*/  HMMA.1688.F32.TF32 R32, R28.reuse, R204, R92 ;  /* 0x000000cc1c20723c */ /* 0x042fe6000008105c */
[----:B------:R-:W-:Y:S04]  /*69df0*/  STL.64 [R1+0x410], R192 ;  /* 0x000410c001007387 */ /* 0x000fe80000100a00 */
[----:B------:R-:W-:Y:S01]  /*69e00*/  STL.64 [R1+0x418], R194 ;  /* 0x000418c201007387 */ /* 0x000fe20000100a00 */
[C---:B------:R-:W-:Y:S03]  /*69e10*/  HMMA.1688.F32.TF32 R88, R28.reuse, R208, R96 ;  /* 0x000000d01c58723c */ /* 0x040fe60000081060 */
[----:B------:R-:W-:Y:S04]  /*69e20*/  STL.64 [R1+0x3f0], R36 ;  /* 0x0003f02401007387 */ /* 0x000fe80000100a00 */
[----:B------:R1:W-:Y:S04]  /*69e30*/  STL.64 [R1+0x3f8], R38 ;  /* 0x0003f82601007387 */ /* 0x0003e80000100a00 */
[----:B------:R-:W-:Y:S04]  /*69e40*/  LDS R249, [R2+UR11+0x8280] ;  /* 0x0082800b02f97984 */ /* 0x000fe80008000800 */
[----:B------:R-:W-:Y:S01]  /*69e50*/  STL.64 [R1+0x3e0], R32 ;  /* 0x0003e02001007387 */ /* 0x000fe20000100a00 */
[C---:B-1----:R-:W-:Y:S03]  /*69e60*/  HMMA.1688.F32.TF32 R36, R28.reuse, R212, R100 ;  /* 0x000000d41c24723c */ /* 0x042fe60000081064 */
[----:B------:R1:W-:Y:S04]  /*69e70*/  STL.64 [R1+0x3e8], R34 ;  /* 0x0003e82201007387 */ /* 0x0003e80000100a00 */
[----:B------:R-:W2:Y:S01]  /*69e80*/  LDS R251, [R2+UR11+0x9280] ;  /* 0x0092800b02fb7984 */ /* 0x000ea20008000800 */
        /* <DEDUP_REMOVED lines=27> */
[----:B-1----:R-:W-:Y:S03]  /*6a040*/  HMMA.1688.F32.TF32 R32, R28, R16, R140 ;  /* 0x000000101c20723c */ /* 0x002fe6000008108c */
[----:B------:R-:W-:Y:S01]  /*6a050*/  STL.64 [R1+0x340], R88 ;  /* 0x0003405801007387 */ /* 0x000fe20000100a00 */
[----:B------:R-:W-:-:S03]  /*6a060*/  MOV R200, R170 ;  /* 0x000000aa00c87202 */ /* 0x000fc60000000f00 */
[----:B------:R-:W-:Y:S04]  /*6a070*/  STL.64 [R1+0x348], R90 ;  /* 0x0003485a01007387 */ /* 0x000fe80000100a00 */
[----:B------:R-:W-:Y:S01]  /*6a080*/  STL.64 [R1+0x330], R36 ;  /* 0x0003302401007387 */ /* 0x000fe20000100a00 */
[----:B------:R-:W-:-:S03]  /*6a090*/  IMAD.MOV.U32 R201, RZ, RZ, R171 ;  /* 0x000000ffffc97224 */ /* 0x000fc600078e00ab */
[----:B------:R-:W-:Y:S01]  /*6a0a0*/  STL.64 [R1+0x338], R38 ;  /* 0x0003382601007387 */ /* 0x000fe20000100a00 */
[----:B------:R-:W-:-:S03]  /*6a0b0*/  IMAD.MOV.U32 R202, RZ, RZ, R164 ;  /* 0x000000ffffca7224 */ /* 0x000fc600078e00a4 */
[----:B------:R-:W3:Y:S01]  /*6a0c0*/  LDL.LU R170, [R1+0x5210] ;  /* 0x0052100001aa7983 */ /* 0x000ee20000300800 */
[----:B------:R-:W-:-:S03]  /*6a0d0*/  IMAD.MOV.U32 R203, RZ, RZ, R165 ;  /* 0x000000ffffcb7224 */ /* 0x000fc600078e00a5 */
[----:B------:R1:W-:Y:S04]  /*6a0e0*/  STL.64 [R1+0x320], R32 ;  /* 0x0003202001007387 */ /* 0x0003e80000100a00 */
[----:B------:R4:W-:Y:S04]  /*6a0f0*/  STL.64 [R1+0x328], R34 ;  /* 0x0003282201007387 */ /* 0x0009e80000100a00 */
[----:B------:R-:W3:Y:S04]  /*6a100*/  LDL.LU R171, [R1+0x520c] ;  /* 0x00520c0001ab7983 */ /* 0x000ee80000300800 */
[----:B------:R-:W2:Y:S01]  /*6a110*/  LDL.LU R164, [R1+0x5208] ;  /* 0x0052080001a47983 */ /* 0x000ea20000300800 */
[----:B-1----:R-:W-:Y:S01]  /*6a120*/  IMAD.MOV.U32 R32, RZ, RZ, R160 ;  /* 0x000000ffff207224 */ /* 0x002fe200078e00a0 */
[----:B------:R-:W-:-:S02]  /*6a130*/  MOV R33, R161 ;  /* 0x000000a100217202 */ /* 0x000fc40000000f00 */
[----:B------:R-:W2:Y:S01]  /*6a140*/  LDL.LU R165, [R1+0x5204] ;  /* 0x0052040001a57983 */ /* 0x000ea20000300800 */
[----:B----4-:R-:W-:-:S03]  /*6a150*/  IMAD.MOV.U32 R34, RZ, RZ, R162 ;  /* 0x000000ffff227224 */ /* 0x010fc600078e00a2 */
[----:B------:R-:W4:Y:S01]  /*6a160*/  LDL.LU R160, [R1+0x5200] ;  /* 0x0052000001a07983 */ /* 0x000f220000300800 */
[----:B------:R-:W-:-:S03]  /*6a170*/  IMAD.MOV.U32 R35, RZ, RZ, R163 ;  /* 0x000000ffff237224 */ /* 0x000fc600078e00a3 */
[----:B------:R-:W4:Y:S01]  /*6a180*/  LDL.LU R161, [R1+0x51fc] ;  /* 0x0051fc0001a17983 */ /* 0x000f220000300800 */
[----:B------:R-:W-:-:S03]  /*6a190*/  IMAD.MOV.U32 R88, RZ, RZ, R156 ;  /* 0x000000ffff587224 */ /* 0x000fc600078e009c */
[----:B------:R-:W4:Y:S01]  /*6a1a0*/  LDL.LU R162, [R1+0x51f8] ;  /* 0x0051f80001a27983 */ /* 0x000f220000300800 */
[----:B------:R-:W-:Y:S01]  /*6a1b0*/  IMAD.MOV.U32 R89, RZ, RZ, R157 ;  /* 0x000000ffff597224 */ /* 0x000fe200078e009d */
[----:B------:R-:W-:Y:S02]  /*6a1c0*/  MOV R90, R158 ;  /* 0x0000009e005a7202 */ /* 0x000fe40000000f00 */
[----:B------:R-:W4:Y:S01]  /*6a1d0*/  LDL.LU R163, [R1+0x51f4] ;  /* 0x0051f40001a37983 */ /* 0x000f220000300800 */
[----:B------:R-:W-:-:S03]  /*6a1e0*/  IMAD.MOV.U32 R91, RZ, RZ, R159 ;  /* 0x000000ffff5b7224 */ /* 0x000fc600078e009f */
[----:B------:R-:W2:Y:S01]  /*6a1f0*/  LDL.LU R156, [R1+0x51f0] ;  /* 0x0051f000019c7983 */ /* 0x000ea20000300800 */
[----:B------:R-:W-:-:S03]  /*6a200*/  IMAD.MOV.U32 R92, RZ, RZ, R152 ;  /* 0x000000ffff5c7224 */ /* 0x000fc600078e0098 */
[----:B------:R-:W2:Y:S01]  /*6a210*/  LDL.LU R157, [R1+0x51ec] ;  /* 0x0051ec00019d7983 */ /* 0x000ea20000300800 */
[----:B------:R-:W-:-:S03]  /*6a220*/  IMAD.MOV.U32 R93, RZ, RZ, R153 ;  /* 0x000000ffff5d7224 */ /* 0x000fc600078e0099 */
[----:B------:R-:W2:Y:S01]  /*6a230*/  LDL.LU R158, [R1+0x51e8] ;  /* 0x0051e800019e7983 */ /* 0x000ea20000300800 */
[----:B------:R-:W-:-:S03]  /*6a240*/  IMAD.MOV.U32 R94, RZ, RZ, R154 ;  /* 0x000000ffff5e7224 */ /* 0x000fc600078e009a */
[----:B------:R-:W2:Y:S01]  /*6a250*/  LDL.LU R159, [R1+0x51e4] ;  /* 0x0051e400019f7983 */ /* 0x000ea20000300800 */
[----:B------:R-:W-:-:S03]  /*6a260*/  MOV R95, R144 ;  /* 0x00000090005f7202 */ /* 0x000fc60000000f00 */
        /* <DEDUP_REMOVED lines=13> */
[----:B------:R-:W2:Y:S01]  /*6a340*/  LDL.LU R147, [R1+0x51c8] ;  /* 0x0051c80001937983 */ /* 0x000ea20000300800 */
[----:B------:R-:W-:-:S03]  /*6a350*/  IMAD.MOV.U32 R39, RZ, RZ, R148 ;  /* 0x000000ffff277224 */ /* 0x000fc600078e0094 */
[----:B------:R-:W3:Y:S04]  /*6a360*/  LDL.LU R148, [R1+0x51c4] ;  /* 0x0051c40001947983 */ /* 0x000ee80000300800 */
[----:B------:R-:W3:Y:S04]  /*6a370*/  LDL.LU R149, [R1+0x51c0] ;  /* 0x0051c00001957983 */ /* 0x000ee80000300800 */
[----:B------:R-:W3:Y:S04]  /*6a380*/  LDL.LU R150, [R1+0x51bc] ;  /* 0x0051bc0001967983 */ /* 0x000ee80000300800 */
[----:B------:R-:W3:Y:S04]  /*6a390*/  LDL.LU R151, [R1+0x51b8] ;  /* 0x0051b80001977983 */ /* 0x000ee80000300800 */
[----:B------:R-:W3:Y:S01]  /*6a3a0*/  LDL.LU R155, [R1+0x51b4] ;  /* 0x0051b400019b7983 */ /* 0x000ee20000300800 */
[----:B------:R-:W-:Y:S01]  /*6a3b0*/  IMAD.MOV.U32 R192, RZ, RZ, R166 ;  /* 0x000000ffffc07224 */ /* 0x000fe200078e00a6 */
[----:B------:R-:W-:-:S02]  /*6a3c0*/  MOV R193, R167 ;  /* 0x000000a700c17202 */ /* 0x000fc40000000f00 */
[----:B------:R-:W3:Y:S01]  /*6a3d0*/  LDL.LU R166, [R1+0x51b0] ;  /* 0x0051b00001a67983 */ /* 0x000ee20000300800 */
[----:B--2---:R-:W-:-:S15]  /*6a3e0*/  HMMA.1688.F32.TF32 R100, R28, R12, R144 ;  /* 0x0000000c1c64723c */ /* 0x004fde0000081090 */
[----:B------:R-:W-:-:S04]  /*6a3f0*/  NOP ;  /* 0x0000000000007918 */ /* 0x000fc80000000000 */
[----:B------:R-:W-:Y:S04]  /*6a400*/  STL.64 [R1+0x310], R100 ;  /* 0x0003106401007387 */ /* 0x000fe80000100a00 */
[----:B------:R1:W-:Y:S04]  /*6a410*/  STL.64 [R1+0x318], R102 ;  /* 0x0003186601007387 */ /* 0x0003e80000100a00 */
[----:B------:R-:W2:Y:S01]  /*6a420*/  LDL.LU R167, [R1+0x51ac] ;  /* 0x0051ac0001a77983 */ /* 0x000ea20000300800 */
[----:B------:R-:W-:Y:S02]  /*6a430*/  IMAD.MOV.U32 R194, RZ, RZ, R81 ;  /* 0x000000ffffc27224 */ /* 0x000fe400078e0051 */
[----:B------:R-:W-:-:S02]  /*6a440*/  IMAD.MOV.U32 R195, RZ, RZ, R80 ;  /* 0x000000ffffc37224 */ /* 0x000fc400078e0050 */
[C---:B---3--:R-:W-:Y:S08]  /*6a450*/  HMMA.1688.F32.TF32 R80, R28.reuse, R8, R148 ;  /* 0x000000081c50723c */ /* 0x048ff00000081094 */
[----:B------:R-:W-:Y:S08]  /*6a460*/  HMMA.1688.F32.TF32 R28, R28, R4, R152 ;  /* 0x000000041c1c723c */ /* 0x000ff00000081098 */
[C---:B-1----:R-:W-:Y:S01]  /*6a470*/  HMMA.1688.F32.TF32 R100, R24.reuse, R204, R156 ;  /* 0x000000cc1864723c */ /* 0x042fe2000008109c */
[----:B------:R-:W-:Y:S04]  /*6a480*/  LDS R156, [R0+UR11+0x8380] ;  /* 0x0083800b009c7984 */ /* 0x000fe80008000800 */
[----:B------:R-:W-:Y:S04]  /*6a490*/  STL.64 [R1+0x300], R80 ;  /* 0x0003005001007387 */ /* 0x000fe80000100a00 */
[----:B------:R4:W-:Y:S04]  /*6a4a0*/  STL.64 [R1+0x308], R82 ;  /* 0x0003085201007387 */ /* 0x0009e80000100a00 */
[----:B------:R-:W-:Y:S04]  /*6a4b0*/  STL.64 [R1+0x2e0], R28 ;  /* 0x0002e01c01007387 */ /* 0x000fe80000100a00 */
[----:B------:R-:W-:Y:S01]  /*6a4c0*/  STL.64 [R1+0x2e8], R30 ;  /* 0x0002e81e01007387 */ /* 0x000fe20000100a00 */
[C---:B----4-:R-:W-:Y:S03]  /*6a4d0*/  HMMA.1688.F32.TF32 R80, R24.reuse, R208, R160 ;  /* 0x000000d01850723c */ /* 0x050fe600000810a0 */
[----:B------:R-:W-:Y:S04]  /*6a4e0*/  STL.64 [R1+0x2d0], R100 ;  /* 0x0002d06401007387 */ /* 0x000fe80000100a00 */
[----:B------:R1:W-:Y:S01]  /*6a4f0*/  STL.64 [R1+0x2d8], R102 ;  /* 0x0002d86601007387 */ /* 0x0003e20000100a00 */
[C---:B------:R-:W-:Y:S03]  /*6a500*/  HMMA.1688.F32.TF32 R92, R24.reuse, R244, R92 ;  /* 0x000000f4185c723c */ /* 0x040fe6000008105c */
[----:B------:R-:W-:Y:S04]  /*6a510*/  LDS R158, [R0+UR11+0x9380] ;  /* 0x0093800b009e7984 */ /* 0x000fe80008000800 */
[----:B------:R-:W-:Y:S01]  /*6a520*/  LDS R157, [R252+UR11+0x8380] ;  /* 0x0083800bfc9d7984 */ /* 0x000fe20008000800 */
[C---:B------:R-:W-:Y:S03]  /*6a530*/  HMMA.1688.F32.TF32 R32, R24.reuse, R12, R32 ;  /* 0x0000000c1820723c */ /* 0x040fe60000081020 */
[----:B------:R-:W-:Y:S04]  /*6a540*/  LDS R159, [R252+UR11+0x9380] ;  /* 0x0093800bfc9f7984 */ /* 0x000fe80008000800 */
[----:B------:R-:W-:Y:S04]  /*6a550*/  STL.64 [R1+0x2b0], R80 ;  /* 0x0002b05001007387 */ /* 0x000fe80000100a00 */
[----:B------:R3:W-:Y:S01]  /*6a560*/  STL.64 [R1+0x2b8], R82 ;  /* 0x0002b85201007387 */ /* 0x0007e20000100a00 */
[C---:B-1----:R-:W-:Y:S08]  /*6a570*/  HMMA.1688.F32.TF32 R100, R24.reuse, R220, R172 ;  /* 0x000000dc1864723c */ /* 0x042ff000000810ac */
[C---:B---3--:R-:W-:Y:S08]  /*6a580*/  HMMA.1688.F32.TF32 R80, R24.reuse, R228, R180 ;  /* 0x000000e41850723c */ /* 0x048ff000000810b4 */
        /* <DEDUP_REMOVED lines=10> */
[----:B------:R1:W-:Y:S02]  /*6a630*/  STL.64 [R1+0x268], R102 ;  /* 0x0002686601007387 */ /* 0x0003e40000100a00 */
[C---:B-1----:R-:W-:Y:S11]  /*6a640*/  HMMA.1688.F32.TF32 R100, R24.reuse, R232, R184 ;  /* 0x000000e81864723c */ /* 0x042ff600000810b8 */
[----:B------:R-:W-:Y:S04]  /*6a650*/  STL.64 [R1+0x230], R28 ;  /* 0x0002301c01007387 */ /* 0x000fe80000100a00 */
[----:B------:R1:W-:Y:S02]  /*6a660*/  STL.64 [R1+0x238], R30 ;  /* 0x0002381e01007387 */ /* 0x0003e40000100a00 */
[C---:B-1----:R-:W-:Y:S02]  /*6a670*/  HMMA.1688.F32.TF32 R28, R24.reuse, R236, R188 ;  /* 0x000000ec181c723c */ /* 0x042fe400000810bc */
        /* <DEDUP_REMOVED lines=10> */
[----:B------:R-:W1:Y:S04]  /*6a720*/  LDS R83, [R252+UR11+0x9300] ;  /* 0x0093000bfc537984 */ /* 0x000e680008000800 */
[----:B------:R-:W-:Y:S04]  /*6a730*/  LDS R100, [R75+UR11+0x8300] ;  /* 0x0083000b4b647984 */ /* 0x000fe80008000800 */
[----:B------:R-:W-:Y:S04]  /*6a740*/  LDS R102, [R75+UR11+0x9300] ;  /* 0x0093000b4b667984 */ /* 0x000fe80008000800 */
[----:B------:R-:W-:Y:S04]  /*6a750*/  LDS R101, [R2+UR11+0x8300] ;  /* 0x0083000b02657984 */ /* 0x000fe80008000800 */
[----:B------:R-:W2:Y:S04]  /*6a760*/  LDS R103, [R2+UR11+0x9300] ;  /* 0x0093000b02677984 */ /* 0x000ea80008000800 */
[----:B------:R-:W-:Y:S04]  /*6a770*/  STL.64 [R1+0x150], R28 ;  /* 0x0001501c01007387 */ /* 0x000fe80000100a00 */
[----:B------:R3:W-:Y:S02]  /*6a780*/  STL.64 [R1+0x158], R30 ;  /* 0x0001581e01007387 */ /* 0x0007e40000100a00 */
[C---:B---3--:R-:W-:Y:S02]  /*6a790*/  HMMA.1688.F32.TF32 R28, R24.reuse, R20, R36 ;  /* 0x00000014181c723c */ /* 0x048fe40000081024 */
[----:B------:R-:W-:Y:S04]  /*6a7a0*/  STL.64 [R1+0x140], R92 ;  /* 0x0001405c01007387 */ /* 0x000fe80000100a00 */
[----:B------:R-:W-:Y:S02]  /*6a7b0*/  STL.64 [R1+0x148], R94 ;  /* 0x0001485e01007387 */ /* 0x000fe40000100a00 */
[C---:B------:R-:W-:Y:S11]  /*6a7c0*/  HMMA.1688.F32.TF32 R36, R24.reuse, R16, R88 ;  /* 0x000000101824723c */ /* 0x040ff60000081058 */
[----:B------:R-:W-:Y:S04]  /*6a7d0*/  STL.64 [R1+0x130], R28 ;  /* 0x0001301c01007387 */ /* 0x000fe80000100a00 */
[----:B------:R3:W-:Y:S02]  /*6a7e0*/  STL.64 [R1+0x138], R30 ;  /* 0x0001381e01007387 */ /* 0x0007e40000100a00 */
[C---:B---3--:R-:W-:Y:S08]  /*6a7f0*/  HMMA.1688.F32.TF32 R28, R24.reuse, R8, R200 ;  /* 0x00000008181c723c */ /* 0x048ff000000810c8 */
        /* <DEDUP_REMOVED lines=9> */
[----:B------:R-:W4:Y:S01]  /*6a890*/  LDL.LU R88, [R1+0x10f0] ;  /* 0x0010f00001587983 */ /* 0x000f220000300800 */
[----:B---3--:R-:W-:-:S15]  /*6a8a0*/  HMMA.1688.F32.TF32 R24, R248, R204, R192 ;  /* 0x000000ccf818723c */ /* 0x008fde00000810c0 */
[----:B------:R-:W-:-:S04]  /*6a8b0*/  NOP ;  /* 0x0000000000007918 */ /* 0x000fc80000000000 */
[----:B------:R-:W-:Y:S04]  /*6a8c0*/  STL.64 [R1+0xe0], R24 ;  /* 0x0000e01801007387 */ /* 0x000fe80000100a00 */
        /* <DEDUP_REMOVED lines=62> */
[C---:B----4-:R-:W-:Y:S11]  /*6acb0*/  HMMA.1688.F32.TF32 R24, R248.reuse, R216, R32 ;  /* 0x000000d8f818723c */ /* 0x050ff60000081020 */
[----:B------:R-:W-:Y:S04]  /*6acc0*/  STL.64 [R1+0xd0], R128 ;  /* 0x0000d08001007387 */ /* 0x000fe80000100a00 */
[----:B------:R-:W-:Y:S04]  /*6acd0*/  STL.64 [R1+0xd8], R130 ;  /* 0x0000d88201007387 */ /* 0x000fe80000100a00 */
[----:B------:R-:W1:Y:S04]  /*6ace0*/  LDL.LU R32, [R1+0x400] ;  /* 0x0004000001207983 */ /* 0x000e680000300800 */
[----:B------:R-:W-:Y:S04]  /*6acf0*/  STL.64 [R1+0xc0], R28 ;  /* 0x0000c01c01007387 */ /* 0x000fe80000100a00 */
[----:B------:R2:W-:Y:S04]  /*6ad00*/  STL.64 [R1+0xc8], R30 ;  /* 0x0000c81e01007387 */ /* 0x0005e80000100a00 */
[----:B------:R-:W-:Y:S04]  /*6ad10*/  STL.64 [R1+0xb0], R24 ;  /* 0x0000b01801007387 */ /* 0x000fe80000100a00 */
[----:B------:R3:W-:Y:S01]  /*6ad20*/  STL.64 [R1+0xb8], R26 ;  /* 0x0000b81a01007387 */ /* 0x0007e20000100a00 */
[C---:B--2---:R-:W-:Y:S03]  /*6ad30*/  HMMA.1688.F32.TF32 R28, R248.reuse, R220, R200 ;  /* 0x000000dcf81c723c */ /* 0x044fe600000810c8 */
[----:B------:R-:W1:Y:S04]  /*6ad40*/  LDL.LU R33, [R1+0x404] ;  /* 0x0004040001217983 */ /* 0x000e680000300800 */
[----:B------:R-:W1:Y:S01]  /*6ad50*/  LDL.LU R34, [R1+0x408] ;  /* 0x0004080001227983 */ /* 0x000e620000300800 */
[C---:B---3--:R-:W-:Y:S03]  /*6ad60*/  HMMA.1688.F32.TF32 R24, R248.reuse, R224, R196 ;  /* 0x000000e0f818723c */ /* 0x048fe600000810c4 */
[----:B------:R-:W1:Y:S04]  /*6ad70*/  LDL.LU R35, [R1+0x40c] ;  /* 0x00040c0001237983 */ /* 0x000e680000300800 */
[----:B------:R-:W2:Y:S04]  /*6ad80*/  LDL.LU R200, [R1+0x610] ;  /* 0x0006100001c87983 */ /* 0x000ea80000300800 */
[----:B------:R-:W-:Y:S04]  /*6ad90*/  STL.64 [R1+0xa0], R28 ;  /* 0x0000a01c01007387 */ /* 0x000fe80000100a00 */
[----:B------:R-:W-:Y:S04]  /*6ada0*/  STL.64 [R1+0xa8], R30 ;  /* 0x0000a81e01007387 */ /* 0x000fe80000100a00 */
[----:B------:R-:W-:Y:S04]  /*6adb0*/  STL.64 [R1+0x90], R24 ;  /* 0x0000901801007387 */ /* 0x000fe80000100a00 */
[----:B------:R3:W-:Y:S04]  /*6adc0*/  STL.64 [R1+0x98], R26 ;  /* 0x0000981a01007387 */ /* 0x0007e80000100a00 */
[----:B------:R-:W2:Y:S04]  /*6add0*/  LDL.LU R201, [R1+0x614] ;  /* 0x0006140001c97983 */ /* 0x000ea80000300800 */
[----:B------:R-:W2:Y:S04]  /*6ade0*/  LDL.LU R202, [R1+0x618] ;  /* 0x0006180001ca7983 */ /* 0x000ea80000300800 */
[----:B------:R-:W2:Y:S01]  /*6adf0*/  LDL.LU R203, [R1+0x61c] ;  /* 0x00061c0001cb7983 */ /* 0x000ea20000300800 */
[C---:B---3--:R-:W-:Y:S03]  /*6ae00*/  HMMA.1688.F32.TF32 R24, R248.reuse, R228, R120 ;  /* 0x000000e4f818723c */ /* 0x048fe60000081078 */
[----:B------:R-:W3:Y:S04]  /*6ae10*/  LDL.LU R196, [R1+0x630] ;  /* 0x0006300001c47983 */ /* 0x000ee80000300800 */
[----:B------:R-:W3:Y:S01]  /*6ae20*/  LDL.LU R197, [R1+0x634] ;  /* 0x0006340001c57983 */ /* 0x000ee20000300800 */
[C---:B------:R-:W-:Y:S03]  /*6ae30*/  HMMA.1688.F32.TF32 R116, R248.reuse, R232, R116 ;  /* 0x000000e8f874723c */ /* 0x040fe60000081074 */
[----:B------:R-:W3:Y:S04]  /*6ae40*/  LDL.LU R198, [R1+0x638] ;  /* 0x0006380001c67983 */ /* 0x000ee80000300800 */
[----:B------:R-:W3:Y:S01]  /*6ae50*/  LDL.LU R199, [R1+0x63c] ;  /* 0x00063c0001c77983 */ /* 0x000ee20000300800 */
[C---:B------:R-:W-:Y:S03]  /*6ae60*/  HMMA.1688.F32.TF32 R28, R248.reuse, R236, R112 ;  /* 0x000000ecf81c723c */ /* 0x040fe60000081070 */
[----:B------:R-:W-:Y:S04]  /*6ae70*/  STL.64 [R1+0x80], R24 ;  /* 0x0000801801007387 */ /* 0x000fe80000100a00 */
[----:B------:R4:W-:Y:S02]  /*6ae80*/  STL.64 [R1+0x88], R26 ;  /* 0x0000881a01007387 */ /* 0x0009e40000100a00 */
[C---:B----4-:R-:W-:Y:S02]  /*6ae90*/  HMMA.1688.F32.TF32 R24, R248.reuse, R240, R108 ;  /* 0x000000f0f818723c */ /* 0x050fe4000008106c */
[----:B------:R-:W-:Y:S04]  /*6aea0*/  STL.64 [R1+0x70], R116 ;  /* 0x0000707401007387 */ /* 0x000fe80000100a00 */
[----:B------:R-:W-:Y:S02]  /*6aeb0*/  STL.64 [R1+0x78], R118 ;  /* 0x0000787601007387 */ /* 0x000fe40000100a00 */
[C---:B------:R-:W-:Y:S02]  /*6aec0*/  HMMA.1688.F32.TF32 R104, R248.reuse, R244, R104 ;  /* 0x000000f4f868723c */ /* 0x040fe40000081068 */
[----:B------:R-:W-:Y:S04]  /*6aed0*/  STL.64 [R1+0x60], R28 ;  /* 0x0000601c01007387 */ /* 0x000fe80000100a00 */
[----:B------:R4:W-:Y:S05]  /*6aee0*/  STL.64 [R1+0x68], R30 ;  /* 0x0000681e01007387 */ /* 0x0009ea0000100a00 */
[----:B------:R-:W-:Y:S04]  /*6aef0*/  STL.64 [R1+0x50], R24 ;  /* 0x0000501801007387 */ /* 0x000fe80000100a00 */
[----:B------:R4:W-:Y:S02]  /*6af00*/  STL.64 [R1+0x58], R26 ;  /* 0x0000581a01007387 */ /* 0x0009e40000100a00 */
[C---:B----4-:R-:W-:Y:S08]  /*6af10*/  HMMA.1688.F32.TF32 R28, R248.reuse, R20, R96 ;  /* 0x00000014f81c723c */ /* 0x050ff00000081060 */
[C---:B------:R-:W-:Y:S01]  /*6af20*/  HMMA.1688.F32.TF32 R24, R248.reuse, R16, R92 ;  /* 0x00000010f818723c */ /* 0x040fe2000008105c */
[----:B------:R-:W-:Y:S04]  /*6af30*/  STL.64 [R1+0x40], R104 ;  /* 0x0000406801007387 */ /* 0x000fe80000100a00 */
[----:B------:R-:W-:Y:S06]  /*6af40*/  STL.64 [R1+0x48], R106 ;  /* 0x0000486a01007387 */ /* 0x000fec0000100a00 */
[----:B------:R-:W-:Y:S04]  /*6af50*/  STL.64 [R1+0x30], R28 ;  /* 0x0000301c01007387 */ /* 0x000fe80000100a00 */
[----:B------:R4:W-:Y:S04]  /*6af60*/  STL.64 [R1+0x38], R30 ;  /* 0x0000381e01007387 */ /* 0x0009e80000100a00 */
[----:B------:R-:W-:Y:S04]  /*6af70*/  STL.64 [R1+0x20], R24 ;  /* 0x0000201801007387 */ /* 0x000fe80000100a00 */
[----:B------:R4:W-:Y:S02]  /*6af80*/  STL.64 [R1+0x28], R26 ;  /* 0x0000281a01007387 */ /* 0x0009e40000100a00 */
[C---:B----4-:R-:W-:Y:S02]  /*6af90*/  HMMA.1688.F32.TF32 R28, R248.reuse, R12, R36 ;  /* 0x0000000cf81c723c */ /* 0x050fe40000081024 */
[----:B------:R-:W4:Y:S04]  /*6afa0*/  LDL.LU R42, [R1+0x658] ;  /* 0x00065800012a7983 */ /* 0x000f280000300800 */
[----:B------:R-:W4:Y:S02]  /*6afb0*/  LDL.LU R43, [R1+0x65c] ;  /* 0x00065c00012b7983 */ /* 0x000f240000300800 */
[C---:B------:R-:W-:Y:S08]  /*6afc0*/  HMMA.1688.F32.TF32 R24, R248.reuse, R8, R88 ;  /* 0x00000008f818723c */ /* 0x040ff00000081058 */
[----:B------:R-:W-:Y:S03]  /*6afd0*/  HMMA.1688.F32.TF32 R248, R248, R4, R192 ;  /* 0x00000004f8f8723c */ /* 0x000fe600000810c0 */
[----:B------:R-:W-:Y:S04]  /*6afe0*/  STL.64 [R1+0x10], R28 ;  /* 0x0000101c01007387 */ /* 0x000fe80000100a00 */
[----:B------:R-:W-:Y:S04]  /*6aff0*/  STL.64 [R1+0x18], R30 ;  /* 0x0000181e01007387 */ /* 0x000fe80000100a00 */
[----:B------:R-:W4:Y:S04]  /*6b000*/  LDL.LU R192, [R1+0x670] ;  /* 0x0006700001c07983 */ /* 0x000f280000300800 */
[----:B------:R-:W-:Y:S04]  /*6b010*/  STL.64 [R1], R24 ;  /* 0x0000001801007387 */ /* 0x000fe80000100a00 */
[----:B------:R1:W-:Y:S04]  /*6b020*/  STL.64 [R1+0x8], R26 ;  /* 0x0000081a01007387 */ /* 0x0003e80000100a00 */
[----:B------:R-:W4:Y:S04]  /*6b030*/  LDL.LU R193, [R1+0x674] ;  /* 0x0006740001c17983 */ /* 0x000f280000300800 */
[----:B------:R-:W4:Y:S04]  /*6b040*/  LDL.LU R194, [R1+0x678] ;  /* 0x0006780001c27983 */ /* 0x000f280000300800 */
[----:B------:R-:W4:Y:S04]  /*6b050*/  LDL.LU R195, [R1+0x67c] ;  /* 0x00067c0001c37983 */ /* 0x000f280000300800 */
[----:B------:R-:W-:Y:S04]  /*6b060*/  STL.64 [R1+0x4ec0], R250 ;  /* 0x004ec0fa01007387 */ /* 0x000fe80000100a00 */
[----:B------:R-:W-:Y:S04]  /*6b070*/  STL.64 [R1+0x4eb8], R248 ;  /* 0x004eb8f801007387 */ /* 0x000fe80000100a00 */
[----:B------:R-:W4:Y:S04]  /*6b080*/  LDL.LU R86, [R1+0x688] ;  /* 0x0006880001567983 */ /* 0x000f280000300800 */
[----:B------:R-:W4:Y:S01]  /*6b090*/  LDL.LU R87, [R1+0x68c] ;  /* 0x00068c0001577983 */ /* 0x000f220000300800 */
[C---:B-1----:R-:W-:Y:S08]  /*6b0a0*/  HMMA.1688.F32.TF32 R32, R80.reuse, R204, R32 ;  /* 0x000000cc5020723c */ /* 0x042ff00000081020 */
[C---:B--2---:R-:W-:Y:S11]  /*6b0b0*/  HMMA.1688.F32.TF32 R36, R80.reuse, R208, R200 ;  /* 0x000000d05024723c */ /* 0x044ff600000810c8 */
[----:B------:R-:W-:Y:S04]  /*6b0c0*/  STL.64 [R1+0x4ed0], R34 ;  /* 0x004ed02201007387 */ /* 0x000fe80000100a00 */
[----:B------:R-:W-:Y:S04]  /*6b0d0*/  STL.64 [R1+0x4ec8], R32 ;  /* 0x004ec82001007387 */ /* 0x000fe80000100a00 */
[----:B------:R-:W-:Y:S04]  /*6b0e0*/  STL.64 [R1+0x4ee0], R38 ;  /* 0x004ee02601007387 */ /* 0x000fe80000100a00 */
[----:B------:R-:W-:Y:S04]  /*6b0f0*/  STL.64 [R1+0x4ed8], R36 ;  /* 0x004ed82401007387 */ /* 0x000fe80000100a00 */
[----:B------:R-:W2:Y:S04]  /*6b100*/  LDL.LU R54, [R1+0x6a8] ;  /* 0x0006a80001367983 */ /* 0x000ea80000300800 */
[----:B------:R-:W2:Y:S04]  /*6b110*/  LDL.LU R55, [R1+0x6ac] ;  /* 0x0006ac0001377983 */ /* 0x000ea80000300800 */
[----:B------:R-:W2:Y:S04]  /*6b120*/  LDL.LU R58, [R1+0x6c8] ;  /* 0x0006c800013a7983 */ /* 0x000ea80000300800 */
[----:B------:R-:W2:Y:S01]  /*6b130*/  LDL.LU R59, [R1+0x6cc] ;  /* 0x0006cc00013b7983 */ /* 0x000ea20000300800 */
[----:B---3--:R-:W-:-:S15]  /*6b140*/  HMMA.1688.F32.TF32 R184, R80, R212, R196 ;  /* 0x000000d450b8723c */ /* 0x008fde00000810c4 */
[----:B------:R-:W-:-:S04]  /*6b150*/  NOP ;  /* 0x0000000000007918 */ /* 0x000fc80000000000 */
[----:B------:R-:W-:Y:S04]  /*6b160*/  STL.64 [R1+0x4ef0], R186 ;  /* 0x004ef0ba01007387 */ /* 0x000fe80000100a00 */
[----:B------:R-:W-:Y:S04]  /*6b170*/  STL.64 [R1+0x4ee8], R184 ;  /* 0x004ee8b801007387 */ /* 0x000fe80000100a00 */
[----:B------:R-:W3:Y:S04]  /*6b180*/  LDL.LU R62, [R1+0x6f8] ;  /* 0x0006f800013e7983 */ /* 0x000ee80000300800 */
[----:B------:R-:W3:Y:S01]  /*6b190*/  LDL.LU R63, [R1+0x6fc] ;  /* 0x0006fc00013f7983 */ /* 0x000ee20000300800 */
[----:B----4-:R-:W-:-:S15]  /*6b1a0*/  HMMA.1688.F32.TF32 R40, R80, R216, R40 ;  /* 0x000000d85028723c */ /* 0x010fde0000081028 */
[----:B------:R-:W-:-:S04]  /*6b1b0*/  NOP ;  /* 0x0000000000007918 */ /* 0x000fc80000000000 */
[----:B------:R-:W-:Y:S04]  /*6b1c0*/  STL.64 [R1+0x4f00], R42 ;  /* 0x004f002a01007387 */ /* 0x000fe80000100a00 */
[----:B------:R-:W-:Y:S04]  /*6b1d0*/  STL.64 [R1+0x4ef8], R40 ;  /* 0x004ef82801007387 */ /* 0x000fe80000100a00 */
[----:B------:R-:W4:Y:S04]  /*6b1e0*/  LDL.LU R66, [R1+0x708] ;  /* 0x0007080001427983 */ /* 0x000f280000300800 */
[----:B------:R-:W4:Y:S01]  /*6b1f0*/  LDL.LU R67, [R1+0x70c] ;  /* 0x00070c0001437983 */ /* 0x000f220000300800 */
[----:B------:R-:W-:-:S15]  /*6b200*/  HMMA.1688.F32.TF32 R88, R80, R220, R192 ;  /* 0x000000dc5058723c */ /* 0x000fde00000810c0 */
[----:B------:R-:W-:-:S04]  /*6b210*/  NOP ;  /* 0x0000000000007918 */ /* 0x000fc80000000000 */
[----:B------:R-:W-:Y:S04]  /*6b220*/  STL [R1+0x4e98], R88 ;  /* 0x004e985801007387 */ /* 0x000fe80000100800 */
[----:B------:R-:W-:Y:S04]  /*6b230*/  STL [R1+0x4e94], R89 ;  /* 0x004e945901007387 */ /* 0x000fe80000100800 */
[----:B------:R-:W-:Y:S04]  /*6b240*/  STL [R1+0x4e90], R90 ;  /* 0x004e905a01007387 */ /* 0x000fe80000100800 */
[----:B------:R-:W-:Y:S04]  /*6b250*/  STL [R1+0x4e8c], R91 ;  /* 0x004e8c5b01007387 */ /* 0x000fe80000100800 */
[----:B------:R-:W4:Y:S04]  /*6b260*/  LDL.LU R46, [R1+0x728] ;  /* 0x00072800012e7983 */ /* 0x000f280000300800 */
[----:B------:R-:W4:Y:S01]  /*6b270*/  LDL.LU R47, [R1+0x72c] ;  /* 0x00072c00012f7983 */ /* 0x000f220000300800 */
[----:B------:R-:W-:-:S15]  /*6b280*/  HMMA.1688.F32.TF32 R84, R80, R224, R84 ;  /* 0x000000e05054723c */ /* 0x000fde0000081054 */
[----:B------:R-:W-:-:S04]  /*6b290*/  NOP ;  /* 0x0000000000007918 */ /* 0x000fc80000000000 */
[----:B------:R-:W-:Y:S04]  /*6b2a0*/  STL [R1+0x4e84], R84 ;  /* 0x004e845401007387 */ /* 0x000fe80000100800 */
[----:B------:R-:W-:Y:S04]  /*6b2b0*/  STL [R1+0x4e80], R85 ;  /* 0x004e805501007387 */ /* 0x000fe80000100800 */
[----:B------:R-:W-:Y:S04]  /*6b2c0*/  STL [R1+0x4e7c], R86 ;  /* 0x004e7c5601007387 */ /* 0x000fe80000100800 */
[----:B------:R-:W-:Y:S01]  /*6b2d0*/  STL [R1+0x4e78], R87 ;  /* 0x004e785701007387 */ /* 0x000fe20000100800 */
[C---:B--2---:R-:W-:Y:S08]  /*6b2e0*/  HMMA.1688.F32.TF32 R52, R80.reuse, R228, R52 ;  /* 0x000000e45034723c */ /* 0x044ff00000081034 */
[C---:B------:R-:W-:Y:S11]  /*6b2f0*/  HMMA.1688.F32.TF32 R56, R80.reuse, R232, R56 ;  /* 0x000000e85038723c */ /* 0x040ff60000081038 */
        /* <DEDUP_REMOVED lines=8> */
[----:B------:R-:W2:Y:S04]  /*6b380*/  LDL.LU R50, [R1+0x748] ;  /* 0x0007480001327983 */ /* 0x000ea80000300800 */
[----:B------:R-:W2:Y:S01]  /*6b390*/  LDL.LU R51, [R1+0x74c] ;  /* 0x00074c0001337983 */ /* 0x000ea20000300800 */
[----:B---3--:R-:W-:-:S15]  /*6b3a0*/  HMMA.1688.F32.TF32 R60, R80, R236, R60 ;  /* 0x000000ec503c723c */ /* 0x008fde000008103c */
[----:B------:R-:W-:-:S04]  /*6b3b0*/  NOP ;  /* 0x0000000000007918 */ /* 0x000fc80000000000 */
[----:B------:R-:W-:Y:S04]  /*6b3c0*/  STL [R1+0x4e54], R60 ;  /* 0x004e543c01007387 */ /* 0x000fe80000100800 */
[----:B------:R-:W-:Y:S04]  /*6b3d0*/  STL [R1+0x4e50], R61 ;  /* 0x004e503d01007387 */ /* 0x000fe80000100800 */
[----:B------:R-:W-:Y:S01]  /*6b3e0*/  STL [R1+0x4e4c], R62 ;  /* 0x004e4c3e01007387 */ /* 0x000fe20000100800 */
[C---:B----4-:R-:W-:Y:S03]  /*6b3f0*/  HMMA.1688.F32.TF32 R64, R80.reuse, R240, R64 ;  /* 0x000000f05040723c */ /* 0x050fe60000081040 */
[----:B------:R-:W-:Y:S04]  /*6b400*/  STL [R1+0x4e48], R63 ;  /* 0x004e483f01007387 */ /* 0x000fe80000100800 */
[----:B------:R-:W3:Y:S04]  /*6b410*/  LDL.LU R70, [R1+0x768] ;  /* 0x0007680001467983 */ /* 0x000ee80000300800 */
[----:B------:R-:W3:Y:S08]  /*6b420*/  LDL.LU R71, [R1+0x76c] ;  /* 0x00076c0001477983 */ /* 0x000ef00000300800 */
[----:B------:R-:W-:Y:S04]  /*6b430*/  STL [R1+0x4e44], R64 ;  /* 0x004e444001007387 */ /* 0x000fe80000100800 */
[----:B------:R-:W-:Y:S04]  /*6b440*/  STL [R1+0x4e40], R65 ;  /* 0x004e404101007387 */ /* 0x000fe80000100800 */
[----:B------:R-:W-:Y:S04]  /*6b450*/  STL [R1+0x4e3c], R66 ;  /* 0x004e3c4201007387 */ /* 0x000fe80000100800 */
[----:B------:R-:W-:Y:S04]  /*6b460*/  STL [R1+0x4e38], R67 ;  /* 0x004e384301007387 */ /* 0x000fe80000100800 */
[----:B------:R-:W4:Y:S04]  /*6b470*/  LDL.LU R78, [R1+0x7a8] ;  /* 0x0007a800014e7983 */ /* 0x000f280000300800 */
[----:B------:R-:W4:Y:S04]  /*6b480*/  LDL.LU R79, [R1+0x7ac] ;  /* 0x0007ac00014f7983 */ /* 0x000f280000300800 */
[----:B------:R-:W4:Y:S04]  /*6b490*/  LDL.LU R74, [R1+0x778] ;  /* 0x00077800014a7983 */ /* 0x000f280000300800 */
[----:B------:R-:W4:Y:S01]  /*6b4a0*/  LDL.LU R75, [R1+0x77c] ;  /* 0x00077c00014b7983 */ /* 0x000f220000300800 */
[C---:B------:R-:W-:Y:S03]  /*6b4b0*/  HMMA.1688.F32.TF32 R44, R80.reuse, R244, R44 ;  /* 0x000000f4502c723c */ /* 0x040fe6000008102c */
[----:B------:R-:W4:Y:S04]  /*6b4c0*/  LDL.LU R92, [R1+0x790] ;  /* 0x00079000015c7983 */ /* 0x000f280000300800 */
[----:B------:R-:W4:Y:S04]  /*6b4d0*/  LDL.LU R93, [R1+0x794] ;  /* 0x00079400015d7983 */ /* 0x000f280000300800 */
[----:B------:R-:W4:Y:S04]  /*6b4e0*/  LDL.LU R94, [R1+0x798] ;  /* 0x00079800015e7983 */ /* 0x000f280000300800 */
[----:B------:R-:W4:Y:S04]  /*6b4f0*/  LDL.LU R95, [R1+0x79c] ;  /* 0x00079c00015f7983 */ /* 0x000f280000300800 */
[----:B------:R-:W-:Y:S04]  /*6b500*/  STL [R1+0x4e34], R44 ;  /* 0x004e342c01007387 */ /* 0x000fe80000100800 */
[----:B------:R-:W-:Y:S04]  /*6b510*/  STL [R1+0x4e30], R45 ;  /* 0x004e302d01007387 */ /* 0x000fe80000100800 */
[----:B------:R-:W-:Y:S04]  /*6b520*/  STL [R1+0x4e2c], R46 ;  /* 0x004e2c2e01007387 */ /* 0x000fe80000100800 */
[----:B------:R-:W-:Y:S04]  /*6b530*/  STL [R1+0x4e28], R47 ;  /* 0x004e282f01007387 */ /* 0x000fe80000100800 */
        /* <DEDUP_REMOVED lines=19> */
[C---:B----4-:R-:W-:Y:S08]  /*6b670*/  HMMA.1688.F32.TF32 R76, R80.reuse, R8, R76 ;  /* 0x00000008504c723c */ /* 0x050ff0000008104c */
[C---:B------:R-:W-:Y:S03]  /*6b680*/  HMMA.1688.F32.TF32 R72, R80.reuse, R12, R72 ;  /* 0x0000000c5048723c */ /* 0x040fe60000081048 */
[----:B------:R-:W-:Y:S04]  /*6b690*/  STL [R1+0x4eb4], R68 ;  /* 0x004eb44401007387 */ /* 0x000fe80000100800 */
[----:B------:R-:W-:Y:S04]  /*6b6a0*/  STL [R1+0x4eb0], R69 ;  /* 0x004eb04501007387 */ /* 0x000fe80000100800 */
[----:B------:R-:W-:Y:S04]  /*6b6b0*/  STL [R1+0x4eac], R70 ;  /* 0x004eac4601007387 */ /* 0x000fe80000100800 */
[----:B------:R-:W-:Y:S01]  /*6b6c0*/  STL [R1+0x4ea8], R71 ;  /* 0x004ea84701007387 */ /* 0x000fe20000100800 */
[----:B------:R-:W-:Y:S03]  /*6b6d0*/  HMMA.1688.F32.TF32 R80, R80, R4, R92 ;  /* 0x000000045050723c */ /* 0x000fe6000008105c */
[----:B------:R-:W-:Y:S04]  /*6b6e0*/  STL.64 [R1+0x4f10], R74 ;  /* 0x004f104a01007387 */ /* 0x000fe80000100a00 */
[----:B------:R-:W-:Y:S04]  /*6b6f0*/  STL.64 [R1+0x4f08], R72 ;  /* 0x004f084801007387 */ /* 0x000fe80000100a00 */
[----:B------:R-:W-:Y:S04]  /*6b700*/  STL.64 [R1+0x4f20], R78 ;  /* 0x004f204e01007387 */ /* 0x000fe80000100a00 */
[----:B------:R-:W-:Y:S04]  /*6b710*/  STL.64 [R1+0x4f18], R76 ;  /* 0x004f184c01007387 */ /* 0x000fe80000100a00 */
[----:B------:R-:W3:Y:S04]  /*6b720*/  LDL.LU R92, [R1+0x830] ;  /* 0x00083000015c7983 */ /* 0x000ee80000300800 */
[----:B------:R-:W3:Y:S04]  /*6b730*/  LDL.LU R93, [R1+0x834] ;  /* 0x00083400015d7983 */ /* 0x000ee80000300800 */
[----:B------:R-:W3:Y:S04]  /*6b740*/  LDL.LU R94, [R1+0x838] ;  /* 0x00083800015e7983 */ /* 0x000ee80000300800 */
[----:B------:R-:W3:Y:S01]  /*6b750*/  LDL.LU R95, [R1+0x83c] ;  /* 0x00083c00015f7983 */ /* 0x000ee20000300800 */
[C---:B------:R-:W-:Y:S03]  /*6b760*/  HMMA.1688.F32.TF32 R24, R100.reuse, R204, R200 ;  /* 0x000000cc6418723c */ /* 0x040fe600000810c8 */
[----:B------:R-:W-:Y:S04]  /*6b770*/  STL.64 [R1+0x4f30], R82 ;  /* 0x004f305201007387 */ /* 0x000fe80000100a00 */
[----:B------:R-:W-:Y:S04]  /*6b780*/  STL.64 [R1+0x4f28], R80 ;  /* 0x004f285001007387 */ /* 0x000fe80000100a00 */
[----:B------:R-:W4:Y:S08]  /*6b790*/  LDL.LU R200, [R1+0x840] ;  /* 0x0008400001c87983 */ /* 0x000f300000300800 */
[----:B------:R-:W-:Y:S04]  /*6b7a0*/  STL.64 [R1+0x210], R24 ;  /* 0x0002101801007387 */ /* 0x000fe80000100a00 */
[----:B------:R1:W-:Y:S04]  /*6b7b0*/  STL.64 [R1+0x218], R26 ;  /* 0x0002181a01007387 */ /* 0x0003e80000100a00 */
[----:B------:R-:W4:Y:S04]  /*6b7c0*/  LDL.LU R201, [R1+0x844] ;  /* 0x0008440001c97983 */ /* 0x000f280000300800 */
[----:B------:R-:W4:Y:S04]  /*6b7d0*/  LDL.LU R202, [R1+0x848] ;  /* 0x0008480001ca7983 */ /* 0x000f280000300800 */
[----:B------:R-:W4:Y:S01]  /*6b7e0*/  LDL.LU R203, [R1+0x84c] ;  /* 0x00084c0001cb7983 */ /* 0x000f220000300800 */
[----:B-1----:R-:W-:Y:S03]  /*6b7f0*/  HMMA.1688.F32.TF32 R24, R100, R208, R196 ;  /* 0x000000d06418723c */ /* 0x002fe600000810c4 */
[----:B------:R-:W4:Y:S04]  /*6b800*/  LDL.LU R196, [R1+0x950] ;  /* 0x0009500001c47983 */ /* 0x000f280000300800 */
[----:B------:R-:W4:Y:S04]  /*6b810*/  LDL.LU R197, [R1+0x954] ;  /* 0x0009540001c57983 */ /* 0x000f280000300800 */
[----:B------:R-:W4:Y:S04]  /*6b820*/  LDL.LU R198, [R1+0x958] ;  /* 0x0009580001c67983 */ /* 0x000f280000300800 */
[----:B------:R-:W4:Y:S04]  /*6b830*/  LDL.LU R199, [R1+0x95c] ;  /* 0x00095c0001c77983 */ /* 0x000f280000300800 */
[----:B------:R-:W-:Y:S01]  /*6b840*/  MOV R46, R26 ;  /* 0x0000001a002e7202 */ /* 0x000fe20000000f00 */
[----:B------:R-:W-:-:S02]  /*6b850*/  IMAD.MOV.U32 R47, RZ, RZ, R27 ;  /* 0x000000ffff2f7224 */ /* 0x000fc400078e001b */
[----:B------:R-:W-:Y:S02]  /*6b860*/  IMAD.MOV.U32 R44, RZ, RZ, R24 ;  /* 0x000000ffff2c7224 */ /* 0x000fe400078e0018 */
[----:B------:R-:W-:Y:S01]  /*6b870*/  IMAD.MOV.U32 R45, RZ, RZ, R25 ;  /* 0x000000ffff2d7224 */ /* 0x000fe200078e0019 */
[----:B------:R-:W-:Y:S04]  /*6b880*/  STL.64 [R1+0x4f40], R46 ;  /* 0x004f402e01007387 */ /* 0x000fe80000100a00 */
[----:B------:R-:W-:Y:S01]  /*6b890*/  STL.64 [R1+0x4f38], R44 ;  /* 0x004f382c01007387 */ /* 0x000fe20000100a00 */
[----:B--2---:R-:W-:Y:S03]  /*6b8a0*/  HMMA.1688.F32.TF32 R24, R100, R212, R192 ;  /* 0x000000d46418723c */ /* 0x004fe600000810c0 */
[----:B------:R-:W2:Y:S04]  /*6b8b0*/  LDL.LU R192, [R1+0x960] ;  /* 0x0009600001c07983 */ /* 0x000ea80000300800 */
[----:B------:R-:W2:Y:S04]  /*6b8c0*/  LDL.LU R193, [R1+0x964] ;  /* 0x0009640001c17983 */ /* 0x000ea80000300800 */
[----:B------:R-:W2:Y:S04]  /*6b8d0*/  LDL.LU R194, [R1+0x968] ;  /* 0x0009680001c27983 */ /* 0x000ea80000300800 */
[----:B------:R-:W2:Y:S04]  /*6b8e0*/  LDL.LU R195, [R1+0x96c] ;  /* 0x00096c0001c37983 */ /* 0x000ea80000300800 */
[----:B------:R-:W-:Y:S01]  /*6b8f0*/  IMAD.MOV.U32 R64, RZ, RZ, R24 ;  /* 0x000000ffff407224 */ /* 0x000fe200078e0018 */
[----:B------:R-:W-:Y:S01]  /*6b900*/  MOV R67, R27 ;  /* 0x0000001b00437202 */ /* 0x000fe20000000f00 */
[----:B------:R-:W-:-:S02]  /*6b910*/  IMAD.MOV.U32 R65, RZ, RZ, R25 ;  /* 0x000000ffff417224 */ /* 0x000fc400078e0019 */
[----:B------:R-:W-:-:S05]  /*6b920*/  IMAD.MOV.U32 R66, RZ, RZ, R26 ;  /* 0x000000ffff427224 */ /* 0x000fca00078e001a */
[----:B------:R-:W-:Y:S04]  /*6b930*/  STL.64 [R1+0x4f50], R66 ;  /* 0x004f504201007387 */ /* 0x000fe80000100a00 */
[----:B------:R-:W-:Y:S01]  /*6b940*/  STL.64 [R1+0x4f48], R64 ;  /* 0x004f484001007387 */ /* 0x000fe20000100a00 */
[----:B---3--:R-:W-:-:S15]  /*6b950*/  HMMA.1688.F32.TF32 R24, R100, R216, R92 ;  /* 0x000000d86418723c */ /* 0x008fde000008105c */
[----:B------:R-:W-:-:S04]  /*6b960*/  NOP ;  /* 0x0000000000007918 */ /* 0x000fc80000000000 */
[----:B------:R-:W-:Y:S02]  /*6b970*/  IMAD.MOV.U32 R60, RZ, RZ, R24 ;  /* 0x000000ffff3c7224 */ /* 0x000fe400078e0018 */
[----:B------:R-:W-:Y:S02]  /*6b980*/  IMAD.MOV.U32 R61, RZ, RZ, R25 ;  /* 0x000000ffff3d7224 */ /* 0x000fe400078e0019 */
[----:B------:R-:W-:Y:S02]  /*6b990*/  IMAD.MOV.U32 R62, RZ, RZ, R26 ;  /* 0x000000ffff3e7224 */ /* 0x000fe400078e001a */
[----:B------:R-:W-:-:S05]  /*6b9a0*/  IMAD.MOV.U32 R63, RZ, RZ, R27 ;  /* 0x000000ffff3f7224 */ /* 0x000fca00078e001b */
[----:B------:R1:W-:Y:S01]  /*6b9b0*/  STL.64 [R1+0x4f60], R62 ;  /* 0x004f603e01007387 */ /* 0x0003e20000100a00 */
[----:B----4-:R-:W-:Y:S03]  /*6b9c0*/  HMMA.1688.F32.TF32 R24, R100, R220, R200 ;  /* 0x000000dc6418723c */ /* 0x010fe600000810c8 */
[----:B------:R-:W-:Y:S04]  /*6b9d0*/  STL.64 [R1+0x4f58], R60 ;  /* 0x004f583c01007387 */ /* 0x000fe80000100a00 */
[----:B------:R-:W3:Y:S04]  /*6b9e0*/  LDL.LU R104, [R1+0x9e0] ;  /* 0x0009e00001687983 */ /* 0x000ee80000300800 */
[----:B------:R-:W3:Y:S04]  /*6b9f0*/  LDL.LU R105, [R1+0x9e4] ;  /* 0x0009e40001697983 */ /* 0x000ee80000300800 */
[----:B------:R-:W3:Y:S04]  /*6ba00*/  LDL.LU R106, [R1+0x9e8] ;  /* 0x0009e800016a7983 */ /* 0x000ee80000300800 */
[----:B------:R-:W3:Y:S01]  /*6ba10*/  LDL.LU R107, [R1+0x9ec] ;  /* 0x0009ec00016b7983 */ /* 0x000ee20000300800 */
[----:B------:R-:W-:Y:S01]  /*6ba20*/  MOV R56, R24 ;  /* 0x0000001800387202 */ /* 0x000fe20000000f00 */
[----:B------:R-:W-:-:S02]  /*6ba30*/  IMAD.MOV.U32 R57, RZ, RZ, R25 ;  /* 0x000000ffff397224 */ /* 0x000fc400078e0019 */
[----:B------:R-:W-:Y:S02]  /*6ba40*/  IMAD.MOV.U32 R58, RZ, RZ, R26 ;  /* 0x000000ffff3a7224 */ /* 0x000fe400078e001a */
[----:B------:R-:W-:Y:S02]  /*6ba50*/  IMAD.MOV.U32 R59, RZ, RZ, R27 ;  /* 0x000000ffff3b7224 */ /* 0x000fe400078e001b */
[----:B------:R-:W-:Y:S03]  /*6ba60*/  HMMA.1688.F32.TF32 R24, R100, R224, R196 ;  /* 0x000000e06418723c */ /* 0x000fe600000810c4 */
[----:B------:R-:W-:Y:S04]  /*6ba70*/  STL.64 [R1+0x4f70], R58 ;  /* 0x004f703a01007387 */ /* 0x000fe80000100a00 */
[----:B------:R-:W-:Y:S04]  /*6ba80*/  STL.64 [R1+0x4f68], R56 ;  /* 0x004f683801007387 */ /* 0x000fe80000100a00 */
[----:B------:R-:W4:Y:S04]  /*6ba90*/  LDL.LU R196, [R1+0xa00] ;  /* 0x000a000001c47983 */ /* 0x000f280000300800 */
[----:B------:R-:W4:Y:S04]  /*6baa0*/  LDL.LU R197, [R1+0xa04] ;  /* 0x000a040001c57983 */ /* 0x000f280000300800 */
[----:B------:R-:W4:Y:S04]  /*6bab0*/  LDL.LU R198, [R1+0xa08] ;  /* 0x000a080001c67983 */ /* 0x000f280000300800 */
[----:B------:R-:W4:Y:S01]  /*6bac0*/  LDL.LU R199, [R1+0xa0c] ;  /* 0x000a0c0001c77983 */ /* 0x000f220000300800 */
[----:B------:R-:W-:Y:S01]  /*6bad0*/  IMAD.MOV.U32 R54, RZ, RZ, R26 ;  /* 0x000000ffff367224 */ /* 0x000fe200078e001a */
[----:B------:R-:W-:Y:S01]  /*6bae0*/  MOV R53, R25 ;  /* 0x0000001900357202 */ /* 0x000fe20000000f00 */
[----:B------:R-:W-:-:S02]  /*6baf0*/  IMAD.MOV.U32 R55, RZ, RZ, R27 ;  /* 0x000000ffff377224 */ /* 0x000fc400078e001b */
[----:B------:R-:W-:-:S03]  /*6bb00*/  IMAD.MOV.U32 R52, RZ, RZ, R24 ;  /* 0x000000ffff347224 */ /* 0x000fc600078e0018 */
[----:B------:R-:W-:Y:S04]  /*6bb10*/  STL.64 [R1+0x4f80], R54 ;  /* 0x004f803601007387 */ /* 0x000fe80000100a00 */
[----:B------:R-:W-:Y:S04]  /*6bb20*/  STL.64 [R1+0x4f78], R52 ;  /* 0x004f783401007387 */ /* 0x000fe80000100a00 */
[----:B------:R-:W4:Y:S04]  /*6bb30*/  LDL.LU R96, [R1+0x10e0] ;  /* 0x0010e00001607983 */ /* 0x000f280000300800 */
[----:B------:R-:W4:Y:S04]  /*6bb40*/  LDL.LU R97, [R1+0x10e4] ;  /* 0x0010e40001617983 */ /* 0x000f280000300800 */
[----:B------:R-:W4:Y:S04]  /*6bb50*/  LDL.LU R98, [R1+0x10e8] ;  /* 0x0010e80001627983 */ /* 0x000f280000300800 */
[----:B------:R-:W4:Y:S01]  /*6bb60*/  LDL.LU R99, [R1+0x10ec] ;  /* 0x0010ec0001637983 */ /* 0x000f220000300800 */
        /* <DEDUP_REMOVED lines=13> */
[----:B------:R-:W-:Y:S01]  /*6bc40*/  IMAD.MOV.U32 R89, RZ, RZ, R24 ;  /* 0x000000ffff597224 */ /* 0x000fe200078e0018 */
[----:B------:R-:W-:Y:S01]  /*6bc50*/  MOV R91, R26 ;  /* 0x0000001a005b7202 */ /* 0x000fe20000000f00 */
[----:B------:R-:W-:-:S02]  /*6bc60*/  IMAD.MOV.U32 R90, RZ, RZ, R25 ;  /* 0x000000ffff5a7224 */ /* 0x000fc400078e0019 */
[----:B------:R-:W-:-:S03]  /*6bc70*/  IMAD.MOV.U32 R51, RZ, RZ, R27 ;  /* 0x000000ffff337224 */ /* 0x000fc600078e001b */
[----:B------:R-:W-:Y:S01]  /*6bc80*/  STL.64 [R1+0x4fa0], R90 ;  /* 0x004fa05a01007387 */ /* 0x000fe20000100a00 */
[----:B---3--:R-:W-:-:S15]  /*6bc90*/  HMMA.1688.F32.TF32 R24, R100, R232, R104 ;  /* 0x000000e86418723c */ /* 0x008fde0000081068 */
[----:B------:R-:W-:-:S04]  /*6bca0*/  NOP ;  /* 0x0000000000007918 */ /* 0x000fc80000000000 */
[----:B------:R-:W-:Y:S01]  /*6bcb0*/  IMAD.MOV.U32 R48, RZ, RZ, R24 ;  /* 0x000000ffff307224 */ /* 0x000fe200078e0018 */
[----:B------:R-:W-:Y:S01]  /*6bcc0*/  MOV R88, R27 ;  /* 0x0000001b00587202 */ /* 0x000fe20000000f00 */
[----:B------:R-:W-:Y:S02]  /*6bcd0*/  IMAD.MOV.U32 R49, RZ, RZ, R25 ;  /* 0x000000ffff317224 */ /* 0x000fe400078e0019 */
[----:B------:R-:W-:Y:S02]  /*6bce0*/  IMAD.MOV.U32 R50, RZ, RZ, R26 ;  /* 0x000000ffff327224 */ /* 0x000fe400078e001a */
[----:B----4-:R-:W-:Y:S01]  /*6bcf0*/  HMMA.1688.F32.TF32 R24, R100, R236, R196 ;  /* 0x000000ec6418723c */ /* 0x010fe200000810c4 */
[----:B------:R-:W-:Y:S01]  /*6bd00*/  STL.64 [R1+0x4f98], R88 ;  /* 0x004f985801007387 */ /* 0x000fe20000100a00 */
[----:B-1----:R-:W-:-:S03]  /*6bd10*/  LOP3.LUT R63, R0, 0x40, RZ, 0x3c, !PT ;  /* 0x00000040003f7812 */ /* 0x002fc600078e3cff */
[----:B------:R-:W-:Y:S04]  /*6bd20*/  LDS R197, [R2+UR11+0x8380] ;  /* 0x0083800b02c57984 */ /* 0x000fe80008000800 */
[----:B------:R-:W-:Y:S10]  /*6bd30*/  LDS R199, [R2+UR11+0x9380] ;  /* 0x0093800b02c77984 */ /* 0x000ff40008000800 */
[----:B------:R-:W-:-:S02]  /*6bd40*/  IMAD.MOV.U32 R68, RZ, RZ, R24 ;  /* 0x000000ffff447224 */ /* 0x000fc400078e0018 */
[----:B------:R-:W-:Y:S02]  /*6bd50*/  IMAD.MOV.U32 R69, RZ, RZ, R25 ;  /* 0x000000ffff457224 */ /* 0x000fe400078e0019 */
[----:B------:R-:W-:Y:S02]  /*6bd60*/  IMAD.MOV.U32 R70, RZ, RZ, R26 ;  /* 0x000000ffff467224 */ /* 0x000fe400078e001a */
[----:B------:R-:W-:Y:S01]  /*6bd70*/  IMAD.MOV.U32 R71, RZ, RZ, R27 ;  /* 0x000000ffff477224 */ /* 0x000fe200078e001b */
[----:B------:R-:W-:Y:S01]  /*6bd80*/  STL.64 [R1+0x4f90], R50 ;  /* 0x004f903201007387 */ /* 0x000fe20000100a00 */
[----:B------:R-:W-:Y:S03]  /*6bd90*/  HMMA.1688.F32.TF32 R24, R100, R240, R96 ;  /* 0x000000f06418723c */ /* 0x000fe60000081060 */
[----:B------:R-:W-:Y:S04]  /*6bda0*/  STL.64 [R1+0x4f88], R48 ;  /* 0x004f883001007387 */ /* 0x000fe80000100a00 */
[----:B------:R-:W-:Y:S04]  /*6bdb0*/  STL.64 [R1+0x4fb0], R70 ;  /* 0x004fb04601007387 */ /* 0x000fe80000100a00 */
[----:B------:R-:W-:Y:S04]  /*6bdc0*/  STL.64 [R1+0x4fa8], R68 ;  /* 0x004fa84401007387 */ /* 0x000fe80000100a00 */
[----:B------:R-:W-:Y:S04]  /*6bdd0*/  LDS R196, [R63+UR11+0x8380] ;  /* 0x0083800b3fc47984 */ /* 0x000fe80008000800 */
[----:B------:R-:W1:Y:S01]  /*6bde0*/  LDS R198, [R63+UR11+0x9380] ;  /* 0x0093800b3fc67984 */ /* 0x000e620008000800 */
[----:B------:R-:W-:Y:S01]  /*6bdf0*/  IMAD.MOV.U32 R86, RZ, RZ, R26 ;  /* 0x000000ffff567224 */ /* 0x000fe200078e001a */
[----:B------:R-:W-:Y:S01]  /*6be00*/  MOV R84, R24 ;  /* 0x0000001800547202 */ /* 0x000fe20000000f00 */
[----:B------:R-:W-:-:S02]  /*6be10*/  IMAD.MOV.U32 R87, RZ, RZ, R27 ;  /* 0x000000ffff577224 */ /* 0x000fc400078e001b */
[----:B------:R-:W-:-:S03]  /*6be20*/  IMAD.MOV.U32 R85, RZ, RZ, R25 ;  /* 0x000000ffff557224 */ /* 0x000fc600078e0019 */
[----:B------:R-:W-:Y:S04]  /*6be30*/  STL.64 [R1+0x4fc0], R86 ;  /* 0x004fc05601007387 */ /* 0x000fe80000100a00 */
[----:B------:R-:W-:Y:S01]  /*6be40*/  STL.64 [R1+0x4fb8], R84 ;  /* 0x004fb85401007387 */ /* 0x000fe20000100a00 */
[C---:B--2---:R-:W-:Y:S08]  /*6be50*/  HMMA.1688.F32.TF32 R92, R100.reuse, R244, R92 ;  /* 0x000000f4645c723c */ /* 0x044ff0000008105c */
[C---:B------:R-:W-:Y:S11]  /*6be60*/  HMMA.1688.F32.TF32 R96, R100.reuse, R20, R200 ;  /* 0x000000146460723c */ /* 0x040ff600000810c8 */
[----:B------:R-:W-:Y:S04]  /*6be70*/  STL.64 [R1+0x4fd0], R94 ;  /* 0x004fd05e01007387 */ /* 0x000fe80000100a00 */
[----:B------:R-:W-:Y:S01]  /*6be80*/  STL.64 [R1+0x4fc8], R92 ;  /* 0x004fc85c01007387 */ /* 0x000fe20000100a00 */
[C---:B------:R-:W-:Y:S03]  /*6be90*/  HMMA.1688.F32.TF32 R168, R100.reuse, R16, R192 ;  /* 0x0000001064a8723c */ /* 0x040fe600000810c0 */
        /* <DEDUP_REMOVED lines=42> */
[----:B----4-:R-:W-:Y:S01]  /*6c140*/  HMMA.1688.F32.TF32 R100, R100, R4, R192 ;  /* 0x000000046464723c */ /* 0x010fe200000810c0 */
[----:B------:R-:W-:Y:S10]  /*6c150*/  LDS R192, [R0+UR11+0xa000] ;  /* 0x00a0000b00c07984 */ /* 0x000ff40008000800 */
[----:B------:R-:W-:Y:S01]  /*6c160*/  STL.64 [R1+0x5000], R174 ;  /* 0x005000ae01007387 */ /* 0x000fe20000100a00 */
[C---:B------:R-:W-:Y:S03]  /*6c170*/  HMMA.1688.F32.TF32 R112, R156.reuse, R212, R112 ;  /* 0x000000d49c70723c */ /* 0x040fe60000081070 */
[----:B------:R-:W-:Y:S05]  /*6c180*/  STL.64 [R1+0x4ff8], R172 ;  /* 0x004ff8ac01007387 */ /* 0x000fea0000100a00 */
[C---:B------:R-:W-:Y:S01]  /*6c190*/  HMMA.1688.F32.TF32 R104, R156.reuse, R204, R104 ;  /* 0x000000cc9c68723c */ /* 0x040fe20000081068 */
[----:B------:R-:W-:Y:S07]  /*6c1a0*/  STL.64 [R1+0x5010], R26 ;  /* 0x0050101a01007387 */ /* 0x000fee0000100a00 */
        /* <DEDUP_REMOVED lines=53> */
[----:B------:R-:W-:Y:S04]  /*6c500*/  STL.64 [R1+0x5080], R122 ;  /* 0x0050807a01007387 */ /* 0x000fe80000100a00 */
[----:B------:R-:W-:Y:S04]  /*6c510*/  STL.64 [R1+0x5078], R120 ;  /* 0x0050787801007387 */ /* 0x000fe80000100a00 */
[----:B------:R-:W2:Y:S04]  /*6c520*/  LDL.LU R160, [R1+0xca0] ;  /* 0x000ca00001a07983 */ /* 0x000ea80000300800 */
[----:B------:R-:W2:Y:S04]  /*6c530*/  LDL.LU R161, [R1+0xca4] ;  /* 0x000ca40001a17983 */ /* 0x000ea80000300800 */
[----:B------:R-:W2:Y:S04]  /*6c540*/  LDL.LU R162, [R1+0xca8] ;  /* 0x000ca80001a27983 */ /* 0x000ea80000300800 */
[----:B------:R-:W2:Y:S04]  /*6c550*/  LDL.LU R163, [R1+0xcac] ;  /* 0x000cac0001a37983 */ /* 0x000ea80000300800 */
[----:B------:R-:W-:Y:S04]  /*6c560*/  LDS R194, [R0+UR11+0xb000] ;  /* 0x00b0000b00c27984 */ /* 0x000fe80008000800 */
[----:B------:R-:W-:Y:S04]  /*6c570*/  LDS R193, [R252+UR11+0xa000] ;  /* 0x00a0000bfcc17984 */ /* 0x000fe80008000800 */
[----:B------:R-:W1:Y:S01]  /*6c580*/  LDS R195, [R252+UR11+0xb000] ;  /* 0x00b0000bfcc37984 */ /* 0x000e620008000800 */
[C---:B----4-:R-:W-:Y:S03]  /*6c590*/  HMMA.1688.F32.TF32 R124, R156.reuse, R228, R200 ;  /* 0x000000e49c7c723c */ /* 0x050fe600000810c8 */
[----:B------:R-:W1:Y:S04]  /*6c5a0*/  LDL.LU R200, [R1+0xc90] ;  /* 0x000c900001c87983 */ /* 0x000e680000300800 */
[----:B------:R-:W1:Y:S04]  /*6c5b0*/  LDL.LU R201, [R1+0xc94] ;  /* 0x000c940001c97983 */ /* 0x000e680000300800 */
[----:B------:R-:W1:Y:S04]  /*6c5c0*/  LDL.LU R202, [R1+0xc98] ;  /* 0x000c980001ca7983 */ /* 0x000e680000300800 */
[----:B------:R-:W1:Y:S01]  /*6c5d0*/  LDL.LU R203, [R1+0xc9c] ;  /* 0x000c9c0001cb7983 */ /* 0x000e620000300800 */
[C---:B---3--:R-:W-:Y:S08]  /*6c5e0*/  HMMA.1688.F32.TF32 R152, R156.reuse, R12, R152 ;  /* 0x0000000c9c98723c */ /* 0x048ff00000081098 */
[C---:B--2---:R-:W-:Y:S01]  /*6c5f0*/  HMMA.1688.F32.TF32 R128, R156.reuse, R232, R128 ;  /* 0x000000e89c80723c */ /* 0x044fe20000081080 */
[----:B------:R-:W-:Y:S07]  /*6c600*/  STL.64 [R1+0x5090], R126 ;  /* 0x0050907e01007387 */ /* 0x000fee0000100a00 */
[C---:B------:R-:W-:Y:S01]  /*6c610*/  HMMA.1688.F32.TF32 R132, R156.reuse, R236, R132 ;  /* 0x000000ec9c84723c */ /* 0x040fe20000081084 */
[----:B------:R-:W-:Y:S07]  /*6c620*/  STL.64 [R1+0x5088], R124 ;  /* 0x0050887c01007387 */ /* 0x000fee0000100a00 */
[C---:B------:R-:W-:Y:S03]  /*6c630*/  HMMA.1688.F32.TF32 R144, R156.reuse, R20, R144 ;  /* 0x000000149c90723c */ /* 0x040fe60000081090 */
[----:B------:R-:W-:Y:S05]  /*6c640*/  STL.64 [R1+0x50a0], R130 ;  /* 0x0050a08201007387 */ /* 0x000fea0000100a00 */
[C---:B------:R-:W-:Y:S01]  /*6c650*/  HMMA.1688.F32.TF32 R140, R156.reuse, R244, R140 ;  /* 0x000000f49c8c723c */ /* 0x040fe2000008108c */
[----:B------:R-:W-:Y:S04]  /*6c660*/  STL.64 [R1+0x5098], R128 ;  /* 0x0050988001007387 */ /* 0x000fe80000100a00 */
[----:B------:R-:W2:Y:S04]  /*6c670*/  LDL.LU R28, [R1+0xc80] ;  /* 0x000c8000011c7983 */ /* 0x000ea80000300800 */
[----:B------:R-:W2:Y:S04]  /*6c680*/  LDL.LU R29, [R1+0xc84] ;  /* 0x000c8400011d7983 */ /* 0x000ea80000300800 */
[----:B------:R-:W2:Y:S01]  /*6c690*/  LDL.LU R30, [R1+0xc88] ;  /* 0x000c8800011e7983 */ /* 0x000ea20000300800 */
[C---:B------:R-:W-:Y:S03]  /*6c6a0*/  HMMA.1688.F32.TF32 R136, R156.reuse, R240, R136 ;  /* 0x000000f09c88723c */ /* 0x040fe60000081088 */
[----:B------:R-:W2:Y:S04]  /*6c6b0*/  LDL.LU R31, [R1+0xc8c] ;  /* 0x000c8c00011f7983 */ /* 0x000ea80000300800 */
[----:B------:R-:W-:Y:S01]  /*6c6c0*/  STL.64 [R1+0x50b0], R134 ;  /* 0x0050b08601007387 */ /* 0x000fe20000100a00 */
[C---:B------:R-:W-:Y:S03]  /*6c6d0*/  HMMA.1688.F32.TF32 R148, R156.reuse, R16, R148 ;  /* 0x000000109c94723c */ /* 0x040fe60000081094 */
[----:B------:R-:W-:Y:S05]  /*6c6e0*/  STL.64 [R1+0x50a8], R132 ;  /* 0x0050a88401007387 */ /* 0x000fea0000100a00 */
[C---:B------:R-:W-:Y:S01]  /*6c6f0*/  HMMA.1688.F32.TF32 R180, R156.reuse, R8, R164 ;  /* 0x000000089cb4723c */ /* 0x040fe200000810a4 */
[----:B------:R-:W-:Y:S04]  /*6c700*/  STL [R1+0x4de8], R152 ;  /* 0x004de89801007387 */ /* 0x000fe80000100800 */
[----:B------:R-:W-:Y:S04]  /*6c710*/  STL [R1+0x4de4], R153 ;  /* 0x004de49901007387 */ /* 0x000fe80000100800 */
[----:B------:R-:W-:Y:S01]  /*6c720*/  STL [R1+0x4de0], R154 ;  /* 0x004de09a01007387 */ /* 0x000fe20000100800 */
[----:B------:R-:W-:Y:S03]  /*6c730*/  HMMA.1688.F32.TF32 R156, R156, R4, R160 ;  /* 0x000000049c9c723c */ /* 0x000fe600000810a0 */
[----:B------:R-:W-:Y:S06]  /*6c740*/  STL [R1+0x4ddc], R155 ;  /* 0x004ddc9b01007387 */ /* 0x000fec0000100800 */
[----:B------:R-:W-:Y:S04]  /*6c750*/  STL [R1+0x4df8], R180 ;  /* 0x004df8b401007387 */ /* 0x000fe80000100800 */
[----:B------:R-:W-:Y:S04]  /*6c760*/  STL [R1+0x4df4], R181 ;  /* 0x004df4b501007387 */ /* 0x000fe80000100800 */
[----:B------:R-:W-:Y:S04]  /*6c770*/  STL [R1+0x4df0], R182 ;  /* 0x004df0b601007387 */ /* 0x000fe80000100800 */
[----:B------:R-:W-:Y:S04]  /*6c780*/  STL [R1+0x4dec], R183 ;  /* 0x004decb701007387 */ /* 0x000fe80000100800 */
[----:B------:R-:W-:Y:S04]  /*6c790*/  STL [R1+0x4e04], R156 ;  /* 0x004e049c01007387 */ /* 0x000fe80000100800 */
[----:B------:R-:W-:Y:S04]  /*6c7a0*/  STL [R1+0x4e00], R157 ;  /* 0x004e009d01007387 */ /* 0x000fe80000100800 */
[----:B------:R-:W-:Y:S04]  /*6c7b0*/  STL [R1+0x4dfc], R158 ;  /* 0x004dfc9e01007387 */ /* 0x000fe80000100800 */
[----:B------:R-:W-:Y:S01]  /*6c7c0*/  STL [R1+0x4dd8], R159 ;  /* 0x004dd89f01007387 */ /* 0x000fe20000100800 */
[C---:B-1----:R-:W-:Y:S03]  /*6c7d0*/  HMMA.1688.F32.TF32 R160, R196.reuse, R204, R200 ;  /* 0x000000ccc4a0723c */ /* 0x042fe600000810c8 */
[----:B------:R-:W3:Y:S04]  /*6c7e0*/  LDL.LU R200, [R1+0xc70] ;  /* 0x000c700001c87983 */ /* 0x000ee80000300800 */
[----:B------:R-:W3:Y:S04]  /*6c7f0*/  LDL.LU R201, [R1+0xc74] ;  /* 0x000c740001c97983 */ /* 0x000ee80000300800 */
[----:B------:R-:W3:Y:S04]  /*6c800*/  LDL.LU R202, [R1+0xc78] ;  /* 0x000c780001ca7983 */ /* 0x000ee80000300800 */
[----:B------:R-:W3:Y:S04]  /*6c810*/  LDL.LU R203, [R1+0xc7c] ;  /* 0x000c7c0001cb7983 */ /* 0x000ee80000300800 */
        /* <DEDUP_REMOVED lines=38> */
[C---:B---3--:R-:W-:Y:S03]  /*6ca80*/  HMMA.1688.F32.TF32 R28, R196.reuse, R212, R200 ;  /* 0x000000d4c41c723c */ /* 0x048fe600000810c8 */
[----:B------:R-:W3:Y:S04]  /*6ca90*/  LDL.LU R200, [R1+0xbf0] ;  /* 0x000bf00001c87983 */ /* 0x000ee80000300800 */
[----:B------:R-:W3:Y:S04]  /*6caa0*/  LDL.LU R201, [R1+0xbf4] ;  /* 0x000bf40001c97983 */ /* 0x000ee80000300800 */
[----:B------:R-:W3:Y:S04]  /*6cab0*/  LDL.LU R202, [R1+0xbf8] ;  /* 0x000bf80001ca7983 */ /* 0x000ee80000300800 */
[----:B------:R-:W3:Y:S01]  /*6cac0*/  LDL.LU R203, [R1+0xbfc] ;  /* 0x000bfc0001cb7983 */ /* 0x000ee20000300800 */
[----:B----4-:R-:W-:Y:S03]  /*6cad0*/  HMMA.1688.F32.TF32 R24, R196, R224, R40 ;  /* 0x000000e0c418723c */ /* 0x010fe60000081028 */
[----:B------:R1:W-:Y:S04]  /*6cae0*/  STL [R1+0x4e24], R28 ;  /* 0x004e241c01007387 */ /* 0x0003e80000100800 */
[----:B------:R4:W-:Y:S04]  /*6caf0*/  STL [R1+0x4e20], R29 ;  /* 0x004e201d01007387 */ /* 0x0009e80000100800 */
[----:B------:R4:W-:Y:S08]  /*6cb00*/  STL [R1+0x4e1c], R30 ;  /* 0x004e1c1e01007387 */ /* 0x0009f00000100800 */
[----:B-1----:R-:W-:Y:S01]  /*6cb10*/  IMAD.MOV.U32 R28, RZ, RZ, R24 ;  /* 0x000000ffff1c7224 */ /* 0x002fe200078e0018 */
[----:B----4-:R-:W-:Y:S01]  /*6cb20*/  MOV R29, R25 ;  /* 0x00000019001d7202 */ /* 0x010fe20000000f00 */
[----:B------:R-:W-:-:S02]  /*6cb30*/  IMAD.MOV.U32 R30, RZ, RZ, R26 ;  /* 0x000000ffff1e7224 */ /* 0x000fc400078e001a */
[----:B------:R-:W-:Y:S02]  /*6cb40*/  IMAD.MOV.U32 R164, RZ, RZ, R27 ;  /* 0x000000ffffa47224 */ /* 0x000fe400078e001b */
[C---:B------:R-:W-:Y:S08]  /*6cb50*/  HMMA.1688.F32.TF32 R24, R196.reuse, R228, R184 ;  /* 0x000000e4c418723c */ /* 0x040ff000000810b8 */
[----:B------:R-:W-:Y:S11]  /*6cb60*/  HMMA.1688.F32.TF32 R44, R196, R220, R72 ;  /* 0x000000dcc42c723c */ /* 0x000ff60000081048 */
[----:B------:R-:W-:Y:S01]  /*6cb70*/  IMAD.MOV.U32 R181, RZ, RZ, R24 ;  /* 0x000000ffffb57224 */ /* 0x000fe200078e0018 */
[----:B------:R-:W-:Y:S01]  /*6cb80*/  MOV R183, R26 ;  /* 0x0000001a00b77202 */ /* 0x000fe20000000f00 */
[----:B------:R-:W-:-:S02]  /*6cb90*/  IMAD.MOV.U32 R182, RZ, RZ, R25 ;  /* 0x000000ffffb67224 */ /* 0x000fc400078e0019 */
[----:B------:R-:W-:Y:S02]  /*6cba0*/  IMAD.MOV.U32 R152, RZ, RZ, R27 ;  /* 0x000000ffff987224 */ /* 0x000fe400078e001b */
[----:B------:R-:W-:Y:S01]  /*6cbb0*/  HMMA.1688.F32.TF32 R24, R196, R232, R36 ;  /* 0x000000e8c418723c */ /* 0x000fe20000081024 */
[----:B------:R-:W-:Y:S04]  /*6cbc0*/  STL [R1+0x4dc8], R31 ;  /* 0x004dc81f01007387 */ /* 0x000fe80000100800 */
[----:B------:R1:W-:Y:S04]  /*6cbd0*/  STL.64 [R1+0x240], R44 ;  /* 0x0002402c01007387 */ /* 0x0003e80000100a00 */
[----:B------:R4:W-:Y:S10]  /*6cbe0*/  STL.64 [R1+0x248], R46 ;  /* 0x0002482e01007387 */ /* 0x0009f40000100a00 */
[----:B------:R-:W-:Y:S01]  /*6cbf0*/  IMAD.MOV.U32 R156, RZ, RZ, R24 ;  /* 0x000000ffff9c7224 */ /* 0x000fe200078e0018 */
[----:B------:R-:W-:Y:S01]  /*6cc00*/  MOV R180, R27 ;  /* 0x0000001b00b47202 */ /* 0x000fe20000000f00 */
[----:B------:R-:W-:-:S02]  /*6cc10*/  IMAD.MOV.U32 R157, RZ, RZ, R25 ;  /* 0x000000ffff9d7224 */ /* 0x000fc400078e0019 */
[----:B------:R-:W-:Y:S02]  /*6cc20*/  IMAD.MOV.U32 R158, RZ, RZ, R26 ;  /* 0x000000ffff9e7224 */ /* 0x000fe400078e001a */
[----:B------:R-:W-:Y:S01]  /*6cc30*/  HMMA.1688.F32.TF32 R24, R196, R236, R32 ;  /* 0x000000ecc418723c */ /* 0x000fe20000081020 */
[----:B------:R-:W-:Y:S02]  /*6cc40*/  IMAD.MOV.U32 R32, RZ, RZ, R243 ;  /* 0x000000ffff207224 */ /* 0x000fe400078e00f3 */
[----:B------:R-:W2:Y:S01]  /*6cc50*/  LDL.LU R243, [R1+0x51a8] ;  /* 0x0051a80001f37983 */ /* 0x000ea20000300800 */
[----:B------:R-:W-:Y:S01]  /*6cc60*/  IMAD.MOV.U32 R33, RZ, RZ, R23 ;  /* 0x000000ffff217224 */ /* 0x000fe200078e0017 */
[----:B------:R-:W-:Y:S01]  /*6cc70*/  MOV R34, R246 ;  /* 0x000000f600227202 */ /* 0x000fe20000000f00 */
[----:B------:R-:W-:Y:S01]  /*6cc80*/  IMAD.MOV.U32 R35, RZ, RZ, R247 ;  /* 0x000000ffff237224 */ /* 0x000fe200078e00f7 */
[----:B------:R-:W3:Y:S01]  /*6cc90*/  LDL.LU R23, [R1+0x51a4] ;  /* 0x0051a40001177983 */ /* 0x000ee20000300800 */
[----:B------:R-:W-:-:S03]  /*6cca0*/  IMAD.MOV.U32 R36, RZ, RZ, R242 ;  /* 0x000000ffff247224 */ /* 0x000fc600078e00f2 */
[----:B------:R-:W3:Y:S01]  /*6ccb0*/  LDL.LU R246, [R1+0x51a0] ;  /* 0x0051a00001f67983 */ /* 0x000ee20000300800 */
[----:B------:R-:W-:-:S03]  /*6ccc0*/  IMAD.MOV.U32 R37, RZ, RZ, R226 ;  /* 0x000000ffff257224 */ /* 0x000fc600078e00e2 */
[----:B------:R-:W3:Y:S01]  /*6ccd0*/  LDL.LU R247, [R1+0x519c] ;  /* 0x00519c0001f77983 */ /* 0x000ee20000300800 */
[----:B------:R-:W-:Y:S01]  /*6cce0*/  IMAD.MOV.U32 R38, RZ, RZ, R231 ;  /* 0x000000ffff267224 */ /* 0x000fe200078e00e7 */
[----:B------:R-:W-:Y:S02]  /*6ccf0*/  MOV R39, R230 ;  /* 0x000000e600277202 */ /* 0x000fe40000000f00 */
[----:B------:R-:W3:Y:S01]  /*6cd00*/  LDL.LU R242, [R1+0x5198] ;  /* 0x0051980001f27983 */ /* 0x000ee20000300800 */
        /* <DEDUP_REMOVED lines=14> */
[----:B--2---:R-:W-:-:S03]  /*6cdf0*/  MOV R72, R243 ;  /* 0x000000f300487202 */ /* 0x004fc60000000f00 */
[----:B------:R-:W1:Y:S04]  /*6ce00*/  LDL.LU R243, [R1+0x5178] ;  /* 0x0051780001f37983 */ /* 0x000e680000300800 */
[----:B------:R-:W2:Y:S04]  /*6ce10*/  LDL.LU R18, [R1+0x5174] ;  /* 0x0051740001127983 */ /* 0x000ea80000300800 */
[----:B------:R-:W4:Y:S04]  /*6ce20*/  LDL.LU R19, [R1+0x5170] ;  /* 0x0051700001137983 */ /* 0x000f280000300800 */
[----:B------:R-:W4:Y:S01]  /*6ce30*/  LDL.LU R22, [R1+0x516c] ;  /* 0x00516c0001167983 */ /* 0x000f220000300800 */
[----:B---3--:R-:W-:Y:S01]  /*6ce40*/  MOV R77, R247 ;  /* 0x000000f7004d7202 */ /* 0x008fe20000000f00 */
[----:B------:R-:W-:-:S02]  /*6ce50*/  IMAD.MOV.U32 R76, RZ, RZ, R242 ;  /* 0x000000ffff4c7224 */ /* 0x000fc400078e00f2 */
[----:B------:R-:W3:Y:S01]  /*6ce60*/  LDL.LU R242, [R1+0x5168] ;  /* 0x0051680001f27983 */ /* 0x000ee20000300800 */
[----:B------:R-:W-:Y:S02]  /*6ce70*/  IMAD.MOV.U32 R78, RZ, RZ, R246 ;  /* 0x000000ffff4e7224 */ /* 0x000fe400078e00f6 */
[----:B------:R-:W-:Y:S01]  /*6ce80*/  IMAD.MOV.U32 R79, RZ, RZ, R23 ;  /* 0x000000ffff4f7224 */ /* 0x000fe200078e0017 */
[----:B------:R-:W3:Y:S04]  /*6ce90*/  LDL.LU R247, [R1+0x5164] ;  /* 0x0051640001f77983 */ /* 0x000ee80000300800 */
[----:B------:R-:W3:Y:S04]  /*6cea0*/  LDL.LU R246, [R1+0x5160] ;  /* 0x0051600001f67983 */ /* 0x000ee80000300800 */
[----:B------:R-:W3:Y:S04]  /*6ceb0*/  LDL.LU R23, [R1+0x515c] ;  /* 0x00515c0001177983 */ /* 0x000ee80000300800 */
[----:B------:R-:W3:Y:S01]  /*6cec0*/  LDL.LU R64, [R1+0xf80] ;  /* 0x000f800001407983 */ /* 0x000ee20000300800 */
[----:B--2---:R-:W-:Y:S01]  /*6ced0*/  MOV R67, R18 ;  /* 0x0000001200437202 */ /* 0x004fe20000000f00 */
[----:B----4-:R-:W-:-:S02]  /*6cee0*/  IMAD.MOV.U32 R66, RZ, RZ, R19 ;  /* 0x000000ffff427224 */ /* 0x010fc400078e0013 */
[----:B------:R-:W-:Y:S02]  /*6cef0*/  IMAD.MOV.U32 R65, RZ, RZ, R22 ;  /* 0x000000ffff417224 */ /* 0x000fe400078e0016 */
        /* <DEDUP_REMOVED lines=19> */
[----:B------:R-:W-:-:S02]  /*6d030*/  IMAD.MOV.U32 R153, RZ, RZ, R24 ;  /* 0x000000ffff997224 */ /* 0x000fc400078e0018 */
[----:B------:R-:W-:Y:S01]  /*6d040*/  IMAD.MOV.U32 R154, RZ, RZ, R25 ;  /* 0x000000ffff9a7224 */ /* 0x000fe200078e0019 */
[----:B------:R-:W4:Y:S01]  /*6d050*/  LDL.LU R68, [R1+0xbc0] ;  /* 0x000bc00001447983 */ /* 0x000f220000300800 */
[----:B------:R-:W-:Y:S02]  /*6d060*/  IMAD.MOV.U32 R155, RZ, RZ, R26 ;  /* 0x000000ffff9b7224 */ /* 0x000fe400078e001a */
[----:B------:R-:W-:Y:S01]  /*6d070*/  IMAD.MOV.U32 R159, RZ, RZ, R27 ;  /* 0x000000ffff9f7224 */ /* 0x000fe200078e001b */
[----:B------:R-:W4:Y:S01]  /*6d080*/  LDL.LU R69, [R1+0xbc4] ;  /* 0x000bc40001457983 */ /* 0x000f220000300800 */
[----:B------:R-:W-:Y:S03]  /*6d090*/  HMMA.1688.F32.TF32 R24, R196, R240, R248 ;  /* 0x000000f0c418723c */ /* 0x000fe600000810f8 */
[----:B------:R-:W4:Y:S04]  /*6d0a0*/  LDL.LU R70, [R1+0xbc8] ;  /* 0x000bc80001467983 */ /* 0x000f280000300800 */
[----:B------:R-:W4:Y:S01]  /*6d0b0*/  LDL.LU R71, [R1+0xbcc] ;  /* 0x000bcc0001477983 */ /* 0x000f220000300800 */
[----:B---3--:R-:W-:-:S03]  /*6d0c0*/  IMAD.MOV.U32 R56, RZ, RZ, R23 ;  /* 0x000000ffff387224 */ /* 0x008fc600078e0017 */
[----:B------:R-:W3:Y:S01]  /*6d0d0*/  LDL.LU R52, [R1+0xba0] ;  /* 0x000ba00001347983 */ /* 0x000ee20000300800 */
[----:B------:R-:W-:Y:S01]  /*6d0e0*/  MOV R57, R246 ;  /* 0x000000f600397202 */ /* 0x000fe20000000f00 */
[----:B------:R-:W-:Y:S02]  /*6d0f0*/  IMAD.MOV.U32 R58, RZ, RZ, R247 ;  /* 0x000000ffff3a7224 */ /* 0x000fe400078e00f7 */
[----:B------:R-:W-:Y:S02]  /*6d100*/  IMAD.MOV.U32 R59, RZ, RZ, R242 ;  /* 0x000000ffff3b7224 */ /* 0x000fe400078e00f2 */
[----:B-1----:R-:W-:Y:S01]  /*6d110*/  IMAD.MOV.U32 R44, RZ, RZ, R243 ;  /* 0x000000ffff2c7224 */ /* 0x002fe200078e00f3 */
[----:B------:R-:W-:Y:S01]  /*6d120*/  MOV R46, R239 ;  /* 0x000000ef002e7202 */ /* 0x000fe20000000f00 */
[----:B------:R-:W-:Y:S02]  /*6d130*/  IMAD.MOV.U32 R45, RZ, RZ, R238 ;  /* 0x000000ffff2d7224 */ /* 0x000fe400078e00ee */
[----:B------:R-:W-:-:S02]  /*6d140*/  IMAD.MOV.U32 R47, RZ, RZ, R234 ;  /* 0x000000ffff2f7224 */ /* 0x000fc400078e00ea */
[----:B------:R-:W-:Y:S01]  /*6d150*/  IMAD.MOV.U32 R80, RZ, RZ, R235 ;  /* 0x000000ffff507224 */ /* 0x000fe200078e00eb */
[----:B------:R-:W-:Y:S01]  /*6d160*/  MOV R165, R24 ;  /* 0x0000001800a57202 */ /* 0x000fe20000000f00 */
[----:B------:R-:W-:Y:S01]  /*6d170*/  IMAD.MOV.U32 R81, RZ, RZ, R230 ;  /* 0x000000ffff517224 */ /* 0x000fe200078e00e6 */
[----:B------:R-:W-:Y:S01]  /*6d180*/  MOV R83, R226 ;  /* 0x000000e200537202 */ /* 0x000fe20000000f00 */
[----:B------:R-:W-:Y:S02]  /*6d190*/  IMAD.MOV.U32 R160, RZ, RZ, R25 ;  /* 0x000000ffffa07224 */ /* 0x000fe400078e0019 */
[----:B------:R-:W-:Y:S02]  /*6d1a0*/  IMAD.MOV.U32 R161, RZ, RZ, R26 ;  /* 0x000000ffffa17224 */ /* 0x000fe400078e001a */
[----:B------:R-:W-:Y:S02]  /*6d1b0*/  IMAD.MOV.U32 R162, RZ, RZ, R27 ;  /* 0x000000ffffa27224 */ /* 0x000fe400078e001b */
[----:B------:R-:W-:Y:S01]  /*6d1c0*/  IMAD.MOV.U32 R82, RZ, RZ, R231 ;  /* 0x000000ffff527224 */ /* 0x000fe200078e00e7 */
[----:B------:R-:W-:Y:S01]  /*6d1d0*/  HMMA.1688.F32.TF32 R24, R196, R244, R200 ;  /* 0x000000f4c418723c */ /* 0x000fe200000810c8 */
        /* <DEDUP_REMOVED lines=11> */
[----:B--2---:R-:W-:Y:S02]  /*6d290*/  IMAD.MOV.U32 R55, RZ, RZ, R22 ;  /* 0x000000ffff377224 */ /* 0x004fe400078e0016 */
[----:B----4-:R-:W-:Y:S02]  /*6d2a0*/  IMAD.MOV.U32 R54, RZ, RZ, R19 ;  /* 0x000000ffff367224 */ /* 0x010fe400078e0013 */
[----:B------:R-:W-:Y:S02]  /*6d2b0*/  IMAD.MOV.U32 R53, RZ, RZ, R18 ;  /* 0x000000ffff357224 */ /* 0x000fe400078e0012 */
[----:B------:R-:W2:Y:S04]  /*6d2c0*/  LDL.LU R18, [R1+0x514c] ;  /* 0x00514c0001127983 */ /* 0x000ea80000300800 */
[----:B------:R-:W2:Y:S04]  /*6d2d0*/  LDL.LU R19, [R1+0x5148] ;  /* 0x0051480001137983 */ /* 0x000ea80000300800 */
        /* <DEDUP_REMOVED lines=23> */
[----:B------:R-:W3:Y:S01]  /*6d450*/  LDL.LU R207, [R1+0x50e8] ;  /* 0x0050e80001cf7983 */ /* 0x000ee20000300800 */
[----:B------:R-:W-:Y:S01]  /*6d460*/  HMMA.1688.F32.TF32 R92, R196, R20, R92 ;  /* 0x00000014c45c723c */ /* 0x000fe2000008105c */
[----:B------:R-:W-:Y:S01]  /*6d470*/  IMAD.MOV.U32 R163, RZ, RZ, R24 ;  /* 0x000000ffffa37224 */ /* 0x000fe200078e0018 */
[----:B------:R-:W-:Y:S01]  /*6d480*/  MOV R166, R25 ;  /* 0x0000001900a67202 */ /* 0x000fe20000000f00 */
[----:B------:R-:W-:-:S02]  /*6d490*/  IMAD.MOV.U32 R167, RZ, RZ, R26 ;  /* 0x000000ffffa77224 */ /* 0x000fc400078e001a */
[----:B------:R-:W-:-:S03]  /*6d4a0*/  IMAD.MOV.U32 R31, RZ, RZ, R27 ;  /* 0x000000ffff1f7224 */ /* 0x000fc600078e001b */
[C---:B------:R-:W-:Y:S08]  /*6d4b0*/  HMMA.1688.F32.TF32 R24, R196.reuse, R16, R84 ;  /* 0x00000010c418723c */ /* 0x040ff00000081054 */
[C---:B------:R-:W-:Y:S03]  /*6d4c0*/  HMMA.1688.F32.TF32 R68, R196.reuse, R12, R68 ;  /* 0x0000000cc444723c */ /* 0x040fe60000081044 */
[----:B------:R-:W-:Y:S04]  /*6d4d0*/  STL.64 [R1+0x610], R92 ;  /* 0x0006105c01007387 */ /* 0x000fe80000100a00 */
[----:B------:R-:W-:Y:S01]  /*6d4e0*/  STL.64 [R1+0x618], R94 ;  /* 0x0006185e01007387 */ /* 0x000fe20000100a00 */
[C---:B------:R-:W-:Y:S03]  /*6d4f0*/  HMMA.1688.F32.TF32 R48, R196.reuse, R8, R48 ;  /* 0x00000008c430723c */ /* 0x040fe60000081030 */
[----:B------:R-:W-:Y:S04]  /*6d500*/  STL.64 [R1+0x630], R24 ;  /* 0x0006301801007387 */ /* 0x000fe80000100a00 */
[----:B------:R1:W-:Y:S02]  /*6d510*/  STL.64 [R1+0x638], R26 ;  /* 0x0006381a01007387 */ /* 0x0003e40000100a00 */
[----:B-1----:R-:W-:Y:S02]  /*6d520*/  HMMA.1688.F32.TF32 R24, R196, R4, R88 ;  /* 0x00000004c418723c */ /* 0x002fe40000081058 */
[----:B------:R-:W-:Y:S01]  /*6d530*/  STL.64 [R1+0x650], R68 ;  /* 0x0006504401007387 */ /* 0x000fe20000100a00 */
[----:B------:R-:W-:-:S03]  /*6d540*/  IMAD.MOV.U32 R251, RZ, RZ, R3 ;  /* 0x000000fffffb7224 */ /* 0x000fc600078e0003 */
[----:B------:R-:W-:-:S13]  /*6d550*/  STL.64 [R1+0x658], R70 ;  /* 0x0006584601007387 */ /* 0x000fda0000100a00 */
[----:B------:R-:W-:Y:S01]  /*6d560*/  STL.64 [R1+0x680], R24 ;  /* 0x0006801801007387 */ /* 0x000fe20000100a00 */
[----:B------:R-:W-:-:S03]  /*6d570*/  IMAD.MOV.U32 R3, RZ, RZ, R26 ;  /* 0x000000ffff037224 */ /* 0x000fc600078e001a */
[----:B------:R-:W-:Y:S04]  /*6d580*/  STL.64 [R1+0x670], R48 ;  /* 0x0006703001007387 */ /* 0x000fe80000100a00 */
[----:B------:R-:W-:Y:S04]  /*6d590*/  STL.64 [R1+0x678], R50 ;  /* 0x0006783201007387 */ /* 0x000fe80000100a00 */
[----:B------:R3:W-:Y:S02]  /*6d5a0*/  STL [R1+0x68c], R27 ;  /* 0x00068c1b01007387 */ /* 0x0007e40000100800 */
[C---:B---3--:R-:W-:Y:S08]  /*6d5b0*/  HMMA.1688.F32.TF32 R24, R192.reuse, R206, R52 ;  /* 0x000000cec018723c */ /* 0x048ff00000081034 */
[----:B--2---:R-:W-:Y:S11]  /*6d5c0*/  HMMA.1688.F32.TF32 R48, R192, R210, R56 ;  /* 0x000000d2c030723c */ /* 0x004ff60000081038 */
[----:B------:R-:W-:Y:S01]  /*6d5d0*/  IMAD.MOV.U32 R245, RZ, RZ, R24 ;  /* 0x000000fffff57224 */ /* 0x000fe200078e0018 */
[----:B------:R-:W-:Y:S01]  /*6d5e0*/  MOV R244, R25 ;  /* 0x0000001900f47202 */ /* 0x000fe20000000f00 */
[----:B------:R-:W-:-:S02]  /*6d5f0*/  IMAD.MOV.U32 R225, RZ, RZ, R26 ;  /* 0x000000ffffe17224 */ /* 0x000fc400078e001a */
[----:B------:R-:W-:Y:S02]  /*6d600*/  IMAD.MOV.U32 R224, RZ, RZ, R27 ;  /* 0x000000ffffe07224 */ /* 0x000fe400078e001b */
[----:B------:R-:W-:Y:S02]  /*6d610*/  HMMA.1688.F32.TF32 R24, R192, R214, R64 ;  /* 0x000000d6c018723c */ /* 0x000fe40000081040 */
[----:B------:R-:W-:Y:S04]  /*6d620*/  STL.64 [R1+0x760], R48 ;  /* 0x0007603001007387 */ /* 0x000fe80000100a00 */
[----:B------:R-:W-:-:S13]  /*6d630*/  STL.64 [R1+0x768], R50 ;  /* 0x0007683201007387 */ /* 0x000fda0000100a00 */
[----:B------:R-:W-:Y:S04]  /*6d640*/  STL.64 [R1+0x790], R24 ;  /* 0x0007901801007387 */ /* 0x000fe80000100a00 */
[----:B------:R1:W-:Y:S02]  /*6d650*/  STL.64 [R1+0x798], R26 ;  /* 0x0007981a01007387 */ /* 0x0003e40000100a00 */
[C---:B-1----:R-:W-:Y:S08]  /*6d660*/  HMMA.1688.F32.TF32 R24, R192.reuse, R218, R44 ;  /* 0x000000dac018723c */ /* 0x042ff0000008102c */
[C---:B------:R-:W-:Y:S11]  /*6d670*/  HMMA.1688.F32.TF32 R48, R192.reuse, R222, R80 ;  /* 0x000000dec030723c */ /* 0x040ff60000081050 */
[----:B------:R-:W-:Y:S04]  /*6d680*/  STL.64 [R1+0xf80], R24 ;  /* 0x000f801801007387 */ /* 0x000fe80000100a00 */
[----:B------:R1:W-:Y:S02]  /*6d690*/  STL.64 [R1+0xf88], R26 ;  /* 0x000f881a01007387 */ /* 0x0003e40000100a00 */
[C---:B-1----:R-:W-:Y:S02]  /*6d6a0*/  HMMA.1688.F32.TF32 R24, R192.reuse, R226, R76 ;  /* 0x000000e2c018723c */ /* 0x042fe4000008104c */
[----:B------:R-:W-:Y:S04]  /*6d6b0*/  STL.64 [R1+0xf70], R48 ;  /* 0x000f703001007387 */ /* 0x000fe80000100a00 */
[----:B------:R-:W-:Y:S02]  /*6d6c0*/  STL.64 [R1+0xf78], R50 ;  /* 0x000f783201007387 */ /* 0x000fe40000100a00 */
[C---:B------:R-:W-:Y:S08]  /*6d6d0*/  HMMA.1688.F32.TF32 R44, R192.reuse, R230, R72 ;  /* 0x000000e6c02c723c */ /* 0x040ff00000081048 */
[C---:B------:R-:W-:Y:S03]  /*6d6e0*/  HMMA.1688.F32.TF32 R40, R192.reuse, R234, R40 ;  /* 0x000000eac028723c */ /* 0x040fe60000081028 */
[----:B------:R-:W-:Y:S04]  /*6d6f0*/  STL.64 [R1+0xf60], R24 ;  /* 0x000f601801007387 */ /* 0x000fe80000100a00 */
[----:B------:R1:W-:Y:S02]  /*6d700*/  STL.64 [R1+0xf68], R26 ;  /* 0x000f681a01007387 */ /* 0x0003e40000100a00 */
[----:B-1----:R-:W-:Y:S02]  /*6d710*/  HMMA.1688.F32.TF32 R24, R192, R238, R200 ;  /* 0x000000eec018723c */ /* 0x002fe400000810c8 */
[----:B------:R-:W-:Y:S04]  /*6d720*/  STL.64 [R1+0xf50], R44 ;  /* 0x000f502c01007387 */ /* 0x000fe80000100a00 */
[----:B------:R-:W-:Y:S04]  /*6d730*/  STL.64 [R1+0xf58], R46 ;  /* 0x000f582e01007387 */ /* 0x000fe80000100a00 */
[----:B------:R-:W-:Y:S04]  /*6d740*/  STL.64 [R1+0xcc0], R40 ;  /* 0x000cc02801007387 */ /* 0x000fe80000100a00 */
[----:B------:R1:W-:Y:S01]  /*6d750*/  STL.64 [R1+0xcc8], R42 ;  /* 0x000cc82a01007387 */ /* 0x0003e20000100a00 */
[----:B------:R-:W-:Y:S03]  /*6d760*/  HMMA.1688.F32.TF32 R176, R196, R216, R176 ;  /* 0x000000d8c4b0723c */ /* 0x000fe600000810b0 */
[----:B------:R-:W-:Y:S04]  /*6d770*/  LDS R196, [R63+UR11+0xa000] ;  /* 0x00a0000b3fc47984 */ /* 0x000fe80008000800 */
[----:B------:R-:W-:Y:S04]  /*6d780*/  STL.64 [R1+0xca0], R24 ;  /* 0x000ca01801007387 */ /* 0x000fe80000100a00 */
[----:B------:R2:W-:Y:S01]  /*6d790*/  STL.64 [R1+0xca8], R26 ;  /* 0x000ca81a01007387 */ /* 0x0005e20000100a00 */
[C---:B-1----:R-:W-:Y:S03]  /*6d7a0*/  HMMA.1688.F32.TF32 R40, R192.reuse, R246, R36 ;  /* 0x000000f6c028723c */ /* 0x042fe60000081024 */
[----:B------:R-:W-:Y:S04]  /*6d7b0*/  LDS R198, [R63+UR11+0xb000] ;  /* 0x00b0000b3fc67984 */ /* 0x000fe80008000800 */
[----:B------:R-:W-:Y:S01]  /*6d7c0*/  LDS R197, [R2+UR11+0xa000] ;  /* 0x00a0000b02c57984 */ /* 0x000fe20008000800 */
[C---:B--2---:R-:W-:Y:S03]  /*6d7d0*/  HMMA.1688.F32.TF32 R24, R192.reuse, R242, R184 ;  /* 0x000000f2c018723c */ /* 0x044fe600000810b8 */
[----:B------:R-:W1:Y:S04]  /*6d7e0*/  LDS R199, [R2+UR11+0xb000] ;  /* 0x00b0000b02c77984 */ /* 0x000e680008000800 */
[----:B------:R-:W-:Y:S01]  /*6d7f0*/  LDS R200, [R0+UR11+0xa080] ;  /* 0x00a0800b00c87984 */ /* 0x000fe20008000800 */
[C---:B----4-:R-:W-:Y:S03]  /*6d800*/  HMMA.1688.F32.TF32 R36, R192.reuse, R22, R32 ;  /* 0x00000016c024723c */ /* 0x050fe60000081020 */
[----:B------:R-:W-:Y:S04]  /*6d810*/  LDS R202, [R0+UR11+0xb080] ;  /* 0x00b0800b00ca7984 */ /* 0x000fe80008000800 */
[----:B------:R-:W-:Y:S04]  /*6d820*/  LDS R201, [R252+UR11+0xa080] ;  /* 0x00a0800bfcc97984 */ /* 0x000fe80008000800 */
[----:B------:R-:W2:Y:S04]  /*6d830*/  LDS R203, [R252+UR11+0xb080] ;  /* 0x00b0800bfccb7984 */ /* 0x000ea80008000800 */
[----:B------:R-:W-:Y:S04]  /*6d840*/  STL.64 [R1+0x1200], R24 ;  /* 0x0012001801007387 */ /* 0x000fe80000100a00 */
[----:B------:R3:W-:Y:S02]  /*6d850*/  STL.64 [R1+0x1208], R26 ;  /* 0x0012081a01007387 */ /* 0x0007e40000100a00 */
[----:B---3--:R-:W-:Y:S02]  /*6d860*/  HMMA.1688.F32.TF32 R24, R192, R18, R248 ;  /* 0x00000012c018723c */ /* 0x008fe400000810f8 */
[----:B------:R-:W-:Y:S01]  /*6d870*/  STL.64 [R1+0x11f0], R40 ;  /* 0x0011f02801007387 */ /* 0x000fe20000100a00 */
[----:B------:R-:W-:-:S03]  /*6d880*/  IMAD.MOV.U32 R32, RZ, RZ, R7 ;  /* 0x000000ffff207224 */ /* 0x000fc600078e0007 */
[----:B------:R-:W-:Y:S04]  /*6d890*/  STL.64 [R1+0x11f8], R42 ;  /* 0x0011f82a01007387 */ /* 0x000fe80000100a00 */
[----:B------:R3:W-:Y:S01]  /*6d8a0*/  STL.64 [R1+0x11e0], R36 ;  /* 0x0011e02401007387 */ /* 0x0007e20000100a00 */
[----:B------:R-:W-:-:S03]  /*6d8b0*/  IMAD.MOV.U32 R33, RZ, RZ, R15 ;  /* 0x000000ffff217224 */ /* 0x000fc600078e000f */
[----:B------:R4:W-:Y:S01]  /*6d8c0*/  STL.64 [R1+0x11e8], R38 ;  /* 0x0011e82601007387 */ /* 0x0009e20000100a00 */
[----:B------:R-:W-:-:S03]  /*6d8d0*/  MOV R34, R14 ;  /* 0x0000000e00227202 */ /* 0x000fc60000000f00 */
[----:B------:R-:W2:Y:S01]  /*6d8e0*/  LDL.LU R7, [R1+0x50e4] ;  /* 0x0050e40001077983 */ /* 0x000ea20000300800 */
[----:B------:R-:W-:-:S03]  /*6d8f0*/  IMAD.MOV.U32 R35, RZ, RZ, R11 ;  /* 0x000000ffff237224 */ /* 0x000fc600078e000b */
        /* <DEDUP_REMOVED lines=55> */
[----:B------:R-:W3:Y:S04]  /*6dc70*/  LDL.LU R6, [R1+0x50d4] ;  /* 0x0050d40001067983 */ /* 0x000ee80000300800 */
[----:B------:R-:W3:Y:S04]  /*6dc80*/  LDL.LU R10, [R1+0x50d0] ;  /* 0x0050d000010a7983 */ /* 0x000ee80000300800 */
[----:B----4-:R-:W1:Y:S04]  /*6dc90*/  LDL.LU R38, [R1+0xe08] ;  /* 0x000e080001267983 */ /* 0x010e680000300800 */
[----:B------:R-:W1:Y:S04]  /*6dca0*/  LDL.LU R39, [R1+0xe0c] ;  /* 0x000e0c0001277983 */ /* 0x000e680000300800 */
[----:B------:R-:W4:Y:S04]  /*6dcb0*/  LDL.LU R40, [R1+0xe20] ;  /* 0x000e200001287983 */ /* 0x000f280000300800 */
[----:B------:R-:W4:Y:S01]  /*6dcc0*/  LDL.LU R41, [R1+0xe24] ;  /* 0x000e240001297983 */ /* 0x000f220000300800 */
[----:B--2---:R-:W-:-:S02]  /*6dcd0*/  IMAD.MOV.U32 R187, RZ, RZ, R7 ;  /* 0x000000ffffbb7224 */ /* 0x004fc400078e0007 */
[----:B------:R-:W-:Y:S02]  /*6dce0*/  IMAD.MOV.U32 R186, RZ, RZ, R15 ;  /* 0x000000ffffba7224 */ /* 0x000fe400078e000f */
[----:B------:R-:W-:Y:S02]  /*6dcf0*/  IMAD.MOV.U32 R185, RZ, RZ, R14 ;  /* 0x000000ffffb97224 */ /* 0x000fe400078e000e */
[----:B------:R-:W-:Y:S02]  /*6dd00*/  IMAD.MOV.U32 R184, RZ, RZ, R11 ;  /* 0x000000ffffb87224 */ /* 0x000fe400078e000b */
[----:B---3--:R-:W-:Y:S02]  /*6dd10*/  IMAD.MOV.U32 R42, RZ, RZ, R6 ;  /* 0x000000ffff2a7224 */ /* 0x008fe400078e0006 */
[----:B------:R-:W2:Y:S01]  /*6dd20*/  LDL.LU R6, [R1+0x50cc] ;  /* 0x0050cc0001067983 */ /* 0x000ea20000300800 */
[----:B------:R-:W-:-:S03]  /*6dd30*/  MOV R43, R10 ;  /* 0x0000000a002b7202 */ /* 0x000fc60000000f00 */
[----:B------:R-:W3:Y:S04]  /*6dd40*/  LDL.LU R10, [R1+0x50c8] ;  /* 0x0050c800010a7983 */ /* 0x000ee80000300800 */
[----:B------:R-:W3:Y:S04]  /*6dd50*/  LDL.LU R11, [R1+0x50c4] ;  /* 0x0050c400010b7983 */ /* 0x000ee80000300800 */
[----:B------:R-:W2:Y:S04]  /*6dd60*/  LDL.LU R14, [R1+0x50c0] ;  /* 0x0050c000010e7983 */ /* 0x000ea80000300800 */
[----:B------:R-:W2:Y:S04]  /*6dd70*/  LDL.LU R15, [R1+0x50bc] ;  /* 0x0050bc00010f7983 */ /* 0x000ea80000300800 */
[----:B------:R-:W4:Y:S04]  /*6dd80*/  LDL.LU R7, [R1+0x50b8] ;  /* 0x0050b80001077983 */ /* 0x000f280000300800 */
[----:B------:R-:W4:Y:S04]  /*6dd90*/  LDL.LU R248, [R1+0xde0] ;  /* 0x000de00001f87983 */ /* 0x000f280000300800 */
[----:B------:R-:W4:Y:S04]  /*6dda0*/  LDL.LU R249, [R1+0xde4] ;  /* 0x000de40001f97983 */ /* 0x000f280000300800 */
[----:B------:R-:W4:Y:S04]  /*6ddb0*/  LDL.LU R250, [R1+0xde8] ;  /* 0x000de80001fa7983 */ /* 0x000f280000300800 */
[----:B------:R-:W4:Y:S01]  /*6ddc0*/  LDL.LU R251, [R1+0xdec] ;  /* 0x000dec0001fb7983 */ /* 0x000f220000300800 */
[C---:B-1----:R-:W-:Y:S08]  /*6ddd0*/  HMMA.1688.F32.TF32 R36, R196.reuse, R22, R36 ;  /* 0x00000016c424723c */ /* 0x042ff00000081024 */
[----:B------:R-:W-:Y:S08]  /*6dde0*/  HMMA.1688.F32.TF32 R32, R196, R18, R32 ;  /* 0x00000012c420723c */ /* 0x000ff00000081020 */
[C---:B---3--:R-:W-:Y:S08]  /*6ddf0*/  HMMA.1688.F32.TF32 R84, R192.reuse, R10, R84 ;  /* 0x0000000ac054723c */ /* 0x048ff00000081054 */
[C---:B--2---:R-:W-:Y:S08]  /*6de00*/  HMMA.1688.F32.TF32 R92, R192.reuse, R14, R92 ;  /* 0x0000000ec05c723c */ /* 0x044ff0000008105c */
[----:B----4-:R-:W-:Y:S01]  /*6de10*/  HMMA.1688.F32.TF32 R24, R192, R6, R68 ;  /* 0x00000006c018723c */ /* 0x010fe20000081044 */
[----:B------:R-:W-:Y:S04]  /*6de20*/  LDS R192, [R63+UR11+0xa080] ;  /* 0x00a0800b3fc07984 */ /* 0x000fe80008000800 */
[----:B------:R-:W-:Y:S03]  /*6de30*/  LDS R194, [R63+UR11+0xb080] ;  /* 0x00b0800b3fc27984 */ /* 0x000fe60008000800 */
[C---:B------:R-:W-:Y:S01]  /*6de40*/  HMMA.1688.F32.TF32 R68, R196.reuse, R206, R48 ;  /* 0x000000cec444723c */ /* 0x040fe20000081030 */
[----:B------:R-:W-:Y:S04]  /*6de50*/  LDS R193, [R2+UR11+0xa080] ;  /* 0x00a0800b02c17984 */ /* 0x000fe80008000800 */
[----:B------:R-:W-:Y:S03]  /*6de60*/  STL.64 [R1+0x11c0], R92 ;  /* 0x0011c05c01007387 */ /* 0x000fe60000100a00 */
[C---:B------:R-:W-:Y:S01]  /*6de70*/  HMMA.1688.F32.TF32 R48, R196.reuse, R210, R88 ;  /* 0x000000d2c430723c */ /* 0x040fe20000081058 */
[----:B------:R-:W-:Y:S04]  /*6de80*/  STL.64 [R1+0x11c8], R94 ;  /* 0x0011c85e01007387 */ /* 0x000fe80000100a00 */
[----:B------:R-:W-:Y:S04]  /*6de90*/  STL.64 [R1+0x11b0], R84 ;  /* 0x0011b05401007387 */ /* 0x000fe80000100a00 */
[----:B------:R-:W-:Y:S04]  /*6dea0*/  STL.64 [R1+0x11b8], R86 ;  /* 0x0011b85601007387 */ /* 0x000fe80000100a00 */
[----:B------:R-:W-:Y:S04]  /*6deb0*/  STL.64 [R1+0xc90], R24 ;  /* 0x000c901801007387 */ /* 0x000fe80000100a00 */
[----:B------:R1:W-:Y:S04]  /*6dec0*/  STL.64 [R1+0xc98], R26 ;  /* 0x000c981a01007387 */ /* 0x0003e80000100a00 */
[----:B------:R-:W2:Y:S01]  /*6ded0*/  LDS R195, [R2+UR11+0xb080] ;  /* 0x00b0800b02c37984 */ /* 0x000ea20008000800 */
[C---:B-1----:R-:W-:Y:S03]  /*6dee0*/  HMMA.1688.F32.TF32 R24, R196.reuse, R214, R52 ;  /* 0x000000d6c418723c */ /* 0x042fe60000081034 */
[----:B------:R-:W-:Y:S04]  /*6def0*/  STL.64 [R1+0x11a0], R68 ;  /* 0x0011a04401007387 */ /* 0x000fe80000100a00 */
[----:B------:R-:W-:Y:S04]  /*6df00*/  STL.64 [R1+0x11a8], R70 ;  /* 0x0011a84601007387 */ /* 0x000fe80000100a00 */
[----:B------:R-:W-:Y:S01]  /*6df10*/  STL.64 [R1+0x1190], R48 ;  /* 0x0011903001007387 */ /* 0x000fe20000100a00 */
[C---:B------:R-:W-:Y:S03]  /*6df20*/  HMMA.1688.F32.TF32 R52, R196.reuse, R222, R64 ;  /* 0x000000dec434723c */ /* 0x040fe60000081040 */
[----:B------:R1:W-:Y:S04]  /*6df30*/  STL.64 [R1+0x1198], R50 ;  /* 0x0011983201007387 */ /* 0x0003e80000100a00 */
[----:B------:R-:W-:Y:S01]  /*6df40*/  MOV R233, R26 ;  /* 0x0000001a00e97202 */ /* 0x000fe20000000f00 */
[----:B------:R3:W-:Y:S01]  /*6df50*/  STL.64 [R1+0x1180], R24 ;  /* 0x0011801801007387 */ /* 0x0007e20000100a00 */
[----:B------:R-:W-:Y:S01]  /*6df60*/  IMAD.MOV.U32 R232, RZ, RZ, R27 ;  /* 0x000000ffffe87224 */ /* 0x000fe200078e001b */
[C---:B-1----:R-:W-:Y:S08]  /*6df70*/  HMMA.1688.F32.TF32 R48, R196.reuse, R218, R56 ;  /* 0x000000dac430723c */ /* 0x042ff00000081038 */
[C---:B---3--:R-:W-:Y:S11]  /*6df80*/  HMMA.1688.F32.TF32 R24, R196.reuse, R226, R44 ;  /* 0x000000e2c418723c */ /* 0x048ff6000008102c */
[----:B------:R-:W-:Y:S04]  /*6df90*/  STL.64 [R1+0x1170], R48 ;  /* 0x0011703001007387 */ /* 0x000fe80000100a00 */
[----:B------:R-:W-:Y:S04]  /*6dfa0*/  STL.64 [R1+0x1178], R50 ;  /* 0x0011783201007387 */ /* 0x000fe80000100a00 */
[----:B------:R-:W-:Y:S04]  /*6dfb0*/  STL.64 [R1+0x1160], R52 ;  /* 0x0011603401007387 */ /* 0x000fe80000100a00 */
[----:B------:R-:W-:Y:S04]  /*6dfc0*/  STL.64 [R1+0x1168], R54 ;  /* 0x0011683601007387 */ /* 0x000fe80000100a00 */
[----:B------:R-:W-:Y:S04]  /*6dfd0*/  STL.64 [R1+0x1150], R24 ;  /* 0x0011501801007387 */ /* 0x000fe80000100a00 */
[----:B------:R1:W-:Y:S02]  /*6dfe0*/  STL.64 [R1+0x1158], R26 ;  /* 0x0011581a01007387 */ /* 0x0003e40000100a00 */
[----:B-1----:R-:W-:-:S15]  /*6dff0*/  HMMA.1688.F32.TF32 R24, R196, R238, R72 ;  /* 0x000000eec418723c */ /* 0x002fde0000081048 */
[----:B------:R-:W-:-:S04]  /*6e000*/  NOP ;  /* 0x0000000000007918 */ /* 0x000fc80000000000 */
[----:B------:R-:W-:Y:S01]  /*6e010*/  IMAD.MOV.U32 R229, RZ, RZ, R24 ;  /* 0x000000ffffe57224 */ /* 0x000fe200078e0018 */
[----:B------:R-:W-:Y:S01]  /*6e020*/  MOV R220, R27 ;  /* 0x0000001b00dc7202 */ /* 0x000fe20000000f00 */
[----:B------:R-:W-:Y:S02]  /*6e030*/  IMAD.MOV.U32 R228, RZ, RZ, R25 ;  /* 0x000000ffffe47224 */ /* 0x000fe400078e0019 */
[----:B------:R-:W-:Y:S02]  /*6e040*/  IMAD.MOV.U32 R221, RZ, RZ, R26 ;  /* 0x000000ffffdd7224 */ /* 0x000fe400078e001a */
[C---:B------:R-:W-:Y:S08]  /*6e050*/  HMMA.1688.F32.TF32 R24, R196.reuse, R242, R40 ;  /* 0x000000f2c418723c */ /* 0x040ff00000081028 */
[C---:B------:R-:W-:Y:S08]  /*6e060*/  HMMA.1688.F32.TF32 R48, R196.reuse, R230, R80 ;  /* 0x000000e6c430723c */ /* 0x040ff00000081050 */
[----:B------:R-:W-:Y:S03]  /*6e070*/  HMMA.1688.F32.TF32 R44, R196, R234, R76 ;  /* 0x000000eac42c723c */ /* 0x000fe6000008104c */
[----:B------:R-:W-:-:S02]  /*6e080*/  IMAD.MOV.U32 R217, RZ, RZ, R24 ;  /* 0x000000ffffd97224 */ /* 0x000fc400078e0018 */
[----:B------:R-:W-:Y:S02]  /*6e090*/  IMAD.MOV.U32 R216, RZ, RZ, R25 ;  /* 0x000000ffffd87224 */ /* 0x000fe400078e0019 */
[----:B------:R-:W-:Y:S02]  /*6e0a0*/  IMAD.MOV.U32 R205, RZ, RZ, R26 ;  /* 0x000000ffffcd7224 */ /* 0x000fe400078e001a */
[----:B------:R-:W-:Y:S02]  /*6e0b0*/  IMAD.MOV.U32 R204, RZ, RZ, R27 ;  /* 0x000000ffffcc7224 */ /* 0x000fe400078e001b */
[C---:B------:R-:W-:Y:S01]  /*6e0c0*/  HMMA.1688.F32.TF32 R24, R196.reuse, R246, R184 ;  /* 0x000000f6c418723c */ /* 0x040fe200000810b8 */
[----:B------:R-:W-:Y:S04]  /*6e0d0*/  STL.64 [R1+0x1140], R48 ;  /* 0x0011403001007387 */ /* 0x000fe80000100a00 */
[----:B------:R-:W-:Y:S04]  /*6e0e0*/  STL.64 [R1+0x1148], R50 ;  /* 0x0011483201007387 */ /* 0x000fe80000100a00 */
[----:B------:R-:W-:Y:S04]  /*6e0f0*/  STL.64 [R1+0x1130], R44 ;  /* 0x0011302c01007387 */ /* 0x000fe80000100a00 */
[----:B------:R-:W-:Y:S06]  /*6e100*/  STL.64 [R1+0x1138], R46 ;  /* 0x0011382e01007387 */ /* 0x000fec0000100a00 */
[----:B------:R-:W-:Y:S04]  /*6e110*/  STL.64 [R1+0x1100], R24 ;  /* 0x0011001801007387 */ /* 0x000fe80000100a00 */
[----:B------:R1:W-:Y:S02]  /*6e120*/  STL.64 [R1+0x1108], R26 ;  /* 0x0011081a01007387 */ /* 0x0003e40000100a00 */
[----:B-1----:R-:W-:Y:S02]  /*6e130*/  HMMA.1688.F32.TF32 R24, R196, R14, R248 ;  /* 0x0000000ec418723c */ /* 0x002fe400000810f8 */
[----:B------:R1:W-:Y:S04]  /*6e140*/  STL.64 [R1+0x10f0], R36 ;  /* 0x0010f02401007387 */ /* 0x0003e80000100a00 */
[----:B------:R3:W-:Y:S04]  /*6e150*/  STL.64 [R1+0x10f8], R38 ;  /* 0x0010f82601007387 */ /* 0x0007e80000100a00 */
[----:B------:R4:W-:Y:S04]  /*6e160*/  STL.64 [R1+0xe00], R32 ;  /* 0x000e002001007387 */ /* 0x0009e80000100a00 */
[----:B------:R1:W-:Y:S05]  /*6e170*/  STL.64 [R1+0xe08], R34 ;  /* 0x000e082201007387 */ /* 0x0003ea0000100a00 */
        /* <DEDUP_REMOVED lines=17> */
[----:B----4-:R-:W3:Y:S04]  /*6e290*/  LDL.LU R32, [R1+0xdb0] ;  /* 0x000db00001207983 */ /* 0x010ee80000300800 */
        /* <DEDUP_REMOVED lines=27> */
[----:B------:R-:W-:Y:S01]  /*6e450*/  MOV R208, R24 ;  /* 0x0000001800d07202 */ /* 0x000fe20000000f00 */
[----:B------:R-:W-:-:S05]  /*6e460*/  IMAD.MOV.U32 R209, RZ, RZ, R25 ;  /* 0x000000ffffd17224 */ /* 0x000fca00078e0019 */
        /* <DEDUP_REMOVED lines=8> */
[----:B------:R-:W2:Y:S01]  /*6e4f0*/  LDL.LU R37, [R1+0xd24] ;  /* 0x000d240001257983 */ /* 0x000ea20000300800 */
[----:B----4-:R-:W-:Y:S03]  /*6e500*/  HMMA.1688.F32.TF32 R48, R196, R6, R56 ;  /* 0x00000006c430723c */ /* 0x010fe60000081038 */
[----:B------:R-:W2:Y:S04]  /*6e510*/  LDL.LU R38, [R1+0xd28] ;  /* 0x000d280001267983 */ /* 0x000ea80000300800 */
[----:B------:R-:W2:Y:S01]  /*6e520*/  LDL.LU R39, [R1+0xd2c] ;  /* 0x000d2c0001277983 */ /* 0x000ea20000300800 */
[C---:B---3--:R-:W-:Y:S03]  /*6e530*/  HMMA.1688.F32.TF32 R24, R200.reuse, R206, R32 ;  /* 0x000000cec818723c */ /* 0x048fe60000081020 */
[----:B------:R-:W-:Y:S04]  /*6e540*/  STL [R1+0x4dc0], R213 ;  /* 0x004dc0d501007387 */ /* 0x000fe80000100800 */
[----:B------:R-:W-:Y:S04]  /*6e550*/  STL [R1+0x4db4], R212 ;  /* 0x004db4d401007387 */ /* 0x000fe80000100800 */
[----:B------:R-:W3:Y:S04]  /*6e560*/  LDL.LU R32, [R1+0xd10] ;  /* 0x000d100001207983 */ /* 0x000ee80000300800 */
[----:B------:R-:W-:Y:S04]  /*6e570*/  STL.64 [R1+0xc80], R48 ;  /* 0x000c803001007387 */ /* 0x000fe80000100a00 */
[----:B------:R1:W-:Y:S04]  /*6e580*/  STL.64 [R1+0xc88], R50 ;  /* 0x000c883201007387 */ /* 0x0003e80000100a00 */
[----:B------:R-:W-:Y:S04]  /*6e590*/  STL.64 [R1+0xc70], R24 ;  /* 0x000c701801007387 */ /* 0x000fe80000100a00 */
[----:B------:R4:W-:Y:S01]  /*6e5a0*/  STL.64 [R1+0xc78], R26 ;  /* 0x000c781a01007387 */ /* 0x0009e20000100a00 */
[C---:B-1----:R-:W-:Y:S03]  /*6e5b0*/  HMMA.1688.F32.TF32 R48, R200.reuse, R218, R80 ;  /* 0x000000dac830723c */ /* 0x042fe60000081050 */
[----:B------:R-:W3:Y:S04]  /*6e5c0*/  LDL.LU R33, [R1+0xd14] ;  /* 0x000d140001217983 */ /* 0x000ee80000300800 */
[----:B------:R-:W3:Y:S01]  /*6e5d0*/  LDL.LU R34, [R1+0xd18] ;  /* 0x000d180001227983 */ /* 0x000ee20000300800 */
[C---:B----4-:R-:W-:Y:S03]  /*6e5e0*/  HMMA.1688.F32.TF32 R24, R200.reuse, R210, R64 ;  /* 0x000000d2c818723c */ /* 0x050fe60000081040 */
[----:B------:R-:W3:Y:S04]  /*6e5f0*/  LDL.LU R35, [R1+0xd1c] ;  /* 0x000d1c0001237983 */ /* 0x000ee80000300800 */
[----:B------:R-:W-:Y:S01]  /*6e600*/  LDS R196, [R0+UR11+0xa100] ;  /* 0x00a1000b00c47984 */ /* 0x000fe20008000800 */
[----:B------:R-:W-:Y:S03]  /*6e610*/  HMMA.1688.F32.TF32 R44, R200, R214, R44 ;  /* 0x000000d6c82c723c */ /* 0x000fe6000008102c */
[----:B------:R-:W-:Y:S04]  /*6e620*/  LDS R198, [R0+UR11+0xb100] ;  /* 0x00b1000b00c67984 */ /* 0x000fe80008000800 */
[----:B------:R-:W-:Y:S04]  /*6e630*/  LDS R197, [R252+UR11+0xa100] ;  /* 0x00a1000bfcc57984 */ /* 0x000fe80008000800 */
[----:B------:R-:W1:Y:S01]  /*6e640*/  LDS R199, [R252+UR11+0xb100] ;  /* 0x00b1000bfcc77984 */ /* 0x000e620008000800 */
[----:B------:R-:W-:Y:S01]  /*6e650*/  IMAD.MOV.U32 R213, RZ, RZ, R24 ;  /* 0x000000ffffd57224 */ /* 0x000fe200078e0018 */
[----:B------:R-:W-:Y:S01]  /*6e660*/  MOV R209, R25 ;  /* 0x0000001900d17202 */ /* 0x000fe20000000f00 */
[----:B------:R-:W-:-:S02]  /*6e670*/  IMAD.MOV.U32 R208, RZ, RZ, R26 ;  /* 0x000000ffffd07224 */ /* 0x000fc400078e001a */
[----:B------:R-:W-:Y:S02]  /*6e680*/  IMAD.MOV.U32 R212, RZ, RZ, R27 ;  /* 0x000000ffffd47224 */ /* 0x000fe400078e001b */
[C---:B------:R-:W-:Y:S01]  /*6e690*/  HMMA.1688.F32.TF32 R24, R200.reuse, R222, R76 ;  /* 0x000000dec818723c */ /* 0x040fe2000008104c */
[----:B------:R-:W-:Y:S04]  /*6e6a0*/  STL.64 [R1+0xc50], R44 ;  /* 0x000c502c01007387 */ /* 0x000fe80000100a00 */
[----:B------:R4:W-:Y:S03]  /*6e6b0*/  STL.64 [R1+0xc58], R46 ;  /* 0x000c582e01007387 */ /* 0x0009e60000100a00 */
[C---:B------:R-:W-:Y:S01]  /*6e6c0*/  HMMA.1688.F32.TF32 R40, R200.reuse, R230, R40 ;  /* 0x000000e6c828723c */ /* 0x040fe20000081028 */
[----:B------:R-:W-:Y:S04]  /*6e6d0*/  STL.64 [R1+0xc40], R48 ;  /* 0x000c403001007387 */ /* 0x000fe80000100a00 */
[----:B------:R-:W-:Y:S03]  /*6e6e0*/  STL.64 [R1+0xc48], R50 ;  /* 0x000c483201007387 */ /* 0x000fe60000100a00 */
[C---:B----4-:R-:W-:Y:S03]  /*6e6f0*/  HMMA.1688.F32.TF32 R44, R200.reuse, R226, R72 ;  /* 0x000000e2c82c723c */ /* 0x050fe60000081048 */
[----:B------:R-:W-:Y:S04]  /*6e700*/  STL.64 [R1+0xc30], R24 ;  /* 0x000c301801007387 */ /* 0x000fe80000100a00 */
[----:B------:R4:W-:Y:S02]  /*6e710*/  STL.64 [R1+0xc38], R26 ;  /* 0x000c381a01007387 */ /* 0x0009e40000100a00 */
[----:B----4-:R-:W-:Y:S10]  /*6e720*/  HMMA.1688.F32.TF32 R24, R200, R234, R184 ;  /* 0x000000eac818723c */ /* 0x010ff400000810b8 */
[----:B------:R-:W-:Y:S04]  /*6e730*/  STL.64 [R1+0xc20], R44 ;  /* 0x000c202c01007387 */ /* 0x000fe80000100a00 */
[----:B------:R-:W-:Y:S04]  /*6e740*/  STL.64 [R1+0xc28], R46 ;  /* 0x000c282e01007387 */ /* 0x000fe80000100a00 */
[----:B------:R-:W-:Y:S04]  /*6e750*/  STL.64 [R1+0xc10], R40 ;  /* 0x000c102801007387 */ /* 0x000fe80000100a00 */
[----:B------:R-:W-:Y:S01]  /*6e760*/  STL.64 [R1+0xc18], R42 ;  /* 0x000c182a01007387 */ /* 0x000fe20000100a00 */
[----:B------:R-:W-:-:S03]  /*6e770*/  IMAD.MOV.U32 R4, RZ, RZ, R24 ;  /* 0x000000ffff047224 */ /* 0x000fc600078e0018 */
[----:B------:R4:W-:Y:S01]  /*6e780*/  STL.64 [R1+0xc08], R26 ;  /* 0x000c081a01007387 */ /* 0x0009e20000100a00 */
[----:B------:R-:W-:Y:S02]  /*6e790*/  IMAD.MOV.U32 R5, RZ, RZ, R25 ;  /* 0x000000ffff057224 */ /* 0x000fe400078e0019 */
[----:B----4-:R-:W-:Y:S03]  /*6e7a0*/  HMMA.1688.F32.TF32 R24, R200, R238, R248 ;  /* 0x000000eec818723c */ /* 0x010fe600000810f8 */
[----:B------:R-:W-:Y:S04]  /*6e7b0*/  STL [R1+0x4d54], R5 ;  /* 0x004d540501007387 */ /* 0x000fe80000100800 */
[----:B------:R-:W-:-:S12]  /*6e7c0*/  STL [R1+0x4d50], R4 ;  /* 0x004d500401007387 */ /* 0x000fd80000100800 */
[----:B------:R2:W-:Y:S04]  /*6e7d0*/  STL.64 [R1+0xbf8], R26 ;  /* 0x000bf81a01007387 */ /* 0x0005e80000100a00 */
[----:B------:R-:W4:Y:S04]  /*6e7e0*/  LDL.LU R248, [R1+0xd00] ;  /* 0x000d000001f87983 */ /* 0x000f280000300800 */
[----:B------:R-:W4:Y:S04]  /*6e7f0*/  LDL.LU R249, [R1+0xd04] ;  /* 0x000d040001f97983 */ /* 0x000f280000300800 */
[----:B------:R-:W4:Y:S04]  /*6e800*/  LDL.LU R250, [R1+0xd08] ;  /* 0x000d080001fa7983 */ /* 0x000f280000300800 */
[----:B------:R-:W4:Y:S01]  /*6e810*/  LDL.LU R251, [R1+0xd0c] ;  /* 0x000d0c0001fb7983 */ /* 0x000f220000300800 */
[----:B------:R-:W-:Y:S01]  /*6e820*/  MOV R8, R24 ;  /* 0x0000001800087202 */ /* 0x000fe20000000f00 */
[----:B------:R-:W-:-:S05]  /*6e830*/  IMAD.MOV.U32 R9, RZ, RZ, R25 ;  /* 0x000000ffff097224 */ /* 0x000fca00078e0019 */
[----:B------:R-:W-:Y:S04]  /*6e840*/  STL [R1+0x4d5c], R9 ;  /* 0x004d5c0901007387 */ /* 0x000fe80000100800 */
[----:B------:R-:W-:Y:S01]  /*6e850*/  STL [R1+0x4d58], R8 ;  /* 0x004d580801007387 */ /* 0x000fe20000100800 */
[----:B--2---:R-:W-:-:S15]  /*6e860*/  HMMA.1688.F32.TF32 R24, R200, R242, R36 ;  /* 0x000000f2c818723c */ /* 0x004fde0000081024 */
[----:B------:R-:W-:-:S04]  /*6e870*/  NOP ;  /* 0x0000000000007918 */ /* 0x000fc80000000000 */
[----:B------:R-:W-:Y:S02]  /*6e880*/  IMAD.MOV.U32 R4, RZ, RZ, R26 ;  /* 0x000000ffff047224 */ /* 0x000fe400078e001a */
[----:B------:R-:W-:Y:S02]  /*6e890*/  IMAD.MOV.U32 R13, RZ, RZ, R25 ;  /* 0x000000ffff0d7224 */ /* 0x000fe400078e0019 */
[----:B------:R-:W-:Y:S01]  /*6e8a0*/  IMAD.MOV.U32 R12, RZ, RZ, R24 ;  /* 0x000000ffff0c7224 */ /* 0x000fe200078e0018 */
[----:B------:R3:W-:Y:S04]  /*6e8b0*/  STL [R1+0xbec], R27 ;  /* 0x000bec1b01007387 */ /* 0x0007e80000100800 */
[----:B------:R2:W-:Y:S04]  /*6e8c0*/  STL [R1+0x4d68], R4 ;  /* 0x004d680401007387 */ /* 0x0005e80000100800 */
[----:B------:R1:W-:Y:S04]  /*6e8d0*/  STL [R1+0x4d64], R13 ;  /* 0x004d640d01007387 */ /* 0x0003e80000100800 */
[----:B------:R1:W-:Y:S04]  /*6e8e0*/  STL [R1+0x4d60], R12 ;  /* 0x004d600c01007387 */ /* 0x0003e80000100800 */
        /* <DEDUP_REMOVED lines=8> */
[----:B---3--:R-:W-:Y:S03]  /*6e970*/  HMMA.1688.F32.TF32 R24, R200, R246, R32 ;  /* 0x000000f6c818723c */ /* 0x008fe60000081020 */
[----:B------:R-:W3:Y:S04]  /*6e980*/  LDL.LU R184, [R1+0xcd0] ;  /* 0x000cd00001b87983 */ /* 0x000ee80000300800 */
[----:B------:R-:W3:Y:S04]  /*6e990*/  LDL.LU R185, [R1+0xcd4] ;  /* 0x000cd40001b97983 */ /* 0x000ee80000300800 */
[----:B------:R-:W3:Y:S04]  /*6e9a0*/  LDL.LU R186, [R1+0xcd8] ;  /* 0x000cd80001ba7983 */ /* 0x000ee80000300800 */
[----:B------:R-:W3:Y:S04]  /*6e9b0*/  LDL.LU R187, [R1+0xcdc] ;  /* 0x000cdc0001bb7983 */ /* 0x000ee80000300800 */
[----:B------:R-:W-:Y:S01]  /*6e9c0*/  IMAD.MOV.U32 R5, RZ, RZ, R27 ;  /* 0x000000ffff057224 */ /* 0x000fe200078e001b */
[----:B------:R-:W-:Y:S01]  /*6e9d0*/  MOV R16, R24 ;  /* 0x0000001800107202 */ /* 0x000fe20000000f00 */
[----:B------:R-:W-:-:S02]  /*6e9e0*/  IMAD.MOV.U32 R17, RZ, RZ, R25 ;  /* 0x000000ffff117224 */ /* 0x000fc400078e0019 */
[----:B------:R-:W-:Y:S01]  /*6e9f0*/  IMAD.MOV.U32 R8, RZ, RZ, R26 ;  /* 0x000000ffff087224 */ /* 0x000fe200078e001a */
[----:B------:R-:W-:Y:S04]  /*6ea00*/  STL [R1+0x4d78], R5 ;  /* 0x004d780501007387 */ /* 0x000fe80000100800 */
[----:B------:R-:W-:Y:S04]  /*6ea10*/  STL [R1+0x4d74], R17 ;  /* 0x004d741101007387 */ /* 0x000fe80000100800 */
[----:B------:R1:W-:Y:S04]  /*6ea20*/  STL [R1+0x4d70], R16 ;  /* 0x004d701001007387 */ /* 0x0003e80000100800 */
[----:B------:R1:W-:Y:S04]  /*6ea30*/  STL [R1+0x4d6c], R8 ;  /* 0x004d6c0801007387 */ /* 0x0003e80000100800 */
[----:B------:R-:W3:Y:S04]  /*6ea40*/  LDL.LU R36, [R1+0xcb0] ;  /* 0x000cb00001247983 */ /* 0x000ee80000300800 */
[----:B------:R-:W3:Y:S04]  /*6ea50*/  LDL.LU R37, [R1+0xcb4] ;  /* 0x000cb40001257983 */ /* 0x000ee80000300800 */
[----:B------:R-:W3:Y:S04]  /*6ea60*/  LDL.LU R38, [R1+0xcb8] ;  /* 0x000cb80001267983 */ /* 0x000ee80000300800 */
[----:B------:R-:W3:Y:S01]  /*6ea70*/  LDL.LU R39, [R1+0xcbc] ;  /* 0x000cbc0001277983 */ /* 0x000ee20000300800 */
        /* <DEDUP_REMOVED lines=9> */
[----:B--2---:R-:W-:Y:S01]  /*6eb10*/  IMAD.MOV.U32 R4, RZ, RZ, R24 ;  /* 0x000000ffff047224 */ /* 0x004fe200078e0018 */
[----:B-1----:R-:W-:Y:S01]  /*6eb20*/  MOV R13, R25 ;  /* 0x00000019000d7202 */ /* 0x002fe20000000f00 */
[----:B------:R-:W-:-:S02]  /*6eb30*/  IMAD.MOV.U32 R12, RZ, RZ, R26 ;  /* 0x000000ffff0c7224 */ /* 0x000fc400078e001a */
[----:B------:R-:W-:-:S05]  /*6eb40*/  IMAD.MOV.U32 R9, RZ, RZ, R27 ;  /* 0x000000ffff097224 */ /* 0x000fca00078e001b */
[----:B------:R-:W-:Y:S04]  /*6eb50*/  STL [R1+0x4d88], R9 ;  /* 0x004d880901007387 */ /* 0x000fe80000100800 */
[----:B------:R-:W-:Y:S04]  /*6eb60*/  STL [R1+0x4d84], R12 ;  /* 0x004d840c01007387 */ /* 0x000fe80000100800 */
[----:B------:R1:W-:Y:S04]  /*6eb70*/  STL [R1+0x4d80], R13 ;  /* 0x004d800d01007387 */ /* 0x0003e80000100800 */
[----:B------:R2:W-:Y:S01]  /*6eb80*/  STL [R1+0x4d7c], R4 ;  /* 0x004d7c0401007387 */ /* 0x0005e20000100800 */
[----:B------:R-:W-:-:S15]  /*6eb90*/  HMMA.1688.F32.TF32 R24, R200, R14, R40 ;  /* 0x0000000ec818723c */ /* 0x000fde0000081028 */
[----:B------:R-:W-:-:S04]  /*6eba0*/  NOP ;  /* 0x0000000000007918 */ /* 0x000fc80000000000 */
[----:B------:R-:W-:Y:S01]  /*6ebb0*/  IMAD.MOV.U32 R20, RZ, RZ, R24 ;  /* 0x000000ffff147224 */ /* 0x000fe200078e0018 */
[----:B------:R-:W-:Y:S01]  /*6ebc0*/  MOV R16, R26 ;  /* 0x0000001a00107202 */ /* 0x000fe20000000f00 */
[----:B------:R-:W-:Y:S02]  /*6ebd0*/  IMAD.MOV.U32 R21, RZ, RZ, R25 ;  /* 0x000000ffff157224 */ /* 0x000fe400078e0019 */
[----:B------:R-:W-:Y:S02]  /*6ebe0*/  IMAD.MOV.U32 R8, RZ, RZ, R27 ;  /* 0x000000ffff087224 */ /* 0x000fe400078e001b */
[C---:B---3--:R-:W-:Y:S08]  /*6ebf0*/  HMMA.1688.F32.TF32 R24, R200.reuse, R10, R184 ;  /* 0x0000000ac818723c */ /* 0x048ff000000810b8 */
[----:B------:R-:W-:Y:S11]  /*6ec00*/  HMMA.1688.F32.TF32 R44, R200, R18, R72 ;  /* 0x00000012c82c723c */ /* 0x000ff60000081048 */
[----:B-1----:R-:W-:Y:S01]  /*6ec10*/  IMAD.MOV.U32 R13, RZ, RZ, R24 ;  /* 0x000000ffff0d7224 */ /* 0x002fe200078e0018 */
[----:B------:R-:W-:Y:S01]  /*6ec20*/  MOV R17, R27 ;  /* 0x0000001b00117202 */ /* 0x000fe20000000f00 */
[----:B--2---:R-:W-:-:S02]  /*6ec30*/  IMAD.MOV.U32 R4, RZ, RZ, R25 ;  /* 0x000000ffff047224 */ /* 0x004fc400078e0019 */
[----:B------:R-:W-:Y:S02]  /*6ec40*/  IMAD.MOV.U32 R5, RZ, RZ, R26 ;  /* 0x000000ffff057224 */ /* 0x000fe400078e001a */
[----:B------:R-:W-:Y:S02]  /*6ec50*/  HMMA.1688.F32.TF32 R24, R200, R6, R36 ;  /* 0x00000006c818723c */ /* 0x000fe40000081024 */
[----:B------:R-:W-:Y:S04]  /*6ec60*/  STL.64 [R1+0xbb0], R44 ;  /* 0x000bb02c01007387 */ /* 0x000fe80000100a00 */
[----:B------:R-:W-:Y:S04]  /*6ec70*/  STL.64 [R1+0xbb8], R46 ;  /* 0x000bb82e01007387 */ /* 0x000fe80000100a00 */
[----:B------:R-:W-:Y:S04]  /*6ec80*/  STL [R1+0x4d98], R8 ;  /* 0x004d980801007387 */ /* 0x000fe80000100800 */
[----:B------:R-:W-:Y:S04]  /*6ec90*/  STL [R1+0x4d94], R16 ;  /* 0x004d941001007387 */ /* 0x000fe80000100800 */
[----:B------:R1:W-:Y:S04]  /*6eca0*/  STL [R1+0x4d90], R21 ;  /* 0x004d901501007387 */ /* 0x0003e80000100800 */
[----:B------:R2:W-:Y:S04]  /*6ecb0*/  STL [R1+0x4d8c], R20 ;  /* 0x004d8c1401007387 */ /* 0x0005e80000100800 */
[----:B------:R-:W-:Y:S01]  /*6ecc0*/  STL [R1+0x4da8], R17 ;  /* 0x004da81101007387 */ /* 0x000fe20000100800 */
[----:B-1----:R-:W-:-:S03]  /*6ecd0*/  IMAD.MOV.U32 R21, RZ, RZ, R24 ;  /* 0x000000ffff157224 */ /* 0x002fc600078e0018 */
[----:B------:R-:W-:Y:S01]  /*6ece0*/  STL [R1+0x4da4], R5 ;  /* 0x004da40501007387 */ /* 0x000fe20000100800 */
[----:B--2---:R-:W-:-:S03]  /*6ecf0*/  IMAD.MOV.U32 R20, RZ, RZ, R25 ;  /* 0x000000ffff147224 */ /* 0x004fc600078e0019 */
[----:B------:R-:W-:Y:S01]  /*6ed00*/  STL [R1+0x4da0], R4 ;  /* 0x004da00401007387 */ /* 0x000fe20000100800 */
[----:B------:R-:W-:-:S03]  /*6ed10*/  IMAD.MOV.U32 R9, RZ, RZ, R26 ;  /* 0x000000ffff097224 */ /* 0x000fc600078e001a */
[----:B------:R-:W-:Y:S01]  /*6ed20*/  STL [R1+0x4d9c], R13 ;  /* 0x004d9c0d01007387 */ /* 0x000fe20000100800 */
[----:B------:R-:W-:-:S03]  /*6ed30*/  IMAD.MOV.U32 R12, RZ, RZ, R27 ;  /* 0x000000ffff0c7224 */ /* 0x000fc600078e001b */
[----:B------:R-:W-:Y:S04]  /*6ed40*/  STL [R1+0x4db0], R20 ;  /* 0x004db01401007387 */ /* 0x000fe80000100800 */
[----:B------:R-:W-:Y:S04]  /*6ed50*/  STL [R1+0x4dac], R21 ;  /* 0x004dac1501007387 */ /* 0x000fe80000100800 */
[----:B------:R-:W-:Y:S04]  /*6ed60*/  LDS R200, [R63+UR11+0xa100] ;  /* 0x00a1000b3fc87984 */ /* 0x000fe80008000800 */
[----:B------:R-:W-:Y:S04]  /*6ed70*/  LDS R202, [R63+UR11+0xb100] ;  /* 0x00b1000b3fca7984 */ /* 0x000fe80008000800 */
[----:B------:R-:W-:Y:S01]  /*6ed80*/  LDS R201, [R2+UR11+0xa100] ;  /* 0x00a1000b02c97984 */ /* 0x000fe20008000800 */
[C---:B----4-:R-:W-:Y:S03]  /*6ed90*/  HMMA.1688.F32.TF32 R32, R192.reuse, R206, R32 ;  /* 0x000000cec020723c */ /* 0x050fe60000081020 */
[----:B------:R-:W1:Y:S05]  /*6eda0*/  LDS R203, [R2+UR11+0xb100] ;  /* 0x00b1000b02cb7984 */ /* 0x000e6a0008000800 */
[----:B------:R-:W-:Y:S11]  /*6edb0*/  HMMA.1688.F32.TF32 R24, R192, R210, R248 ;  /* 0x000000d2c018723c */ /* 0x000ff600000810f8 */
        /* <DEDUP_REMOVED lines=56> */
[----:B---3--:R-:W2:Y:S04]  /*6f140*/  LDL.LU R34, [R1+0xaa8] ;  /* 0x000aa80001227983 */ /* 0x008ea80000300800 */
[----:B------:R-:W2:Y:S01]  /*6f150*/  LDL.LU R35, [R1+0xaac] ;  /* 0x000aac0001237983 */ /* 0x000ea20000300800 */
[----:B------:R-:W-:Y:S01]  /*6f160*/  MOV R4, R24 ;  /* 0x0000001800047202 */ /* 0x000fe20000000f00 */
[----:B------:R-:W-:-:S02]  /*6f170*/  IMAD.MOV.U32 R13, RZ, RZ, R25 ;  /* 0x000000ffff0d7224 */ /* 0x000fc400078e0019 */
[----:B------:R-:W-:Y:S02]  /*6f180*/  IMAD.MOV.U32 R8, RZ, RZ, R26 ;  /* 0x000000ffff087224 */ /* 0x000fe400078e001a */
[----:B------:R-:W-:Y:S02]  /*6f190*/  IMAD.MOV.U32 R16, RZ, RZ, R27 ;  /* 0x000000ffff107224 */ /* 0x000fe400078e001b */
[----:B----4-:R-:W-:-:S15]  /*6f1a0*/  HMMA.1688.F32.TF32 R24, R192, R214, R48 ;  /* 0x000000d6c018723c */ /* 0x010fde0000081030 */
[----:B------:R-:W-:-:S04]  /*6f1b0*/  NOP ;  /* 0x0000000000007918 */ /* 0x000fc80000000000 */
[----:B------:R-:W-:Y:S01]  /*6f1c0*/  IMAD.MOV.U32 R20, RZ, RZ, R24 ;  /* 0x000000ffff147224 */ /* 0x000fe200078e0018 */
[----:B------:R-:W-:Y:S01]  /*6f1d0*/  MOV R21, R25 ;  /* 0x0000001900157202 */ /* 0x000fe20000000f00 */
[----:B------:R-:W-:Y:S02]  /*6f1e0*/  IMAD.MOV.U32 R17, RZ, RZ, R26 ;  /* 0x000000ffff117224 */ /* 0x000fe400078e001a */
[----:B------:R-:W-:Y:S02]  /*6f1f0*/  IMAD.MOV.U32 R5, RZ, RZ, R27 ;  /* 0x000000ffff057224 */ /* 0x000fe400078e001b */
[C---:B------:R-:W-:Y:S08]  /*6f200*/  HMMA.1688.F32.TF32 R24, R192.reuse, R218, R88 ;  /* 0x000000dac018723c */ /* 0x040ff00000081058 */
[C---:B------:R-:W-:Y:S11]  /*6f210*/  HMMA.1688.F32.TF32 R52, R192.reuse, R222, R52 ;  /* 0x000000dec034723c */ /* 0x040ff60000081034 */
[----:B------:R-:W-:Y:S04]  /*6f220*/  STL.64 [R1+0xb50], R24 ;  /* 0x000b501801007387 */ /* 0x000fe80000100a00 */
[----:B------:R3:W-:Y:S02]  /*6f230*/  STL.64 [R1+0xb58], R26 ;  /* 0x000b581a01007387 */ /* 0x0007e40000100a00 */
[C---:B---3--:R-:W-:Y:S02]  /*6f240*/  HMMA.1688.F32.TF32 R24, R192.reuse, R226, R56 ;  /* 0x000000e2c018723c */ /* 0x048fe40000081038 */
[----:B------:R-:W-:Y:S04]  /*6f250*/  STL.64 [R1+0xb40], R52 ;  /* 0x000b403401007387 */ /* 0x000fe80000100a00 */
[----:B------:R-:W-:Y:S02]  /*6f260*/  STL.64 [R1+0xb48], R54 ;  /* 0x000b483601007387 */ /* 0x000fe40000100a00 */
[C---:B------:R-:W-:Y:S08]  /*6f270*/  HMMA.1688.F32.TF32 R48, R192.reuse, R230, R64 ;  /* 0x000000e6c030723c */ /* 0x040ff00000081040 */
[C---:B------:R-:W-:Y:S03]  /*6f280*/  HMMA.1688.F32.TF32 R44, R192.reuse, R234, R44 ;  /* 0x000000eac02c723c */ /* 0x040fe6000008102c */
[----:B------:R-:W-:Y:S04]  /*6f290*/  STL.64 [R1+0xb30], R24 ;  /* 0x000b301801007387 */ /* 0x000fe80000100a00 */
[----:B------:R3:W-:Y:S02]  /*6f2a0*/  STL.64 [R1+0xb38], R26 ;  /* 0x000b381a01007387 */ /* 0x0007e40000100a00 */
[----:B---3--:R-:W-:Y:S02]  /*6f2b0*/  HMMA.1688.F32.TF32 R24, R192, R238, R80 ;  /* 0x000000eec018723c */ /* 0x008fe40000081050 */
[----:B------:R-:W-:Y:S04]  /*6f2c0*/  STL.64 [R1+0xb20], R48 ;  /* 0x000b203001007387 */ /* 0x000fe80000100a00 */
[----:B------:R-:W-:Y:S04]  /*6f2d0*/  STL.64 [R1+0xb28], R50 ;  /* 0x000b283201007387 */ /* 0x000fe80000100a00 */
[----:B------:R-:W-:Y:S04]  /*6f2e0*/  STL.64 [R1+0xb10], R44 ;  /* 0x000b102c01007387 */ /* 0x000fe80000100a00 */
[----:B------:R-:W-:Y:S05]  /*6f2f0*/  STL.64 [R1+0xb18], R46 ;  /* 0x000b182e01007387 */ /* 0x000fea0000100a00 */
[----:B------:R-:W-:Y:S01]  /*6f300*/  IMAD.MOV.U32 R240, RZ, RZ, R24 ;  /* 0x000000fffff07224 */ /* 0x000fe200078e0018 */
[----:B------:R3:W-:Y:S01]  /*6f310*/  STL.64 [R1+0xb08], R26 ;  /* 0x000b081a01007387 */ /* 0x0007e20000100a00 */
[----:B------:R-:W-:-:S02]  /*6f320*/  IMAD.MOV.U32 R241, RZ, RZ, R25 ;  /* 0x000000fffff17224 */ /* 0x000fc400078e0019 */
[C---:B---3--:R-:W-:Y:S03]  /*6f330*/  HMMA.1688.F32.TF32 R24, R192.reuse, R242, R76 ;  /* 0x000000f2c018723c */ /* 0x048fe6000008104c */
[----:B------:R-:W-:Y:S04]  /*6f340*/  STL [R1+0x4d4c], R241 ;  /* 0x004d4cf101007387 */ /* 0x000fe80000100800 */
[----:B------:R-:W-:Y:S01]  /*6f350*/  STL [R1+0x4d48], R240 ;  /* 0x004d48f001007387 */ /* 0x000fe20000100800 */
[C---:B------:R-:W-:Y:S11]  /*6f360*/  HMMA.1688.F32.TF32 R44, R192.reuse, R246, R72 ;  /* 0x000000f6c02c723c */ /* 0x040ff60000081048 */
[----:B------:R-:W-:Y:S04]  /*6f370*/  STL.64 [R1+0xdd0], R24 ;  /* 0x000dd01801007387 */ /* 0x000fe80000100a00 */
[----:B------:R3:W-:Y:S02]  /*6f380*/  STL.64 [R1+0xdd8], R26 ;  /* 0x000dd81a01007387 */ /* 0x0007e40000100a00 */
[C---:B---3--:R-:W-:Y:S02]  /*6f390*/  HMMA.1688.F32.TF32 R24, R192.reuse, R22, R40 ;  /* 0x00000016c018723c */ /* 0x048fe40000081028 */
[----:B------:R-:W-:Y:S04]  /*6f3a0*/  STL.64 [R1+0xdc0], R44 ;  /* 0x000dc02c01007387 */ /* 0x000fe80000100a00 */
[----:B------:R-:W-:Y:S02]  /*6f3b0*/  STL.64 [R1+0xdc8], R46 ;  /* 0x000dc82e01007387 */ /* 0x000fe40000100a00 */
[----:B------:R-:W-:Y:S11]  /*6f3c0*/  HMMA.1688.F32.TF32 R40, R192, R18, R184 ;  /* 0x00000012c028723c */ /* 0x000ff600000810b8 */
[----:B------:R-:W-:Y:S01]  /*6f3d0*/  MOV R241, R26 ;  /* 0x0000001a00f17202 */ /* 0x000fe20000000f00 */
[----:B------:R3:W-:Y:S01]  /*6f3e0*/  STL.64 [R1+0xdb0], R24 ;  /* 0x000db01801007387 */ /* 0x0007e20000100a00 */
[----:B------:R-:W-:-:S02]  /*6f3f0*/  IMAD.MOV.U32 R240, RZ, RZ, R27 ;  /* 0x000000fffff07224 */ /* 0x000fc400078e001b */
[C---:B---3--:R-:W-:Y:S04]  /*6f400*/  HMMA.1688.F32.TF32 R24, R192.reuse, R14, R36 ;  /* 0x0000000ec018723c */ /* 0x048fe80000081024 */
[----:B------:R-:W-:Y:S04]  /*6f410*/  STL.64 [R1+0xda0], R40 ;  /* 0x000da02801007387 */ /* 0x000fe80000100a00 */
[----:B------:R-:W-:Y:S01]  /*6f420*/  STL.64 [R1+0xda8], R42 ;  /* 0x000da82a01007387 */ /* 0x000fe20000100a00 */
[----:B--2---:R-:W-:Y:S10]  /*6f430*/  HMMA.1688.F32.TF32 R32, R192, R10, R32 ;  /* 0x0000000ac020723c */ /* 0x004ff40000081020 */
[----:B------:R-:W-:Y:S01]  /*6f440*/  IMAD.MOV.U32 R237, RZ, RZ, R26 ;  /* 0x000000ffffed7224 */ /* 0x000fe200078e001a */
[----:B------:R2:W-:Y:S01]  /*6f450*/  STL.64 [R1+0xd90], R24 ;  /* 0x000d901801007387 */ /* 0x0005e20000100a00 */
[----:B------:R-:W-:-:S02]  /*6f460*/  IMAD.MOV.U32 R236, RZ, RZ, R27 ;  /* 0x000000ffffec7224 */ /* 0x000fc400078e001b */
[-C--:B--2---:R-:W-:Y:S01]  /*6f470*/  HMMA.1688.F32.TF32 R24, R192, R6.reuse, R248 ;  /* 0x00000006c018723c */ /* 0x084fe200000810f8 */
[----:B------:R-:W2:Y:S04]  /*6f480*/  LDL.LU R248, [R1+0x870] ;  /* 0x0008700001f87983 */ /* 0x000ea80000300800 */
[----:B------:R3:W-:Y:S04]  /*6f490*/  STL.64 [R1+0xd80], R32 ;  /* 0x000d802001007387 */ /* 0x0007e80000100a00 */
[----:B------:R4:W-:Y:S04]  /*6f4a0*/  STL.64 [R1+0xd88], R34 ;  /* 0x000d882201007387 */ /* 0x0009e80000100a00 */
[----:B------:R-:W-:Y:S04]  /*6f4b0*/  LDS R192, [R0+UR11+0xa180] ;  /* 0x00a1800b00c07984 */ /* 0x000fe80008000800 */
[----:B------:R-:W-:Y:S04]  /*6f4c0*/  LDS R194, [R0+UR11+0xb180] ;  /* 0x00b1800b00c27984 */ /* 0x000fe80008000800 */
        /* <DEDUP_REMOVED lines=119> */
[C---:B--2---:R-:W-:Y:S08]  /*6fc40*/  HMMA.1688.F32.TF32 R48, R196.reuse, R6, R48 ;  /* 0x00000006c430723c */ /* 0x044ff00000081030 */
[C---:B---3--:R-:W-:Y:S08]  /*6fc50*/  HMMA.1688.F32.TF32 R92, R196.reuse, R18, R92 ;  /* 0x00000012c45c723c */ /* 0x048ff0000008105c */
[----:B----4-:R-:W-:Y:S08]  /*6fc60*/  HMMA.1688.F32.TF32 R96, R196, R22, R96 ;  /* 0x00000016c460723c */ /* 0x010ff00000081060 */
[-C--:B------:R-:W-:Y:S08]  /*6fc70*/  HMMA.1688.F32.TF32 R52, R200, R210.reuse, R52 ;  /* 0x000000d2c834723c */ /* 0x080ff00000081034 */
[C---:B------:R-:W-:Y:S08]  /*6fc80*/  HMMA.1688.F32.TF32 R120, R196.reuse, R210, R120 ;  /* 0x000000d2c478723c */ /* 0x040ff00000081078 */
[C---:B------:R-:W-:Y:S08]  /*6fc90*/  HMMA.1688.F32.TF32 R124, R196.reuse, R206, R124 ;  /* 0x000000cec47c723c */ /* 0x040ff0000008107c */
[C---:B------:R-:W-:Y:S11]  /*6fca0*/  HMMA.1688.F32.TF32 R116, R196.reuse, R214, R116 ;  /* 0x000000d6c474723c */ /* 0x040ff60000081074 */
        /* <DEDUP_REMOVED lines=10> */
[C---:B------:R-:W-:Y:S08]  /*6fd50*/  HMMA.1688.F32.TF32 R108, R196.reuse, R234, R100 ;  /* 0x000000eac46c723c */ /* 0x040ff00000081064 */
[C---:B------:R-:W-:Y:S01]  /*6fd60*/  HMMA.1688.F32.TF32 R104, R196.reuse, R238, R24 ;  /* 0x000000eec468723c */ /* 0x040fe20000081018 */
[----:B------:R-:W-:Y:S07]  /*6fd70*/  STL.64 [R1+0xd00], R124 ;  /* 0x000d007c01007387 */ /* 0x000fee0000100a00 */
        /* <DEDUP_REMOVED lines=16> */
[----:B------:R2:W-:Y:S02]  /*6fe80*/  STL.64 [R1+0xcd8], R26 ;  /* 0x000cd81a01007387 */ /* 0x0005e40000100a00 */
[C---:B--2---:R-:W-:Y:S02]  /*6fe90*/  HMMA.1688.F32.TF32 R24, R196.reuse, R14, R84 ;  /* 0x0000000ec418723c */ /* 0x044fe40000081054 */
[----:B------:R-:W-:Y:S04]  /*6fea0*/  STL.64 [R1+0xcb0], R96 ;  /* 0x000cb06001007387 */ /* 0x000fe80000100a00 */
[----:B------:R-:W-:Y:S02]  /*6feb0*/  STL.64 [R1+0xcb8], R98 ;  /* 0x000cb86201007387 */ /* 0x000fe40000100a00 */
[----:B------:R-:W-:Y:S02]  /*6fec0*/  HMMA.1688.F32.TF32 R68, R196, R10, R68 ;  /* 0x0000000ac444723c */ /* 0x000fe40000081044 */
[----:B------:R-:W-:Y:S04]  /*6fed0*/  STL.64 [R1+0xb90], R92 ;  /* 0x000b905c01007387 */ /* 0x000fe80000100a00 */
[----:B------:R-:W-:Y:S02]  /*6fee0*/  STL.64 [R1+0xb98], R94 ;  /* 0x000b985e01007387 */ /* 0x000fe40000100a00 */
[C---:B------:R-:W-:Y:S02]  /*6fef0*/  HMMA.1688.F32.TF32 R44, R200.reuse, R222, R44 ;  /* 0x000000dec82c723c */ /* 0x040fe4000008102c */
[----:B------:R-:W-:Y:S04]  /*6ff00*/  LDS R196, [R0+UR11+0xa200] ;  /* 0x00a2000b00c47984 */ /* 0x000fe80008000800 */
[----:B------:R-:W-:Y:S04]  /*6ff10*/  STL.64 [R1+0xad0], R24 ;  /* 0x000ad01801007387 */ /* 0x000fe80000100a00 */
[----:B------:R2:W-:Y:S01]  /*6ff20*/  STL.64 [R1+0xad8], R26 ;  /* 0x000ad81a01007387 */ /* 0x0005e20000100a00 */
[C---:B------:R-:W-:Y:S03]  /*6ff30*/  HMMA.1688.F32.TF32 R40, R200.reuse, R238, R40 ;  /* 0x000000eec828723c */ /* 0x040fe60000081028 */
[----:B------:R-:W-:Y:S04]  /*6ff40*/  LDS R198, [R0+UR11+0xb200] ;  /* 0x00b2000b00c67984 */ /* 0x000fe80008000800 */
[----:B------:R-:W-:Y:S01]  /*6ff50*/  LDS R197, [R252+UR11+0xa200] ;  /* 0x00a2000bfcc57984 */ /* 0x000fe20008000800 */
[C---:B--2---:R-:W-:Y:S03]  /*6ff60*/  HMMA.1688.F32.TF32 R24, R200.reuse, R206, R88 ;  /* 0x000000cec818723c */ /* 0x044fe60000081058 */
[----:B------:R-:W-:Y:S04]  /*6ff70*/  STL.64 [R1+0xab0], R68 ;  /* 0x000ab04401007387 */ /* 0x000fe80000100a00 */
[----:B------:R-:W-:Y:S04]  /*6ff80*/  STL.64 [R1+0xab8], R70 ;  /* 0x000ab84601007387 */ /* 0x000fe80000100a00 */
[----:B------:R-:W-:Y:S04]  /*6ff90*/  STL.64 [R1+0x950], R48 ;  /* 0x0009503001007387 */ /* 0x000fe80000100a00 */
[----:B------:R2:W-:Y:S01]  /*6ffa0*/  STL.64 [R1+0x958], R50 ;  /* 0x0009583201007387 */ /* 0x0005e20000100a00 */
[C---:B------:R-:W-:Y:S03]  /*6ffb0*/  HMMA.1688.F32.TF32 R36, R200.reuse, R246, R36 ;  /* 0x000000f6c824723c */ /* 0x040fe60000081024 */
[----:B------:R-:W-:Y:S04]  /*6ffc0*/  LDS R199, [R252+UR11+0xb200] ;  /* 0x00b2000bfcc77984 */ /* 0x000fe80008000800 */
[----:B------:R-:W-:Y:S01]  /*6ffd0*/  STL.64 [R1+0x940], R24 ;  /* 0x0009401801007387 */ /* 0x000fe20000100a00 */
[C---:B--2---:R-:W-:Y:S03]  /*6ffe0*/  HMMA.1688.F32.TF32 R48, R200.reuse, R214, R56 ;  /* 0x000000d6c830723c */ /* 0x044fe60000081038 */
[----:B------:R2:W-:Y:S05]  /*6fff0*/  STL.64 [R1+0x948], R26 ;  /* 0x0009481a01007387 */ /* 0x0005ea0000100a00 */
[C---:B--2---:R-:W-:Y:S01]  /*70000*/  HMMA.1688.F32.TF32 R24, R200.reuse, R218, R64 ;  /* 0x000000dac818723c */ /* 0x044fe20000081040 */
[----:B------:R-:W-:Y:S04]  /*70010*/  STL.64 [R1+0x930], R52 ;  /* 0x0009303401007387 */ /* 0x000fe80000100a00 */
[----:B------:R-:W-:Y:S06]  /*70020*/  STL.64 [R1+0x938], R54 ;  /* 0x0009383601007387 */ /* 0x000fec0000100a00 */
        /* <DEDUP_REMOVED lines=9> */
[----:B------:R-:W-:Y:S01]  /*700c0*/  STL.64 [R1+0x8e8], R50 ;  /* 0x0008e83201007387 */ /* 0x000fe20000100a00 */
[C---:B--2---:R-:W-:Y:S03]  /*700d0*/  HMMA.1688.F32.TF32 R44, R200.reuse, R234, R72 ;  /* 0x000000eac82c723c */ /* 0x044fe60000081048 */
[----:B------:R-:W-:Y:S04]  /*700e0*/  STL.64 [R1+0x8d0], R24 ;  /* 0x0008d01801007387 */ /* 0x000fe80000100a00 */
[----:B------:R2:W-:Y:S02]  /*700f0*/  STL.64 [R1+0x8d8], R26 ;  /* 0x0008d81a01007387 */ /* 0x0005e40000100a00 */
[C---:B--2---:R-:W-:Y:S10]  /*70100*/  HMMA.1688.F32.TF32 R24, R200.reuse, R242, R184 ;  /* 0x000000f2c818723c */ /* 0x044ff400000810b8 */
[----:B------:R-:W-:Y:S04]  /*70110*/  STL.64 [R1+0x8c0], R44 ;  /* 0x0008c02c01007387 */ /* 0x000fe80000100a00 */
[----:B------:R-:W-:Y:S04]  /*70120*/  STL.64 [R1+0x8c8], R46 ;  /* 0x0008c82e01007387 */ /* 0x000fe80000100a00 */
[----:B------:R-:W-:Y:S01]  /*70130*/  STL.64 [R1+0x8b0], R40 ;  /* 0x0008b02801007387 */ /* 0x000fe20000100a00 */
[C---:B------:R-:W-:Y:S03]  /*70140*/  HMMA.1688.F32.TF32 R32, R200.reuse, R22, R32 ;  /* 0x00000016c820723c */ /* 0x040fe60000081020 */
[----:B------:R-:W-:Y:S04]  /*70150*/  STL.64 [R1+0x8b8], R42 ;  /* 0x0008b82a01007387 */ /* 0x000fe80000100a00 */
[----:B------:R-:W-:Y:S04]  /*70160*/  STL.64 [R1+0x8a0], R24 ;  /* 0x0008a01801007387 */ /* 0x000fe80000100a00 */
[----:B------:R2:W-:Y:S02]  /*70170*/  STL.64 [R1+0x8a8], R26 ;  /* 0x0008a81a01007387 */ /* 0x0005e40000100a00 */
[C---:B--2---:R-:W-:Y:S02]  /*70180*/  HMMA.1688.F32.TF32 R24, R200.reuse, R18, R248 ;  /* 0x00000012c818723c */ /* 0x044fe400000810f8 */
[----:B------:R2:W-:Y:S04]  /*70190*/  STL.64 [R1+0x890], R36 ;  /* 0x0008902401007387 */ /* 0x0005e80000100a00 */
[----:B------:R3:W-:Y:S04]  /*701a0*/  STL.64 [R1+0x898], R38 ;  /* 0x0008982601007387 */ /* 0x0007e80000100a00 */
[----:B--2---:R-:W2:Y:S04]  /*701b0*/  LDL.LU R36, [R1+0x620] ;  /* 0x0006200001247983 */ /* 0x004ea80000300800 */
[----:B------:R4:W-:Y:S04]  /*701c0*/  STL.64 [R1+0x880], R32 ;  /* 0x0008802001007387 */ /* 0x0009e80000100a00 */
[----:B------:R1:W-:Y:S04]  /*701d0*/  STL.64 [R1+0x888], R34 ;  /* 0x0008882201007387 */ /* 0x0003e80000100a00 */
[----:B------:R-:W-:Y:S04]  /*701e0*/  STL.64 [R1+0x870], R24 ;  /* 0x0008701801007387 */ /* 0x000fe80000100a00 */
[----:B------:R1:W-:Y:S04]  /*701f0*/  STL.64 [R1+0x878], R26 ;  /* 0x0008781a01007387 */ /* 0x0003e80000100a00 */
        /* <DEDUP_REMOVED lines=73> */
[----:B-1----:R-:W4:Y:S04]  /*70690*/  LDL.LU R34, [R1+0x608] ;  /* 0x0006080001227983 */ /* 0x002f280000300800 */
        /* <DEDUP_REMOVED lines=10> */
[----:B-1----:R-:W-:Y:S01]  /*70740*/  HMMA.1688.F32.TF32 R24, R200, R6, R96 ;  /* 0x00000006c818723c */ /* 0x002fe20000081060 */
        /* <DEDUP_REMOVED lines=8> */
[----:B------:R1:W-:Y:S04]  /*707d0*/  STL.64 [R1+0x828], R26 ;  /* 0x0008281a01007387 */ /* 0x0003e80000100a00 */
[----:B------:R-:W2:Y:S01]  /*707e0*/  LDS R203, [R2+UR11+0xb180] ;  /* 0x00b1800b02cb7984 */ /* 0x000ea20008000800 */
[C---:B-1----:R-:W-:Y:S03]  /*707f0*/  HMMA.1688.F32.TF32 R24, R192.reuse, R214, R68 ;  /* 0x000000d6c018723c */ /* 0x042fe60000081044 */
[----:B------:R-:W-:Y:S04]  /*70800*/  STL.64 [R1+0x810], R92 ;  /* 0x0008105c01007387 */ /* 0x000fe80000100a00 */
[----:B------:R-:W-:Y:S04]  /*70810*/  STL.64 [R1+0x818], R94 ;  /* 0x0008185e01007387 */ /* 0x000fe80000100a00 */
[----:B------:R-:W-:Y:S04]  /*70820*/  STL.64 [R1+0x800], R84 ;  /* 0x0008005401007387 */ /* 0x000fe80000100a00 */
[----:B------:R-:W-:Y:S04]  /*70830*/  STL.64 [R1+0x808], R86 ;  /* 0x0008085601007387 */ /* 0x000fe80000100a00 */
        /* <DEDUP_REMOVED lines=34> */
[----:B----4-:R-:W-:Y:S02]  /*70a60*/  HMMA.1688.F32.TF32 R24, R192, R6, R32 ;  /* 0x00000006c018723c */ /* 0x010fe40000081020 */
[----:B------:R-:W-:Y:S04]  /*70a70*/  STL.64 [R1+0xa60], R40 ;  /* 0x000a602801007387 */ /* 0x000fe80000100a00 */
[----:B------:R-:W-:Y:S04]  /*70a80*/  STL.64 [R1+0xa68], R42 ;  /* 0x000a682a01007387 */ /* 0x000fe80000100a00 */
[----:B------:R-:W-:Y:S04]  /*70a90*/  STL.64 [R1+0xa50], R36 ;  /* 0x000a502401007387 */ /* 0x000fe80000100a00 */
[----:B------:R-:W-:Y:S04]  /*70aa0*/  STL.64 [R1+0xa58], R38 ;  /* 0x000a582601007387 */ /* 0x000fe80000100a00 */
[----:B------:R-:W-:Y:S04]  /*70ab0*/  LDS R192, [R63+UR11+0xa200] ;  /* 0x00a2000b3fc07984 */ /* 0x000fe80008000800 */
[----:B------:R-:W-:Y:S04]  /*70ac0*/  STL.64 [R1+0x770], R24 ;  /* 0x0007701801007387 */ /* 0x000fe80000100a00 */
[----:B------:R2:W-:Y:S04]  /*70ad0*/  STL.64 [R1+0x778], R26 ;  /* 0x0007781a01007387 */ /* 0x0005e80000100a00 */
[----:B------:R-:W3:Y:S04]  /*70ae0*/  LDL.LU R32, [R1+0x410] ;  /* 0x0004100001207983 */ /* 0x000ee80000300800 */
[----:B------:R-:W-:Y:S04]  /*70af0*/  LDS R194, [R63+UR11+0xb200] ;  /* 0x00b2000b3fc27984 */ /* 0x000fe80008000800 */
[----:B------:R-:W-:Y:S04]  /*70b00*/  LDS R193, [R2+UR11+0xa200] ;  /* 0x00a2000b02c17984 */ /* 0x000fe80008000800 */
[----:B------:R-:W1:Y:S01]  /*70b10*/  LDS R195, [R2+UR11+0xb200] ;  /* 0x00b2000b02c37984 */ /* 0x000e620008000800 */
[----:B--2---:R-:W-:-:S15]  /*70b20*/  HMMA.1688.F32.TF32 R24, R200, R206, R248 ;  /* 0x000000cec818723c */ /* 0x004fde00000810f8 */
[----:B------:R-:W-:-:S04]  /*70b30*/  NOP ;  /* 0x0000000000007918 */ /* 0x000fc80000000000 */
        /* <DEDUP_REMOVED lines=101> */
[----:B--2---:R-:W2:Y:S04]  /*71190*/  LDL.LU R24, [R1+0x540] ;  /* 0x0005400001187983 */ /* 0x004ea80000300800 */
        /* <DEDUP_REMOVED lines=33> */
[----:B---3--:R-:W3:Y:S04]  /*713b0*/  LDL.LU.64 R134, [R1+0x50b0] ;  /* 0x0050b00001867983 */ /* 0x008ee80000300a00 */
        /* <DEDUP_REMOVED lines=19> */
[----:B------:R-:W-:Y:S04]  /*714f0*/  STL.64 [R1+0x9f0], R112 ;  /* 0x0009f07001007387 */ /* 0x000fe80000100a00 */
[----:B------:R2:W-:Y:S01]  /*71500*/  STL.64 [R1+0x9f8], R114 ;  /* 0x0009f87201007387 */ /* 0x0005e20000100a00 */
[C---:B-1----:R-:W-:Y:S08]  /*71510*/  HMMA.1688.F32.TF32 R188, R200.reuse, R238, R108 ;  /* 0x000000eec8bc723c */ /* 0x042ff0000008106c */
[C---:B--2---:R-:W-:Y:S08]  /*71520*/  HMMA.1688.F32.TF32 R112, R200.reuse, R242, R104 ;  /* 0x000000f2c870723c */ /* 0x044ff00000081068 */
        /* <DEDUP_REMOVED lines=10> */
[----:B------:R-:W-:Y:S01]  /*715d0*/  STL.64 [R1+0x9a0], R104 ;  /* 0x0009a06801007387 */ /* 0x000fe20000100a00 */
[----:B----4-:R-:W-:Y:S03]  /*715e0*/  HMMA.1688.F32.TF32 R92, R200, R6, R92 ;  /* 0x00000006c85c723c */ /* 0x010fe6000008105c */
[----:B------:R-:W-:Y:S04]  /*715f0*/  STL.64 [R1+0x9a8], R106 ;  /* 0x0009a86a01007387 */ /* 0x000fe80000100a00 */
[----:B------:R-:W-:Y:S04]  /*71600*/  STL.64 [R1+0x990], R100 ;  /* 0x0009906401007387 */ /* 0x000fe80000100a00 */
[----:B------:R-:W-:Y:S04]  /*71610*/  STL.64 [R1+0x998], R102 ;  /* 0x0009986601007387 */ /* 0x000fe80000100a00 */
[----:B------:R-:W-:Y:S04]  /*71620*/  STL.64 [R1+0x860], R24 ;  /* 0x0008601801007387 */ /* 0x000fe80000100a00 */
[----:B------:R1:W-:Y:S04]  /*71630*/  STL.64 [R1+0x868], R26 ;  /* 0x0008681a01007387 */ /* 0x0003e80000100a00 */
[----:B------:R-:W-:Y:S04]  /*71640*/  LDS R200, [R0+UR11+0xa280] ;  /* 0x00a2800b00c87984 */ /* 0x000fe80008000800 */
[----:B------:R-:W-:Y:S01]  /*71650*/  LDS R202, [R0+UR11+0xb280] ;  /* 0x00b2800b00ca7984 */ /* 0x000fe20008000800 */
[C---:B-1----:R-:W-:Y:S03]  /*71660*/  HMMA.1688.F32.TF32 R24, R196.reuse, R206, R84 ;  /* 0x000000cec418723c */ /* 0x042fe60000081054 */
[----:B------:R-:W-:Y:S04]  /*71670*/  STL.64 [R1+0x850], R96 ;  /* 0x0008506001007387 */ /* 0x000fe80000100a00 */
[----:B------:R-:W-:Y:S01]  /*71680*/  STL.64 [R1+0x858], R98 ;  /* 0x0008586201007387 */ /* 0x000fe20000100a00 */
[C---:B------:R-:W-:Y:S03]  /*71690*/  HMMA.1688.F32.TF32 R84, R196.reuse, R210, R68 ;  /* 0x000000d2c454723c */ /* 0x040fe60000081044 */
[----:B------:R-:W-:Y:S04]  /*716a0*/  STL.64 [R1+0x750], R92 ;  /* 0x0007505c01007387 */ /* 0x000fe80000100a00 */
[----:B------:R-:W-:Y:S01]  /*716b0*/  STL.64 [R1+0x758], R94 ;  /* 0x0007585e01007387 */ /* 0x000fe20000100a00 */
[C---:B------:R-:W-:Y:S03]  /*716c0*/  HMMA.1688.F32.TF32 R68, R196.reuse, R214, R48 ;  /* 0x000000d6c444723c */ /* 0x040fe60000081030 */
[----:B------:R-:W-:Y:S04]  /*716d0*/  LDS R201, [R252+UR11+0xa280] ;  /* 0x00a2800bfcc97984 */ /* 0x000fe80008000800 */
[----:B------:R-:W-:Y:S04]  /*716e0*/  STL.64 [R1+0x740], R24 ;  /* 0x0007401801007387 */ /* 0x000fe80000100a00 */
[----:B------:R1:W-:Y:S04]  /*716f0*/  STL.64 [R1+0x748], R26 ;  /* 0x0007481a01007387 */ /* 0x0003e80000100a00 */
[----:B------:R-:W2:Y:S01]  /*71700*/  LDS R203, [R252+UR11+0xb280] ;  /* 0x00b2800bfccb7984 */ /* 0x000ea20008000800 */
[C---:B-1----:R-:W-:Y:S03]  /*71710*/  HMMA.1688.F32.TF32 R24, R196.reuse, R218, R88 ;  /* 0x000000dac418723c */ /* 0x042fe60000081058 */
[----:B------:R-:W-:Y:S04]  /*71720*/  STL.64 [R1+0x730], R84 ;  /* 0x0007305401007387 */ /* 0x000fe80000100a00 */
[----:B------:R-:W-:Y:S01]  /*71730*/  STL.64 [R1+0x738], R86 ;  /* 0x0007385601007387 */ /* 0x000fe20000100a00 */
        /* <DEDUP_REMOVED lines=8> */
[----:B------:R1:W-:Y:S04]  /*717c0*/  STL.64 [R1+0x6f8], R50 ;  /* 0x0006f83201007387 */ /* 0x0003e80000100a00 */
[----:B------:R-:W-:Y:S04]  /*717d0*/  STL.64 [R1+0x6e0], R52 ;  /* 0x0006e03401007387 */ /* 0x000fe80000100a00 */
[----:B------:R-:W-:Y:S01]  /*717e0*/  STL.64 [R1+0x6e8], R54 ;  /* 0x0006e83601007387 */ /* 0x000fe20000100a00 */
[C---:B-1----:R-:W-:Y:S04]  /*717f0*/  HMMA.1688.F32.TF32 R48, R196.reuse, R234, R44 ;  /* 0x000000eac430723c */ /* 0x042fe8000008102c */
[----:B------:R-:W-:Y:S04]  /*71800*/  STL.64 [R1+0x6d0], R24 ;  /* 0x0006d01801007387 */ /* 0x000fe80000100a00 */
[----:B------:R1:W-:Y:S01]  /*71810*/  STL.64 [R1+0x6d8], R26 ;  /* 0x0006d81a01007387 */ /* 0x0003e20000100a00 */
[C---:B------:R-:W-:Y:S08]  /*71820*/  HMMA.1688.F32.TF32 R44, R196.reuse, R238, R80 ;  /* 0x000000eec42c723c */ /* 0x040ff00000081050 */
        /* <DEDUP_REMOVED lines=8> */
[C---:B----4-:R-:W-:Y:S08]  /*718b0*/  HMMA.1688.F32.TF32 R44, R196.reuse, R22, R40 ;  /* 0x00000016c42c723c */ /* 0x050ff00000081028 */
        /* <DEDUP_REMOVED lines=9> */
[----:B-1----:R-:W-:Y:S02]  /*71950*/  HMMA.1688.F32.TF32 R24, R196, R6, R248 ;  /* 0x00000006c418723c */ /* 0x002fe400000810f8 */
[----:B------:R1:W-:Y:S04]  /*71960*/  STL.64 [R1+0x620], R40 ;  /* 0x0006202801007387 */ /* 0x0003e80000100a00 */
[----:B------:R4:W-:Y:S04]  /*71970*/  STL.64 [R1+0x628], R42 ;  /* 0x0006282a01007387 */ /* 0x0009e80000100a00 */
        /* <DEDUP_REMOVED lines=86> */
[C---:B------:R-:W-:Y:S11]  /*71ee0*/  HMMA.1688.F32.TF32 R24, R192.reuse, R214, R92 ;  /* 0x000000d6c018723c */ /* 0x040ff6000008105c */
        /* <DEDUP_REMOVED lines=12> */
[----:B------:R-:W-:Y:S02]  /*71fb0*/  STL.64 [R1+0x598], R86 ;  /* 0x0005985601007387 */ /* 0x000fe40000100a00 */
[C---:B------:R-:W-:Y:S08]  /*71fc0*/  HMMA.1688.F32.TF32 R68, R192.reuse, R230, R88 ;  /* 0x000000e6c044723c */ /* 0x040ff00000081058 */
[C---:B------:R-:W-:Y:S03]  /*71fd0*/  HMMA.1688.F32.TF32 R48, R192.reuse, R234, R52 ;  /* 0x000000eac030723c */ /* 0x040fe60000081034 */
[----:B------:R-:W-:Y:S04]  /*71fe0*/  STL.64 [R1+0x580], R24 ;  /* 0x0005801801007387 */ /* 0x000fe80000100a00 */
[----:B------:R2:W-:Y:S02]  /*71ff0*/  STL.64 [R1+0x588], R26 ;  /* 0x0005881a01007387 */ /* 0x0005e40000100a00 */
[C---:B--2---:R-:W-:Y:S02]  /*72000*/  HMMA.1688.F32.TF32 R24, R192.reuse, R238, R56 ;  /* 0x000000eec018723c */ /* 0x044fe40000081038 */
[----:B------:R-:W-:Y:S04]  /*72010*/  STL.64 [R1+0x570], R68 ;  /* 0x0005704401007387 */ /* 0x000fe80000100a00 */
[----:B------:R-:W-:Y:S04]  /*72020*/  STL.64 [R1+0x578], R70 ;  /* 0x0005784601007387 */ /* 0x000fe80000100a00 */
[----:B------:R-:W-:Y:S04]  /*72030*/  STL.64 [R1+0x560], R48 ;  /* 0x0005603001007387 */ /* 0x000fe80000100a00 */
[----:B------:R-:W-:Y:S05]  /*72040*/  STL.64 [R1+0x568], R50 ;  /* 0x0005683201007387 */ /* 0x000fea0000100a00 */
        /* <DEDUP_REMOVED lines=9> */
[----:B------:R2:W-:Y:S02]  /*720e0*/  STL.64 [R1+0x10d8], R46 ;  /* 0x0010d82e01007387 */ /* 0x0005e40000100a00 */
[C---:B----4-:R-:W-:Y:S02]  /*720f0*/  HMMA.1688.F32.TF32 R40, R192.reuse, R10, R40 ;  /* 0x0000000ac028723c */ /* 0x050fe40000081028 */
[----:B------:R-:W-:Y:S04]  /*72100*/  STL.64 [R1+0x10c0], R48 ;  /* 0x0010c03001007387 */ /* 0x000fe80000100a00 */
[----:B------:R-:W-:Y:S02]  /*72110*/  STL.64 [R1+0x10c8], R50 ;  /* 0x0010c83201007387 */ /* 0x000fe40000100a00 */
[C---:B--2---:R-:W-:Y:S03]  /*72120*/  HMMA.1688.F32.TF32 R44, R192.reuse, R14, R72 ;  /* 0x0000000ec02c723c */ /* 0x044fe60000081048 */
[----:B------:R-:W-:Y:S04]  /*72130*/  STL.64 [R1+0x10b0], R24 ;  /* 0x0010b01801007387 */ /* 0x000fe80000100a00 */
[----:B------:R2:W-:Y:S02]  /*72140*/  STL.64 [R1+0x10b8], R26 ;  /* 0x0010b81a01007387 */ /* 0x0005e40000100a00 */
[----:B--2---:R-:W-:Y:S10]  /*72150*/  HMMA.1688.F32.TF32 R24, R192, R6, R184 ;  /* 0x00000006c018723c */ /* 0x004ff400000810b8 */
        /* <DEDUP_REMOVED lines=8> */
[----:B------:R-:W-:Y:S01]  /*721e0*/  LDS R194, [R0+UR11+0xb300] ;  /* 0x00b3000b00c27984 */ /* 0x000fe20008000800 */
[C---:B------:R-:W-:Y:S03]  /*721f0*/  HMMA.1688.F32.TF32 R36, R200.reuse, R210, R32 ;  /* 0x000000d2c824723c */ /* 0x040fe60000081020 */
[----:B------:R-:W-:Y:S04]  /*72200*/  LDS R193, [R252+UR11+0xa300] ;  /* 0x00a3000bfcc17984 */ /* 0x000fe80008000800 */
[----:B------:R-:W3:Y:S01]  /*72210*/  LDS R195, [R252+UR11+0xb300] ;  /* 0x00b3000bfcc37984 */ /* 0x000ee20008000800 */
[----:B--2---:R-:W-:Y:S03]  /*72220*/  HMMA.1688.F32.TF32 R24, R200, R214, R248 ;  /* 0x000000d6c818723c */ /* 0x004fe600000810f8 */
        /* <DEDUP_REMOVED lines=10> */
[----:B----4-:R-:W4:Y:S04]  /*722d0*/  LDL.LU R36, [R1+0x30] ;  /* 0x0000300001247983 */ /* 0x010f280000300800 */
[----:B------:R-:W4:Y:S04]  /*722e0*/  LDL.LU R37, [R1+0x34] ;  /* 0x0000340001257983 */ /* 0x000f280000300800 */
[----:B-1----:R-:W4:Y:S04]  /*722f0*/  LDL.LU R38, [R1+0x38] ;  /* 0x0000380001267983 */ /* 0x002f280000300800 */
        /* <DEDUP_REMOVED lines=102> */
[----:B---3--:R-:W-:Y:S08]  /*72960*/  HMMA.1688.F32.TF32 R56, R196, R214, R56 ;  /* 0x000000d6c438723c */ /* 0x008ff00000081038 */
[C---:B----4-:R-:W-:Y:S08]  /*72970*/  HMMA.1688.F32.TF32 R68, R200.reuse, R10, R68 ;  /* 0x0000000ac844723c */ /* 0x050ff00000081044 */
        /* <DEDUP_REMOVED lines=64> */
[----:B------:R-:W2:Y:S04]  /*72d80*/  LDL.LU.64 R90, [R1+0x4fa0] ;  /* 0x004fa000015a7983 */ /* 0x000ea80000300a00 */
[----:B------:R-:W2:Y:S04]  /*72d90*/  LDL.LU.64 R88, [R1+0x4f98] ;  /* 0x004f980001587983 */ /* 0x000ea80000300a00 */
[----:B------:R1:W-:Y:S04]  /*72da0*/  STL.64 [R1+0x530], R200 ;  /* 0x000530c801007387 */ /* 0x0003e80000100a00 */
[----:B------:R1:W-:Y:S04]  /*72db0*/  STL.64 [R1+0x538], R202 ;  /* 0x000538ca01007387 */ /* 0x0003e80000100a00 */
[----:B-1----:R-:W2:Y:S04]  /*72dc0*/  LDL.LU R200, [R1] ;  /* 0x0000000001c87983 */ /* 0x002ea80000300800 */
[----:B------:R-:W2:Y:S04]  /*72dd0*/  LDL.LU R201, [R1+0x4] ;  /* 0x0000040001c97983 */ /* 0x000ea80000300800 */
[----:B------:R-:W2:Y:S04]  /*72de0*/  LDL.LU R202, [R1+0x8] ;  /* 0x0000080001ca7983 */ /* 0x000ea80000300800 */
[----:B------:R-:W2:Y:S04]  /*72df0*/  LDL.LU R203, [R1+0xc] ;  /* 0x00000c0001cb7983 */ /* 0x000ea80000300800 */
        /* <DEDUP_REMOVED lines=64> */
[----:B--2---:R-:W-:-:S15]  /*73200*/  HMMA.1688.F32.TF32 R200, R196, R10, R200 ;  /* 0x0000000ac4c8723c */ /* 0x004fde00000810c8 */
[----:B------:R-:W-:-:S04]  /*73210*/  NOP ;  /* 0x0000000000007918 */ /* 0x000fc80000000000 */
[----:B------:R-:W-:Y:S04]  /*73220*/  STL.64 [R1+0x440], R200 ;  /* 0x000440c801007387 */ /* 0x000fe80000100a00 */
[----:B------:R1:W-:Y:S01]  /*73230*/  STL.64 [R1+0x448], R202 ;  /* 0x000448ca01007387 */ /* 0x0003e20000100a00 */
[C---:B---3--:R-:W-:Y:S08]  /*73240*/  HMMA.1688.F32.TF32 R40, R192.reuse, R218, R40 ;  /* 0x000000dac028723c */ /* 0x048ff00000081028 */
[C---:B----4-:R-:W-:Y:S08]  /*73250*/  HMMA.1688.F32.TF32 R184, R192.reuse, R214, R184 ;  /* 0x000000d6c0b8723c */ /* 0x050ff000000810b8 */
[----:B-1----:R-:W-:Y:S08]  /*73260*/  HMMA.1688.F32.TF32 R200, R192, R206, R32 ;  /* 0x000000cec0c8723c */ /* 0x002ff00000081020 */
[----:B------:R-:W-:Y:S01]  /*73270*/  HMMA.1688.F32.TF32 R196, R196, R6, R248 ;  /* 0x00000006c4c4723c */ /* 0x000fe200000810f8 */
[----:B------:R-:W-:-:S15]  /*73280*/  LDS R33, [R2+UR11+0xa380] ;  /* 0x00a3800b02217984 */ /* 0x000fde0008000800 */
[----:B------:R-:W-:-:S03]  /*73290*/  NOP ;  /* 0x0000000000007918 */ /* 0x000fc60000000000 */
[----:B------:R-:W-:Y:S04]  /*732a0*/  STL.64 [R1+0x430], R196 ;  /* 0x000430c401007387 */ /* 0x000fe80000100a00 */
[----:B------:R1:W-:Y:S02]  /*732b0*/  STL.64 [R1+0x438], R198 ;  /* 0x000438c601007387 */ /* 0x0003e40000100a00 */
[----:B-1----:R-:W-:Y:S02]  /*732c0*/  HMMA.1688.F32.TF32 R196, R192, R210, R36 ;  /* 0x000000d2c0c4723c */ /* 0x002fe40000081024 */
[----:B------:R1:W-:Y:S04]  /*732d0*/  STL.64 [R1+0x420], R200 ;  /* 0x000420c801007387 */ /* 0x0003e80000100a00 */
[----:B------:R-:W-:Y:S01]  /*732e0*/  STL.64 [R1+0x428], R202 ;  /* 0x000428ca01007387 */ /* 0x000fe20000100a00 */
[----:B------:R-:W-:Y:S01]  /*732f0*/  IMAD.MOV.U32 R248, RZ, RZ, R68 ;  /* 0x000000fffff87224 */ /* 0x000fe200078e0044 */
[----:B------:R-:W-:Y:S01]  /*73300*/  MOV R249, R69 ;  /* 0x0000004500f97202 */ /* 0x000fe20000000f00 */
[----:B------:R-:W-:Y:S01]  /*73310*/  IMAD.MOV.U32 R250, RZ, RZ, R70 ;  /* 0x000000fffffa7224 */ /* 0x000fe200078e0046 */
[----:B------:R-:W-:Y:S01]  /*73320*/  LOP3.LUT R35, R0, 0x40, RZ, 0x3c, !PT ;  /* 0x0000004000237812 */ /* 0x000fe200078e3cff */
[----:B------:R-:W-:Y:S01]  /*73330*/  IMAD.MOV.U32 R251, RZ, RZ, R71 ;  /* 0x000000fffffb7224 */ /* 0x000fe200078e0047 */
[----:B------:R-:W-:Y:S01]  /*73340*/  LDS R37, [R2+UR11+0xa300] ;  /* 0x00a3000b02257984 */ /* 0x000fe20008000800 */
[----:B-1----:R-:W-:-:S02]  /*73350*/  IMAD.MOV.U32 R200, RZ, RZ, R84 ;  /* 0x000000ffffc87224 */ /* 0x002fc400078e0054 */
[----:B------:R-:W-:Y:S01]  /*73360*/  IMAD.MOV.U32 R201, RZ, RZ, R85 ;  /* 0x000000ffffc97224 */ /* 0x000fe200078e0055 */
[----:B------:R-:W-:Y:S04]  /*73370*/  LDS R36, [R35+UR11+0xa300] ;  /* 0x00a3000b23247984 */ /* 0x000fe80008000800 */
[----:B------:R1:W-:Y:S04]  /*73380*/  STL.64 [R1+0x410], R196 ;  /* 0x000410c401007387 */ /* 0x0003e80000100a00 */
[----:B------:R2:W-:Y:S04]  /*73390*/  STL.64 [R1+0x418], R198 ;  /* 0x000418c601007387 */ /* 0x0005e80000100a00 */
[----:B------:R3:W-:Y:S04]  /*733a0*/  STL.64 [R1+0x3f0], R184 ;  /* 0x0003f0b801007387 */ /* 0x0007e80000100a00 */
[----:B------:R4:W-:Y:S04]  /*733b0*/  STL.64 [R1+0x3f8], R186 ;  /* 0x0003f8ba01007387 */ /* 0x0009e80000100a00 */
[----:B------:R-:W4:Y:S04]  /*733c0*/  LDL.LU R68, [R1+0x4eb4] ;  /* 0x004eb40001447983 */ /* 0x000f280000300800 */
[----:B------:R-:W-:Y:S01]  /*733d0*/  STL.64 [R1+0x3e0], R40 ;  /* 0x0003e02801007387 */ /* 0x000fe20000100a00 */
[----:B-1----:R-:W-:-:S03]  /*733e0*/  IMAD.MOV.U32 R196, RZ, RZ, R48 ;  /* 0x000000ffffc47224 */ /* 0x002fc600078e0030 */
[----:B------:R1:W-:Y:S01]  /*733f0*/  STL.64 [R1+0x3e8], R42 ;  /* 0x0003e82a01007387 */ /* 0x0003e20000100a00 */
[----:B------:R-:W-:-:S03]  /*73400*/  IMAD.MOV.U32 R197, RZ, RZ, R49 ;  /* 0x000000ffffc57224 */ /* 0x000fc600078e0031 */
[----:B------:R-:W4:Y:S01]  /*73410*/  LDL.LU R69, [R1+0x4eb0] ;  /* 0x004eb00001457983 */ /* 0x000f220000300800 */
[----:B--2---:R-:W-:-:S03]  /*73420*/  MOV R198, R50 ;  /* 0x0000003200c67202 */ /* 0x004fc60000000f00 */
[----:B------:R-:W2:Y:S01]  /*73430*/  LDL.LU R70, [R1+0x4eac] ;  /* 0x004eac0001467983 */ /* 0x000ea20000300800 */
[----:B------:R-:W-:-:S03]  /*73440*/  IMAD.MOV.U32 R199, RZ, RZ, R88 ;  /* 0x000000ffffc77224 */ /* 0x000fc600078e0058 */
[----:B------:R-:W2:Y:S01]  /*73450*/  LDL.LU R71, [R1+0x4ea8] ;  /* 0x004ea80001477983 */ /* 0x000ea20000300800 */
[----:B---3--:R-:W-:-:S03]  /*73460*/  IMAD.MOV.U32 R184, RZ, RZ, R89 ;  /* 0x000000ffffb87224 */ /* 0x008fc600078e0059 */
[----:B------:R-:W3:Y:S01]  /*73470*/  LDL.LU R48, [R1+0x4ea4] ;  /* 0x004ea40001307983 */ /* 0x000ee20000300800 */
[----:B------:R-:W-:-:S03]  /*73480*/  IMAD.MOV.U32 R185, RZ, RZ, R90 ;  /* 0x000000ffffb97224 */ /* 0x000fc600078e005a */
[----:B------:R-:W3:Y:S01]  /*73490*/  LDL.LU R49, [R1+0x4ea0] ;  /* 0x004ea00001317983 */ /* 0x000ee20000300800 */
[----:B----4-:R-:W-:-:S03]  /*734a0*/  IMAD.MOV.U32 R186, RZ, RZ, R91 ;  /* 0x000000ffffba7224 */ /* 0x010fc600078e005b */
[----:B------:R-:W3:Y:S04]  /*734b0*/  LDL.LU R50, [R1+0x4e9c] ;  /* 0x004e9c0001327983 */ /* 0x000ee80000300800 */
[----:B------:R-:W1:Y:S04]  /*734c0*/  LDL.LU R88, [R1+0x4e98] ;  /* 0x004e980001587983 */ /* 0x000e680000300800 */
[----:B------:R-:W1:Y:S04]  /*734d0*/  LDL.LU R89, [R1+0x4e94] ;  /* 0x004e940001597983 */ /* 0x000e680000300800 */
[----:B------:R-:W1:Y:S04]  /*734e0*/  LDL.LU R90, [R1+0x4e90] ;  /* 0x004e9000015a7983 */ /* 0x000e680000300800 */
[----:B------:R-:W1:Y:S01]  /*734f0*/  LDL.LU R91, [R1+0x4e8c] ;  /* 0x004e8c00015b7983 */ /* 0x000e620000300800 */
[----:B------:R-:W-:Y:S01]  /*73500*/  MOV R187, R51 ;  /* 0x0000003300bb7202 */ /* 0x000fe20000000f00 */
[----:B------:R-:W-:-:S02]  /*73510*/  IMAD.MOV.U32 R202, RZ, RZ, R86 ;  /* 0x000000ffffca7224 */ /* 0x000fc400078e0056 */
[----:B------:R-:W3:Y:S01]  /*73520*/  LDL.LU R51, [R1+0x4e88] ;  /* 0x004e880001337983 */ /* 0x000ee20000300800 */
[----:B------:R-:W-:-:S03]  /*73530*/  IMAD.MOV.U32 R203, RZ, RZ, R87 ;  /* 0x000000ffffcb7224 */ /* 0x000fc600078e0057 */
[----:B------:R-:W4:Y:S04]  /*73540*/  LDL.LU R84, [R1+0x4e84] ;  /* 0x004e840001547983 */ /* 0x000f280000300800 */
[----:B------:R-:W4:Y:S04]  /*73550*/  LDL.LU R85, [R1+0x4e80] ;  /* 0x004e800001557983 */ /* 0x000f280000300800 */
[----:B------:R-:W4:Y:S04]  /*73560*/  LDL.LU R86, [R1+0x4e7c] ;  /* 0x004e7c0001567983 */ /* 0x000f280000300800 */
[----:B------:R-:W4:Y:S04]  /*73570*/  LDL.LU R87, [R1+0x4e78] ;  /* 0x004e780001577983 */ /* 0x000f280000300800 */
[----:B------:R-:W-:Y:S04]  /*73580*/  LDS R38, [R35+UR11+0xb300] ;  /* 0x00b3000b23267984 */ /* 0x000fe80008000800 */
[----:B------:R-:W1:Y:S04]  /*73590*/  LDS R39, [R2+UR11+0xb300] ;  /* 0x00b3000b02277984 */ /* 0x000e680008000800 */
[----:B------:R-:W-:Y:S04]  /*735a0*/  LDS R32, [R35+UR11+0xa380] ;  /* 0x00a3800b23207984 */ /* 0x000fe80008000800 */
[----:B------:R-:W-:Y:S04]  /*735b0*/  LDS R34, [R35+UR11+0xb380] ;  /* 0x00b3800b23227984 */ /* 0x000fe80008000800 */
[----:B------:R-:W-:Y:S01]  /*735c0*/  LDS R35, [R2+UR11+0xb380] ;  /* 0x00b3800b02237984 */ /* 0x000fe20008000800 */
[----:B-1----:R-:W-:Y:S01]  /*735d0*/  HMMA.1688.F32.TF32 R40, R192, R222, R88 ;  /* 0x000000dec028723c */ /* 0x002fe20000081058 */
[----:B------:R-:W-:-:S02]  /*735e0*/  MOV R88, R52 ;  /* 0x0000003400587202 */ /* 0x000fc40000000f00 */
[----:B------:R-:W2:Y:S01]  /*735f0*/  LDL.LU R52, [R1+0x4e74] ;  /* 0x004e740001347983 */ /* 0x000ea20000300800 */
[----:B------:R-:W-:Y:S02]  /*73600*/  IMAD.MOV.U32 R89, RZ, RZ, R53 ;  /* 0x000000ffff597224 */ /* 0x000fe400078e0035 */
[----:B------:R-:W-:Y:S02]  /*73610*/  IMAD.MOV.U32 R90, RZ, RZ, R54 ;  /* 0x000000ffff5a7224 */ /* 0x000fe400078e0036 */
[----:B------:R-:W-:-:S11]  /*73620*/  IMAD.MOV.U32 R91, RZ, RZ, R55 ;  /* 0x000000ffff5b7224 */ /* 0x000fd600078e0037 */
[----:B------:R-:W-:Y:S04]  /*73630*/  STL.64 [R1+0x3d0], R40 ;  /* 0x0003d02801007387 */ /* 0x000fe80000100a00 */
[----:B------:R4:W-:Y:S04]  /*73640*/  STL.64 [R1+0x3d8], R42 ;  /* 0x0003d82a01007387 */ /* 0x0009e80000100a00 */
[----:B------:R-:W2:Y:S04]  /*73650*/  LDL.LU R53, [R1+0x4e70] ;  /* 0x004e700001357983 */ /* 0x000ea80000300800 */
[----:B------:R-:W2:Y:S04]  /*73660*/  LDL.LU R54, [R1+0x4e6c] ;  /* 0x004e6c0001367983 */ /* 0x000ea80000300800 */
[----:B------:R-:W2:Y:S01]  /*73670*/  LDL.LU R55, [R1+0x4e68] ;  /* 0x004e680001377983 */ /* 0x000ea20000300800 */
[----:B----4-:R-:W-:Y:S01]  /*73680*/  HMMA.1688.F32.TF32 R40, R192, R226, R84 ;  /* 0x000000e2c028723c */ /* 0x010fe20000081054 */
[----:B------:R-:W-:-:S02]  /*73690*/  IMAD.MOV.U32 R84, RZ, RZ, R56 ;  /* 0x000000ffff547224 */ /* 0x000fc400078e0038 */
[----:B------:R-:W4:Y:S01]  /*736a0*/  LDL.LU R56, [R1+0x4e64] ;  /* 0x004e640001387983 */ /* 0x000f220000300800 */
[----:B------:R-:W-:Y:S01]  /*736b0*/  MOV R85, R57 ;  /* 0x0000003900557202 */ /* 0x000fe20000000f00 */
[----:B------:R-:W-:Y:S02]  /*736c0*/  IMAD.MOV.U32 R86, RZ, RZ, R58 ;  /* 0x000000ffff567224 */ /* 0x000fe400078e003a */
[----:B------:R-:W-:-:S12]  /*736d0*/  IMAD.MOV.U32 R87, RZ, RZ, R59 ;  /* 0x000000ffff577224 */ /* 0x000fd800078e003b */
[----:B------:R-:W-:Y:S04]  /*736e0*/  STL.64 [R1+0x3c0], R40 ;  /* 0x0003c02801007387 */ /* 0x000fe80000100a00 */
[----:B------:R2:W-:Y:S04]  /*736f0*/  STL.64 [R1+0x3c8], R42 ;  /* 0x0003c82a01007387 */ /* 0x0005e80000100a00 */
[----:B------:R-:W4:Y:S04]  /*73700*/  LDL.LU R57, [R1+0x4e60] ;  /* 0x004e600001397983 */ /* 0x000f280000300800 */
[----:B------:R-:W4:Y:S04]  /*73710*/  LDL.LU R58, [R1+0x4e5c] ;  /* 0x004e5c00013a7983 */ /* 0x000f280000300800 */
[----:B------:R-:W4:Y:S01]  /*73720*/  LDL.LU R59, [R1+0x4e58] ;  /* 0x004e5800013b7983 */ /* 0x000f220000300800 */
        /* <DEDUP_REMOVED lines=14> */
[----:B------:R-:W-:Y:S01]  /*73810*/  IMAD.MOV.U32 R57, RZ, RZ, R65 ;  /* 0x000000ffff397224 */ /* 0x000fe200078e0041 */
[----:B------:R-:W-:Y:S01]  /*73820*/  MOV R59, R67 ;  /* 0x00000043003b7202 */ /* 0x000fe20000000f00 */
[----:B------:R-:W-:-:S13]  /*73830*/  IMAD.MOV.U32 R58, RZ, RZ, R66 ;  /* 0x000000ffff3a7224 */ /* 0x000fda00078e0042 */
        /* <DEDUP_REMOVED lines=8> */
[----:B------:R-:W-:Y:S02]  /*738c0*/  IMAD.MOV.U32 R61, RZ, RZ, R45 ;  /* 0x000000ffff3d7224 */ /* 0x000fe400078e002d */
[----:B------:R-:W-:Y:S02]  /*738d0*/  IMAD.MOV.U32 R62, RZ, RZ, R46 ;  /* 0x000000ffff3e7224 */ /* 0x000fe400078e002e */
[----:B------:R-:W-:-:S11]  /*738e0*/  IMAD.MOV.U32 R63, RZ, RZ, R47 ;  /* 0x000000ffff3f7224 */ /* 0x000fd600078e002f */
[----:B------:R-:W-:Y:S04]  /*738f0*/  STL.64 [R1+0x390], R40 ;  /* 0x0003902801007387 */ /* 0x000fe80000100a00 */
[----:B------:R-:W-:Y:S04]  /*73900*/  STL.64 [R1+0x398], R42 ;  /* 0x0003982a01007387 */ /* 0x000fe80000100a00 */
[----:B------:R-:W2:Y:S04]  /*73910*/  LDL.LU R45, [R1+0x4e30] ;  /* 0x004e3000012d7983 */ /* 0x000ea80000300800 */
[----:B------:R-:W2:Y:S04]  /*73920*/  LDL.LU R46, [R1+0x4e2c] ;  /* 0x004e2c00012e7983 */ /* 0x000ea80000300800 */
[----:B------:R-:W2:Y:S01]  /*73930*/  LDL.LU R47, [R1+0x4e28] ;  /* 0x004e2800012f7983 */ /* 0x000ea20000300800 */
[C---:B----4-:R-:W-:Y:S03]  /*73940*/  HMMA.1688.F32.TF32 R64, R192.reuse, R242, R64 ;  /* 0x000000f2c040723c */ /* 0x050fe60000081040 */
[----:B------:R-:W-:Y:S04]  /*73950*/  LDS R40, [R0+UR11+0xa380] ;  /* 0x00a3800b00287984 */ /* 0x000fe80008000800 */
[----:B------:R-:W-:Y:S01]  /*73960*/  LDS R42, [R0+UR11+0xb380] ;  /* 0x00b3800b002a7984 */ /* 0x000fe20008000800 */
[----:B---3--:R-:W-:Y:S03]  /*73970*/  HMMA.1688.F32.TF32 R48, R192, R22, R48 ;  /* 0x00000016c030723c */ /* 0x008fe60000081030 */
[----:B------:R-:W-:Y:S04]  /*73980*/  LDS R41, [R252+UR11+0xa380] ;  /* 0x00a3800bfc297984 */ /* 0x000fe80008000800 */
[----:B------:R-:W1:Y:S04]  /*73990*/  LDS R43, [R252+UR11+0xb380] ;  /* 0x00b3800bfc2b7984 */ /* 0x000e680008000800 */
[----:B------:R3:W-:Y:S04]  /*739a0*/  STL.64 [R1+0xf90], R64 ;  /* 0x000f904001007387 */ /* 0x0007e80000100a00 */
[----:B------:R4:W-:Y:S04]  /*739b0*/  STL.64 [R1+0xf98], R66 ;  /* 0x000f984201007387 */ /* 0x0009e80000100a00 */
[----:B---3--:R-:W3:Y:S04]  /*739c0*/  LDL.LU R64, [R1+0x210] ;  /* 0x0002100001407983 */ /* 0x008ee80000300800 */
[----:B------:R-:W3:Y:S04]  /*739d0*/  LDL.LU R65, [R1+0x214] ;  /* 0x0002140001417983 */ /* 0x000ee80000300800 */
[----:B----4-:R-:W3:Y:S04]  /*739e0*/  LDL.LU R66, [R1+0x218] ;  /* 0x0002180001427983 */ /* 0x010ee80000300800 */
[----:B------:R-:W3:Y:S01]  /*739f0*/  LDL.LU R67, [R1+0x21c] ;  /* 0x00021c0001437983 */ /* 0x000ee20000300800 */
[C---:B------:R-:W-:Y:S08]  /*73a00*/  HMMA.1688.F32.TF32 R56, R36.reuse, R214, R56 ;  /* 0x000000d62438723c */ /* 0x040ff00000081038 */
[----:B------:R-:W-:Y:S08]  /*73a10*/  HMMA.1688.F32.TF32 R24, R36, R10, R24 ;  /* 0x0000000a2418723c */ /* 0x000ff00000081018 */
[----:B--2---:R-:W-:-:S15]  /*73a20*/  HMMA.1688.F32.TF32 R44, R192, R246, R44 ;  /* 0x000000f6c02c723c */ /* 0x004fde000008102c */
[----:B------:R-:W-:-:S04]  /*73a30*/  NOP ;  /* 0x0000000000007918 */ /* 0x000fc80000000000 */
        /* <DEDUP_REMOVED lines=9> */
[----:B--2---:R-:W-:Y:S02]  /*73ad0*/  HMMA.1688.F32.TF32 R44, R192, R6, R80 ;  /* 0x00000006c02c723c */ /* 0x004fe40000081050 */
[----:B------:R-:W-:Y:S04]  /*73ae0*/  STL.64 [R1+0xf10], R68 ;  /* 0x000f104401007387 */ /* 0x000fe80000100a00 */
[----:B------:R-:W-:Y:S04]  /*73af0*/  STL.64 [R1+0xf18], R70 ;  /* 0x000f184601007387 */ /* 0x000fe80000100a00 */
[----:B------:R-:W-:Y:S04]  /*73b00*/  STL.64 [R1+0xf00], R48 ;  /* 0x000f003001007387 */ /* 0x000fe80000100a00 */
[----:B------:R2:W-:Y:S05]  /*73b10*/  STL.64 [R1+0xf08], R50 ;  /* 0x000f083201007387 */ /* 0x0005ea0000100a00 */
[----:B------:R-:W-:Y:S04]  /*73b20*/  STL.64 [R1+0x380], R44 ;  /* 0x0003802c01007387 */ /* 0x000fe80000100a00 */
[----:B------:R3:W-:Y:S01]  /*73b30*/  STL.64 [R1+0x388], R46 ;  /* 0x0003882e01007387 */ /* 0x0007e20000100a00 */
[C---:B--2---:R-:W-:Y:S08]  /*73b40*/  HMMA.1688.F32.TF32 R48, R36.reuse, R210, R60 ;  /* 0x000000d22430723c */ /* 0x044ff0000008103c */
[----:B---3--:R-:W-:-:S15]  /*73b50*/  HMMA.1688.F32.TF32 R44, R36, R206, R64 ;  /* 0x000000ce242c723c */ /* 0x008fde0000081040 */
[----:B------:R-:W-:-:S04]  /*73b60*/  NOP ;  /* 0x0000000000007918 */ /* 0x000fc80000000000 */
[----:B------:R-:W-:Y:S04]  /*73b70*/  STL.64 [R1+0xef0], R44 ;  /* 0x000ef02c01007387 */ /* 0x000fe80000100a00 */
[----:B------:R2:W-:Y:S04]  /*73b80*/  STL.64 [R1+0xef8], R46 ;  /* 0x000ef82e01007387 */ /* 0x0005e80000100a00 */
[----:B------:R-:W-:Y:S04]  /*73b90*/  STL.64 [R1+0xee0], R48 ;  /* 0x000ee03001007387 */ /* 0x000fe80000100a00 */
[----:B------:R3:W-:Y:S01]  /*73ba0*/  STL.64 [R1+0xee8], R50 ;  /* 0x000ee83201007387 */ /* 0x0007e20000100a00 */
[C---:B--2---:R-:W-:Y:S08]  /*73bb0*/  HMMA.1688.F32.TF32 R44, R36.reuse, R218, R52 ;  /* 0x000000da242c723c */ /* 0x044ff00000081034 */
[C---:B---3--:R-:W-:Y:S01]  /*73bc0*/  HMMA.1688.F32.TF32 R48, R36.reuse, R222, R84 ;  /* 0x000000de2430723c */ /* 0x048fe20000081054 */
        /* <DEDUP_REMOVED lines=26> */
[----:B------:R-:W-:-:S02]  /*73d70*/  IMAD.MOV.U32 R184, RZ, RZ, R28 ;  /* 0x000000ffffb87224 */ /* 0x000fc400078e001c */
[----:B------:R-:W-:Y:S02]  /*73d80*/  IMAD.MOV.U32 R185, RZ, RZ, R29 ;  /* 0x000000ffffb97224 */ /* 0x000fe400078e001d */
[----:B------:R-:W-:Y:S01]  /*73d90*/  IMAD.MOV.U32 R186, RZ, RZ, R30 ;  /* 0x000000ffffba7224 */ /* 0x000fe200078e001e */
[----:B------:R-:W-:Y:S01]  /*73da0*/  MOV R248, R165 ;  /* 0x000000a500f87202 */ /* 0x000fe20000000f00 */
[----:B------:R-:W-:Y:S01]  /*73db0*/  IMAD.MOV.U32 R187, RZ, RZ, R164 ;  /* 0x000000ffffbb7224 */ /* 0x000fe200078e00a4 */
[----:B--2---:R-:W-:Y:S03]  /*73dc0*/  HMMA.1688.F32.TF32 R48, R36, R14, R172 ;  /* 0x0000000e2430723c */ /* 0x004fe600000810ac */
[----:B------:R-:W-:Y:S04]  /*73dd0*/  STL.64 [R1+0xe40], R52 ;  /* 0x000e403401007387 */ /* 0x000fe80000100a00 */
[----:B------:R-:W-:Y:S01]  /*73de0*/  STL.64 [R1+0xe48], R54 ;  /* 0x000e483601007387 */ /* 0x000fe20000100a00 */
[----:B------:R-:W-:-:S02]  /*73df0*/  IMAD.MOV.U32 R249, RZ, RZ, R160 ;  /* 0x000000fffff97224 */ /* 0x000fc400078e00a0 */
[----:B------:R-:W-:Y:S01]  /*73e00*/  IMAD.MOV.U32 R250, RZ, RZ, R161 ;  /* 0x000000fffffa7224 */ /* 0x000fe200078e00a1 */
[----:B------:R-:W-:Y:S01]  /*73e10*/  MOV R197, R157 ;  /* 0x0000009d00c57202 */ /* 0x000fe20000000f00 */
[----:B------:R-:W-:Y:S01]  /*73e20*/  IMAD.MOV.U32 R251, RZ, RZ, R162 ;  /* 0x000000fffffb7224 */ /* 0x000fe200078e00a2 */
[----:B------:R-:W-:Y:S04]  /*73e30*/  STL.64 [R1+0xe30], R44 ;  /* 0x000e302c01007387 */ /* 0x000fe80000100a00 */
[----:B------:R2:W-:Y:S04]  /*73e40*/  STL.64 [R1+0xe38], R46 ;  /* 0x000e382e01007387 */ /* 0x0005e80000100a00 */
[----:B------:R-:W-:Y:S04]  /*73e50*/  STL.64 [R1+0xe20], R48 ;  /* 0x000e203001007387 */ /* 0x000fe80000100a00 */
[----:B------:R-:W-:Y:S01]  /*73e60*/  STL.64 [R1+0xe28], R50 ;  /* 0x000e283201007387 */ /* 0x000fe20000100a00 */
[----:B--2---:R-:W-:Y:S03]  /*73e70*/  HMMA.1688.F32.TF32 R44, R36, R6, R100 ;  /* 0x00000006242c723c */ /* 0x004fe60000081064 */
[----:B------:R-:W-:Y:S04]  /*73e80*/  STL.64 [R1+0xe10], R24 ;  /* 0x000e101801007387 */ /* 0x000fe80000100a00 */
[----:B------:R2:W-:Y:S01]  /*73e90*/  STL.64 [R1+0xe18], R26 ;  /* 0x000e181a01007387 */ /* 0x0005e20000100a00 */
[----:B-1----:R-:W-:Y:S01]  /*73ea0*/  HMMA.1688.F32.TF32 R36, R40, R206, R104 ;  /* 0x000000ce2824723c */ /* 0x002fe20000081068 */
[----:B------:R-:W-:-:S02]  /*73eb0*/  IMAD.MOV.U32 R196, RZ, RZ, R156 ;  /* 0x000000ffffc47224 */ /* 0x000fc400078e009c */
[----:B------:R-:W-:Y:S01]  /*73ec0*/  IMAD.MOV.U32 R56, RZ, RZ, R181 ;  /* 0x000000ffff387224 */ /* 0x000fe200078e00b5 */
[----:B------:R-:W-:Y:S01]  /*73ed0*/  MOV R58, R183 ;  /* 0x000000b7003a7202 */ /* 0x000fe20000000f00 */
[----:B------:R-:W-:Y:S01]  /*73ee0*/  IMAD.MOV.U32 R198, RZ, RZ, R158 ;  /* 0x000000ffffc67224 */ /* 0x000fe200078e009e */
[----:B------:R-:W-:Y:S02]  /*73ef0*/  LDS R168, [R0+UR11+0xc000] ;  /* 0x00c0000b00a87984 */ /* 0x000fe40008000800 */
[C---:B--2---:R-:W-:Y:S01]  /*73f00*/  HMMA.1688.F32.TF32 R24, R40.reuse, R210, R108 ;  /* 0x000000d22818723c */ /* 0x044fe2000008106c */
[----:B------:R-:W-:Y:S02]  /*73f10*/  IMAD.MOV.U32 R199, RZ, RZ, R180 ;  /* 0x000000ffffc77224 */ /* 0x000fe400078e00b4 */
[----:B------:R-:W-:Y:S04]  /*73f20*/  STL.64 [R1+0x350], R44 ;  /* 0x0003502c01007387 */ /* 0x000fe80000100a00 */
[----:B------:R1:W-:Y:S04]  /*73f30*/  STL.64 [R1+0x358], R46 ;  /* 0x0003582e01007387 */ /* 0x0003e80000100a00 */
[----:B------:R-:W-:Y:S04]  /*73f40*/  STL.64 [R1+0x340], R36 ;  /* 0x0003402401007387 */ /* 0x000fe80000100a00 */
[----:B------:R2:W-:Y:S01]  /*73f50*/  STL.64 [R1+0x348], R38 ;  /* 0x0003482601007387 */ /* 0x0005e20000100a00 */
[C---:B-1----:R-:W-:Y:S03]  /*73f60*/  HMMA.1688.F32.TF32 R44, R40.reuse, R214, R112 ;  /* 0x000000d6282c723c */ /* 0x042fe60000081070 */
[----:B------:R-:W-:Y:S04]  /*73f70*/  STL.64 [R1+0x330], R24 ;  /* 0x0003301801007387 */ /* 0x000fe80000100a00 */
[----:B------:R1:W-:Y:S01]  /*73f80*/  STL.64 [R1+0x338], R26 ;  /* 0x0003381a01007387 */ /* 0x0003e20000100a00 */
[----:B--2---:R-:W-:Y:S01]  /*73f90*/  HMMA.1688.F32.TF32 R36, R40, R218, R188 ;  /* 0x000000da2824723c */ /* 0x004fe200000810bc */
[----:B------:R-:W-:-:S02]  /*73fa0*/  IMAD.MOV.U32 R57, RZ, RZ, R182 ;  /* 0x000000ffff397224 */ /* 0x000fc400078e00b6 */
[----:B------:R-:W-:Y:S01]  /*73fb0*/  LDS R170, [R0+UR11+0xd000] ;  /* 0x00d0000b00aa7984 */ /* 0x000fe20008000800 */
[----:B------:R-:W-:Y:S02]  /*73fc0*/  IMAD.MOV.U32 R59, RZ, RZ, R152 ;  /* 0x000000ffff3b7224 */ /* 0x000fe400078e0098 */
[----:B------:R-:W-:Y:S01]  /*73fd0*/  IMAD.MOV.U32 R200, RZ, RZ, R163 ;  /* 0x000000ffffc87224 */ /* 0x000fe200078e00a3 */
[----:B------:R-:W-:Y:S01]  /*73fe0*/  LDS R169, [R252+UR11+0xc000] ;  /* 0x00c0000bfca97984 */ /* 0x000fe20008000800 */
[C---:B-1----:R-:W-:Y:S01]  /*73ff0*/  HMMA.1688.F32.TF32 R24, R40.reuse, R222, R116 ;  /* 0x000000de2818723c */ /* 0x042fe20000081074 */
        /* <DEDUP_REMOVED lines=10> */
[----:B------:R-:W-:Y:S05]  /*740a0*/  LDS R171, [R252+UR11+0xd000] ;  /* 0x00d0000bfcab7984 */ /* 0x000fea0008000800 */
[----:B-1----:R-:W-:Y:S03]  /*740b0*/  HMMA.1688.F32.TF32 R24, R40, R234, R128 ;  /* 0x000000ea2818723c */ /* 0x002fe60000081080 */
[----:B------:R-:W-:Y:S04]  /*740c0*/  STL.64 [R1+0x2e0], R44 ;  /* 0x0002e02c01007387 */ /* 0x000fe80000100a00 */
[----:B------:R-:W-:-:S12]  /*740d0*/  STL.64 [R1+0x2e8], R46 ;  /* 0x0002e82e01007387 */ /* 0x000fd80000100a00 */
[----:B------:R-:W-:Y:S01]  /*740e0*/  STL.64 [R1+0x2b0], R24 ;  /* 0x0002b01801007387 */ /* 0x000fe20000100a00 */
[----:B------:R-:W-:-:S03]  /*740f0*/  MOV R2, R27 ;  /* 0x0000001b00027202 */ /* 0x000fc60000000f00 */
[----:B------:R-:W-:Y:S04]  /*74100*/  STL.64 [R1+0x2d0], R36 ;  /* 0x0002d02401007387 */ /* 0x000fe80000100a00 */
[----:B------:R-:W-:Y:S04]  /*74110*/  STL.64 [R1+0x2d8], R38 ;  /* 0x0002d82601007387 */ /* 0x000fe80000100a00 */
[----:B------:R1:W-:Y:S02]  /*74120*/  STL [R1+0x2b8], R26 ;  /* 0x0002b81a01007387 */ /* 0x0003e40000100800 */
[C---:B-1----:R-:W-:Y:S02]  /*74130*/  HMMA.1688.F32.TF32 R24, R40.reuse, R238, R132 ;  /* 0x000000ee2818723c */ /* 0x042fe40000081084 */
[----:B------:R-:W-:Y:S06]  /*74140*/  STL [R1+0x4d20], R2 ;  /* 0x004d200201007387 */ /* 0x000fec0000100800 */
[C---:B------:R-:W-:Y:S08]  /*74150*/  HMMA.1688.F32.TF32 R44, R40.reuse, R242, R136 ;  /* 0x000000f2282c723c */ /* 0x040ff00000081088 */
[C---:B------:R-:W-:Y:S03]  /*74160*/  HMMA.1688.F32.TF32 R36, R40.reuse, R246, R140 ;  /* 0x000000f62824723c */ /* 0x040fe6000008108c */
[----:B------:R-:W-:Y:S04]  /*74170*/  STL.64 [R1+0x290], R24 ;  /* 0x0002901801007387 */ /* 0x000fe80000100a00 */
[----:B------:R1:W-:Y:S02]  /*74180*/  STL.64 [R1+0x298], R26 ;  /* 0x0002981a01007387 */ /* 0x0003e40000100a00 */
[C---:B-1----:R-:W-:Y:S02]  /*74190*/  HMMA.1688.F32.TF32 R24, R40.reuse, R22, R144 ;  /* 0x000000162818723c */ /* 0x042fe40000081090 */
        /* <DEDUP_REMOVED lines=9> */
[----:B-1----:R-:W-:Y:S03]  /*74230*/  HMMA.1688.F32.TF32 R24, R40, R18, R148 ;  /* 0x000000122818723c */ /* 0x002fe60000081094 */
[----:B------:R-:W2:Y:S04]  /*74240*/  LDL.LU R91, [R1+0x24c] ;  /* 0x00024c00015b7983 */ /* 0x000ea80000300800 */
[----:B------:R-:W3:Y:S04]  /*74250*/  LDL.LU R28, [R1+0x4e24] ;  /* 0x004e2400011c7983 */ /* 0x000ee80000300800 */
[----:B------:R-:W3:Y:S04]  /*74260*/  LDL.LU R29, [R1+0x4e20] ;  /* 0x004e2000011d7983 */ /* 0x000ee80000300800 */
[----:B------:R-:W3:Y:S04]  /*74270*/  LDL.LU R30, [R1+0x4e1c] ;  /* 0x004e1c00011e7983 */ /* 0x000ee80000300800 */
[----:B------:R-:W4:Y:S04]  /*74280*/  LDL.LU R164, [R1+0x4e18] ;  /* 0x004e180001a47983 */ /* 0x000f280000300800 */
[----:B------:R-:W4:Y:S04]  /*74290*/  LDL.LU R165, [R1+0x4e14] ;  /* 0x004e140001a57983 */ /* 0x000f280000300800 */
        /* <DEDUP_REMOVED lines=8> */
[----:B------:R-:W1:Y:S01]  /*74320*/  LDL.LU R180, [R1+0x4df8] ;  /* 0x004df80001b47983 */ /* 0x000e620000300800 */
[----:B------:R-:W-:-:S03]  /*74330*/  IMAD.MOV.U32 R52, RZ, RZ, R153 ;  /* 0x000000ffff347224 */ /* 0x000fc600078e0099 */
[----:B------:R-:W1:Y:S01]  /*74340*/  LDL.LU R181, [R1+0x4df4] ;  /* 0x004df40001b57983 */ /* 0x000e620000300800 */
[----:B------:R-:W-:-:S03]  /*74350*/  IMAD.MOV.U32 R53, RZ, RZ, R154 ;  /* 0x000000ffff357224 */ /* 0x000fc600078e009a */
[----:B------:R-:W1:Y:S01]  /*74360*/  LDL.LU R182, [R1+0x4df0] ;  /* 0x004df00001b67983 */ /* 0x000e620000300800 */
[----:B------:R-:W-:-:S03]  /*74370*/  IMAD.MOV.U32 R54, RZ, RZ, R155 ;  /* 0x000000ffff367224 */ /* 0x000fc600078e009b */
[----:B------:R-:W1:Y:S04]  /*74380*/  LDL.LU R183, [R1+0x4dec] ;  /* 0x004dec0001b77983 */ /* 0x000e680000300800 */
[----:B------:R-:W2:Y:S04]  /*74390*/  LDL.LU R152, [R1+0x4de8] ;  /* 0x004de80001987983 */ /* 0x000ea80000300800 */
[----:B------:R-:W2:Y:S04]  /*743a0*/  LDL.LU R153, [R1+0x4de4] ;  /* 0x004de40001997983 */ /* 0x000ea80000300800 */
[----:B------:R-:W2:Y:S04]  /*743b0*/  LDL.LU R154, [R1+0x4de0] ;  /* 0x004de000019a7983 */ /* 0x000ea80000300800 */
[----:B------:R-:W2:Y:S01]  /*743c0*/  LDL.LU R155, [R1+0x4ddc] ;  /* 0x004ddc00019b7983 */ /* 0x000ea20000300800 */
[----:B------:R-:W-:-:S03]  /*743d0*/  MOV R55, R159 ;  /* 0x0000009f00377202 */ /* 0x000fc60000000f00 */
[----:B------:R-:W3:Y:S04]  /*743e0*/  LDL.LU R159, [R1+0x4dd8] ;  /* 0x004dd800019f7983 */ /* 0x000ee80000300800 */
[----:B------:R-:W3:Y:S04]  /*743f0*/  LDL.LU R163, [R1+0x4dd4] ;  /* 0x004dd40001a37983 */ /* 0x000ee80000300800 */
[----:B------:R-:W4:Y:S04]  /*74400*/  LDL.LU R166, [R1+0x4dd0] ;  /* 0x004dd00001a67983 */ /* 0x000f280000300800 */
[----:B------:R-:W4:Y:S01]  /*74410*/  LDL.LU R167, [R1+0x4dcc] ;  /* 0x004dcc0001a77983 */ /* 0x000f220000300800 */
[----:B------:R-:W-:-:S03]  /*74420*/  IMAD.MOV.U32 R203, RZ, RZ, R31 ;  /* 0x000000ffffcb7224 */ /* 0x000fc600078e001f */
[----:B------:R-:W4:Y:S01]  /*74430*/  LDL.LU R31, [R1+0x4dc8] ;  /* 0x004dc800011f7983 */ /* 0x000f220000300800 */
[C---:B-1----:R-:W-:Y:S08]  /*74440*/  HMMA.1688.F32.TF32 R24, R40.reuse, R10, R180 ;  /* 0x0000000a2818723c */ /* 0x042ff000000810b4 */
[C---:B--2---:R-:W-:Y:S08]  /*74450*/  HMMA.1688.F32.TF32 R36, R40.reuse, R14, R152 ;  /* 0x0000000e2824723c */ /* 0x044ff00000081098 */
[----:B---3--:R-:W-:Y:S11]  /*74460*/  HMMA.1688.F32.TF32 R40, R40, R6, R156 ;  /* 0x000000062828723c */ /* 0x008ff6000008109c */
[----:B------:R-:W-:Y:S04]  /*74470*/  STL.64 [R1+0x210], R36 ;  /* 0x0002102401007387 */ /* 0x000fe80000100a00 */
[----:B------:R1:W-:Y:S04]  /*74480*/  STL.64 [R1+0x218], R38 ;  /* 0x0002182601007387 */ /* 0x0003e80000100a00 */
[----:B------:R-:W-:Y:S04]  /*74490*/  STL.64 [R1+0x200], R24 ;  /* 0x0002001801007387 */ /* 0x000fe80000100a00 */
[----:B------:R4:W-:Y:S01]  /*744a0*/  STL.64 [R1+0x208], R26 ;  /* 0x0002081a01007387 */ /* 0x0009e20000100a00 */
[C---:B-1----:R-:W-:Y:S08]  /*744b0*/  HMMA.1688.F32.TF32 R36, R32.reuse, R206, R160 ;  /* 0x000000ce2024723c */ /* 0x042ff000000810a0 */
[----:B----4-:R-:W-:Y:S01]  /*744c0*/  HMMA.1688.F32.TF32 R24, R32, R210, R164 ;  /* 0x000000d22018723c */ /* 0x010fe200000810a4 */
[----:B------:R-:W-:Y:S04]  /*744d0*/  STL.64 [R1+0x1a0], R40 ;  /* 0x0001a02801007387 */ /* 0x000fe80000100a00 */
[----:B------:R-:W-:-:S14]  /*744e0*/  STL.64 [R1+0x1a8], R42 ;  /* 0x0001a82a01007387 */ /* 0x000fdc0000100a00 */
[----:B------:R-:W-:Y:S01]  /*744f0*/  STL.64 [R1+0x150], R24 ;  /* 0x0001501801007387 */ /* 0x000fe20000100a00 */
[----:B------:R-:W-:-:S03]  /*74500*/  MOV R2, R27 ;  /* 0x0000001b00027202 */ /* 0x000fc60000000f00 */
[----:B------:R-:W-:Y:S04]  /*74510*/  STL.64 [R1+0x160], R36 ;  /* 0x0001602401007387 */ /* 0x000fe80000100a00 */
[----:B------:R-:W-:Y:S04]  /*74520*/  STL.64 [R1+0x168], R38 ;  /* 0x0001682601007387 */ /* 0x000fe80000100a00 */
[----:B------:R1:W-:Y:S02]  /*74530*/  STL [R1+0x158], R26 ;  /* 0x0001581a01007387 */ /* 0x0003e40000100800 */
        /* <DEDUP_REMOVED lines=10> */
[----:B------:R1:W-:Y:S04]  /*745e0*/  STL.64 [R1+0x118], R30 ;  /* 0x0001181e01007387 */ /* 0x0003e80000100a00 */
[----:B------:R-:W-:Y:S04]  /*745f0*/  STL.64 [R1+0x100], R24 ;  /* 0x0001001801007387 */ /* 0x000fe80000100a00 */
[----:B------:R3:W-:Y:S01]  /*74600*/  STL.64 [R1+0x108], R26 ;  /* 0x0001081a01007387 */ /* 0x0007e20000100a00 */
[C---:B-1----:R-:W-:Y:S03]  /*74610*/  HMMA.1688.F32.TF32 R28, R32.reuse, R230, R56 ;  /* 0x000000e6201c723c */ /* 0x042fe60000081038 */
[----:B------:R-:W2:Y:S04]  /*74620*/  LDL.LU R85, [R1+0x614] ;  /* 0x0006140001557983 */ /* 0x000ea80000300800 */
[----:B------:R-:W2:Y:S01]  /*74630*/  LDL.LU R86, [R1+0x618] ;  /* 0x0006180001567983 */ /* 0x000ea20000300800 */
[C---:B---3--:R-:W-:Y:S03]  /*74640*/  HMMA.1688.F32.TF32 R24, R32.reuse, R234, R196 ;  /* 0x000000ea2018723c */ /* 0x048fe600000810c4 */
[----:B------:R-:W2:Y:S04]  /*74650*/  LDL.LU R87, [R1+0x61c] ;  /* 0x00061c0001577983 */ /* 0x000ea80000300800 */
[----:B------:R-:W3:Y:S04]  /*74660*/  LDL.LU R88, [R1+0x630] ;  /* 0x0006300001587983 */ /* 0x000ee80000300800 */
[----:B------:R-:W3:Y:S04]  /*74670*/  LDL.LU R89, [R1+0x634] ;  /* 0x0006340001597983 */ /* 0x000ee80000300800 */
[----:B------:R-:W3:Y:S04]  /*74680*/  LDL.LU R90, [R1+0x638] ;  /* 0x00063800015a7983 */ /* 0x000ee80000300800 */
[----:B------:R-:W3:Y:S04]  /*74690*/  LDL.LU R91, [R1+0x63c] ;  /* 0x00063c00015b7983 */ /* 0x000ee80000300800 */
[----:B------:R-:W4:Y:S01]  /*746a0*/  LDL.LU R184, [R1+0x650] ;  /* 0x0006500001b87983 */ /* 0x000f220000300800 */
[C---:B------:R-:W-:Y:S03]  /*746b0*/  HMMA.1688.F32.TF32 R36, R32.reuse, R238, R52 ;  /* 0x000000ee2024723c */ /* 0x040fe60000081034 */
[----:B------:R-:W4:Y:S04]  /*746c0*/  LDL.LU R185, [R1+0x654] ;  /* 0x0006540001b97983 */ /* 0x000f280000300800 */
[----:B------:R-:W4:Y:S04]  /*746d0*/  LDL.LU R186, [R1+0x658] ;  /* 0x0006580001ba7983 */ /* 0x000f280000300800 */
[----:B------:R-:W4:Y:S04]  /*746e0*/  LDL.LU R187, [R1+0x65c] ;  /* 0x00065c0001bb7983 */ /* 0x000f280000300800 */
[----:B------:R-:W4:Y:S04]  /*746f0*/  LDL.LU R196, [R1+0x670] ;  /* 0x0006700001c47983 */ /* 0x000f280000300800 */
[----:B------:R-:W-:Y:S04]  /*74700*/  STL.64 [R1+0xf0], R28 ;  /* 0x0000f01c01007387 */ /* 0x000fe80000100a00 */
[----:B------:R1:W-:Y:S04]  /*74710*/  STL.64 [R1+0xf8], R30 ;  /* 0x0000f81e01007387 */ /* 0x0003e80000100a00 */
[----:B------:R-:W-:Y:S04]  /*74720*/  STL.64 [R1+0xe0], R24 ;  /* 0x0000e01801007387 */ /* 0x000fe80000100a00 */
[----:B------:R1:W-:Y:S02]  /*74730*/  STL.64 [R1+0xe8], R26 ;  /* 0x0000e81a01007387 */ /* 0x0003e40000100a00 */
[C---:B-1----:R-:W-:Y:S02]  /*74740*/  HMMA.1688.F32.TF32 R28, R32.reuse, R242, R248 ;  /* 0x000000f2201c723c */ /* 0x042fe400000810f8 */
[----:B------:R-:W4:Y:S04]  /*74750*/  LDL.LU R197, [R1+0x674] ;  /* 0x0006740001c57983 */ /* 0x000f280000300800 */
[----:B------:R-:W4:Y:S02]  /*74760*/  LDL.LU R198, [R1+0x678] ;  /* 0x0006780001c67983 */ /* 0x000f240000300800 */
[----:B------:R-:W-:Y:S02]  /*74770*/  HMMA.1688.F32.TF32 R24, R32, R246, R200 ;  /* 0x000000f62018723c */ /* 0x000fe400000810c8 */
[----:B------:R-:W4:Y:S04]  /*74780*/  LDL.LU R199, [R1+0x67c] ;  /* 0x00067c0001c77983 */ /* 0x000f280000300800 */
[----:B------:R-:W-:Y:S04]  /*74790*/  STL.64 [R1+0xd0], R36 ;  /* 0x0000d02401007387 */ /* 0x000fe80000100a00 */
[----:B------:R-:W-:Y:S04]  /*747a0*/  STL.64 [R1+0xd8], R38 ;  /* 0x0000d82601007387 */ /* 0x000fe80000100a00 */
[----:B------:R-:W4:Y:S04]  /*747b0*/  LDL.LU R248, [R1+0x680] ;  /* 0x0006800001f87983 */ /* 0x000f280000300800 */
[----:B------:R-:W-:Y:S01]  /*747c0*/  STL.64 [R1+0xc0], R28 ;  /* 0x0000c01c01007387 */ /* 0x000fe20000100a00 */
[----:B------:R-:W-:-:S03]  /*747d0*/  IMAD.MOV.U32 R250, RZ, RZ, R3 ;  /* 0x000000fffffa7224 */ /* 0x000fc600078e0003 */
[----:B------:R-:W-:Y:S04]  /*747e0*/  STL.64 [R1+0xc8], R30 ;  /* 0x0000c81e01007387 */ /* 0x000fe80000100a00 */
[----:B------:R-:W-:Y:S04]  /*747f0*/  STL.64 [R1+0xb0], R24 ;  /* 0x0000b01801007387 */ /* 0x000fe80000100a00 */
[----:B------:R2:W-:Y:S04]  /*74800*/  STL.64 [R1+0xb8], R26 ;  /* 0x0000b81a01007387 */ /* 0x0005e80000100a00 */
[----:B------:R-:W4:Y:S04]  /*74810*/  LDL.LU R249, [R1+0x684] ;  /* 0x0006840001f97983 */ /* 0x000f280000300800 */
[----:B------:R-:W4:Y:S04]  /*74820*/  LDL.LU R3, [R1+0x4dc4] ;  /* 0x004dc40001037983 */ /* 0x000f280000300800 */
[----:B------:R-:W4:Y:S01]  /*74830*/  LDL.LU R251, [R1+0x68c] ;  /* 0x00068c0001fb7983 */ /* 0x000f220000300800 */
[----:B------:R-:W-:-:S02]  /*74840*/  IMAD.MOV.U32 R200, RZ, RZ, R245 ;  /* 0x000000ffffc87224 */ /* 0x000fc400078e00f5 */
[----:B------:R-:W-:Y:S01]  /*74850*/  IMAD.MOV.U32 R201, RZ, RZ, R244 ;  /* 0x000000ffffc97224 */ /* 0x000fe200078e00f4 */
[----:B------:R-:W-:Y:S01]  /*74860*/  MOV R203, R224 ;  /* 0x000000e000cb7202 */ /* 0x000fe20000000f00 */
[----:B------:R-:W-:Y:S01]  /*74870*/  IMAD.MOV.U32 R202, RZ, RZ, R225 ;  /* 0x000000ffffca7224 */ /* 0x000fe200078e00e1 */
[----:B------:R-:W-:Y:S04]  /*74880*/  LDS R238, [R0+UR11+0xd100] ;  /* 0x00d1000b00ee7984 */ /* 0x000fe80008000800 */
[----:B------:R-:W-:Y:S01]  /*74890*/  LDS R239, [R252+UR11+0xd100] ;  /* 0x00d1000bfcef7984 */ /* 0x000fe20008000800 */
[C---:B--2---:R-:W-:Y:S08]  /*748a0*/  HMMA.1688.F32.TF32 R24, R32.reuse, R22, R84 ;  /* 0x000000162018723c */ /* 0x044ff00000081054 */
[C---:B---3--:R-:W-:Y:S08]  /*748b0*/  HMMA.1688.F32.TF32 R28, R32.reuse, R18, R88 ;  /* 0x00000012201c723c */ /* 0x048ff00000081058 */
[C---:B----4-:R-:W-:Y:S01]  /*748c0*/  HMMA.1688.F32.TF32 R244, R32.reuse, R10, R196 ;  /* 0x0000000a20f4723c */ /* 0x050fe200000810c4 */
[----:B------:R-:W1:Y:S04]  /*748d0*/  LDSM.16.M88.4 R80, [R3+UR11+0x40080] ;  /* 0x0400800b0350783b */ /* 0x000e680008000200 */
[----:B------:R-:W2:Y:S03]  /*748e0*/  LDSM.16.M88.4 R36, [R3+UR11+0x42080] ;  /* 0x0420800b0324783b */ /* 0x000ea60008000200 */
[----:B------:R-:W-:Y:S01]  /*748f0*/  HMMA.1688.F32.TF32 R108, R32, R6, R248 ;  /* 0x00000006206c723c */ /* 0x000fe200000810f8 */
[----:B------:R-:W-:Y:S04]  /*74900*/  LDSM.16.M88.4 R60, [R3+UR11+0x44080] ;  /* 0x0440800b033c783b */ /* 0x000fe80008000200 */
[----:B------:R-:W-:Y:S04]  /*74910*/  LDSM.16.M88.4 R40, [R3+UR11+0x46080] ;  /* 0x0460800b0328783b */ /* 0x000fe80008000200 */
[----:B------:R-:W-:Y:S04]  /*74920*/  LDSM.16.M88.4 R64, [R3+UR11+0x48080] ;  /* 0x0480800b0340783b */ /* 0x000fe80008000200 */
[----:B------:R-:W-:Y:S04]  /*74930*/  LDSM.16.M88.4 R68, [R3+UR11+0x4a080] ;  /* 0x04a0800b0344783b */ /* 0x000fe80008000200 */
[----:B------:R-:W3:Y:S04]  /*74940*/  LDSM.16.M88.4 R92, [R3+UR11+0x4c080] ;  /* 0x04c0800b035c783b */ /* 0x000ee80008000200 */
[----:B------:R-:W4:Y:S04]  /*74950*/  LDSM.16.M88.4 R44, [R3+UR11+0x4e080] ;  /* 0x04e0800b032c783b */ /* 0x000f280008000200 */
[----:B------:R-:W3:Y:S04]  /*74960*/  LDSM.16.M88.4 R48, [R3+UR11+0x50080] ;  /* 0x0500800b0330783b */ /* 0x000ee80008000200 */
[----:B------:R-:W-:Y:S04]  /*74970*/  LDSM.16.M88.4 R88, [R3+UR11+0x54080] ;  /* 0x0540800b0358783b */ /* 0x000fe80008000200 */
[----:B-1----:R-:W-:Y:S04]  /*74980*/  STL [R1+0x4bd4], R82 ;  /* 0x004bd45201007387 */ /* 0x002fe80000100800 */
[----:B------:R-:W-:Y:S04]  /*74990*/  STL [R1+0x4bd0], R83 ;  /* 0x004bd05301007387 */ /* 0x000fe80000100800 */
[----:B--2---:R-:W-:Y:S04]  /*749a0*/  STL [R1+0x4bdc], R38 ;  /* 0x004bdc2601007387 */ /* 0x004fe80000100800 */
[----:B------:R-:W-:Y:S04]  /*749b0*/  STL.64 [R1+0xa0], R24 ;  /* 0x0000a01801007387 */ /* 0x000fe80000100a00 */
[----:B------:R1:W-:Y:S04]  /*749c0*/  STL.64 [R1+0xa8], R26 ;  /* 0x0000a81a01007387 */ /* 0x0003e80000100a00 */
[----:B------:R2:W-:Y:S04]  /*749d0*/  STL [R1+0x4bd8], R39 ;  /* 0x004bd82701007387 */ /* 0x0005e80000100800 */
[----:B------:R-:W-:Y:S04]  /*749e0*/  STL.64 [R1+0x90], R28 ;  /* 0x0000901c01007387 */ /* 0x000fe80000100a00 */
[----:B------:R-:W-:Y:S01]  /*749f0*/  STL.64 [R1+0x98], R30 ;  /* 0x0000981e01007387 */ /* 0x000fe20000100a00 */
[----:B------:R-:W-:Y:S03]  /*74a00*/  HMMA.1688.F32.TF32 R224, R168, R80, R200 ;  /* 0x00000050a8e0723c */ /* 0x000fe600000810c8 */
        /* <DEDUP_REMOVED lines=8> */
[----:B-1----:R-:W-:Y:S03]  /*74a90*/  HMMA.1688.F32.TF32 R24, R32, R14, R184 ;  /* 0x0000000e2018723c */ /* 0x002fe600000810b8 */
        /* <DEDUP_REMOVED lines=26> */
[----:B------:R-:W1:Y:S04]  /*74c40*/  LDSM.16.M88.4 R32, [R3+UR11+0x52080] ;  /* 0x0520800b0320783b */ /* 0x000e680008000200 */
[----:B------:R-:W1:Y:S04]  /*74c50*/  LDSM.16.M88.4 R56, [R3+UR11+0x56080] ;  /* 0x0560800b0338783b */ /* 0x000e680008000200 */
[----:B------:R-:W1:Y:S04]  /*74c60*/  LDSM.16.M88.4 R52, [R3+UR11+0x58080] ;  /* 0x0580800b0334783b */ /* 0x000e680008000200 */
[----:B------:R-:W1:Y:S04]  /*74c70*/  LDSM.16.M88.4 R72, [R3+UR11+0x5a080] ;  /* 0x05a0800b0348783b */ /* 0x000e680008000200 */
[----:B------:R-:W1:Y:S04]  /*74c80*/  LDSM.16.M88.4 R84, [R3+UR11+0x5c080] ;  /* 0x05c0800b0354783b */ /* 0x000e680008000200 */
[----:B------:R-:W1:Y:S01]  /*74c90*/  LDSM.16.M88.4 R76, [R3+UR11+0x5e080] ;  /* 0x05e0800b034c783b */ /* 0x000e620008000200 */
[C---:B--2---:R-:W-:Y:S03]  /*74ca0*/  HMMA.1688.F32.TF32 R112, R168.reuse, R36, R200 ;  /* 0x00000024a870723c */ /* 0x044fe600000810c8 */
[----:B------:R-:W2:Y:S04]  /*74cb0*/  LDL.LU R200, [R1+0xca0] ;  /* 0x000ca00001c87983 */ /* 0x000ea80000300800 */
[----:B------:R-:W2:Y:S04]  /*74cc0*/  LDL.LU R201, [R1+0xca4] ;  /* 0x000ca40001c97983 */ /* 0x000ea80000300800 */
[----:B------:R-:W2:Y:S04]  /*74cd0*/  LDL.LU R202, [R1+0xca8] ;  /* 0x000ca80001ca7983 */ /* 0x000ea80000300800 */
[----:B------:R-:W2:Y:S04]  /*74ce0*/  LDL.LU R203, [R1+0xcac] ;  /* 0x000cac0001cb7983 */ /* 0x000ea80000300800 */
[----:B------:R-:W-:Y:S04]  /*74cf0*/  STL.64 [R1+0x4b68], R114 ;  /* 0x004b687201007387 */ /* 0x000fe80000100a00 */
[----:B------:R-:W-:Y:S01]  /*74d00*/  STL.64 [R1+0x4b60], R112 ;  /* 0x004b607001007387 */ /* 0x000fe20000100a00 */
[C---:B---3--:R-:W-:Y:S08]  /*74d10*/  HMMA.1688.F32.TF32 R132, R168.reuse, R92, R184 ;  /* 0x0000005ca884723c */ /* 0x048ff000000810b8 */
[C---:B----4-:R-:W-:Y:S08]  /*74d20*/  HMMA.1688.F32.TF32 R116, R168.reuse, R60, R248 ;  /* 0x0000003ca874723c */ /* 0x050ff000000810f8 */
[C---:B------:R-:W-:Y:S01]  /*74d30*/  HMMA.1688.F32.TF32 R120, R168.reuse, R40, R172 ;  /* 0x00000028a878723c */ /* 0x040fe200000810ac */
[----:B------:R3:W-:Y:S07]  /*74d40*/  STL [R1+0x45e8], R3 ;  /* 0x0045e80301007387 */ /* 0x0007ee0000100800 */
[C---:B------:R-:W-:Y:S03]  /*74d50*/  HMMA.1688.F32.TF32 R124, R168.reuse, R64, R96 ;  /* 0x00000040a87c723c */ /* 0x040fe60000081060 */
[----:B------:R4:W-:Y:S05]  /*74d60*/  STL.64 [R1+0x4b78], R118 ;  /* 0x004b787601007387 */ /* 0x0009ea0000100a00 */
[C---:B------:R-:W-:Y:S01]  /*74d70*/  HMMA.1688.F32.TF32 R128, R168.reuse, R68, R192 ;  /* 0x00000044a880723c */ /* 0x040fe200000810c0 */
[----:B------:R-:W-:Y:S04]  /*74d80*/  STL.64 [R1+0x4b70], R116 ;  /* 0x004b707401007387 */ /* 0x000fe80000100a00 */
[----:B------:R-:W-:Y:S04]  /*74d90*/  STL.64 [R1+0x4b88], R122 ;  /* 0x004b887a01007387 */ /* 0x000fe80000100a00 */
[----:B------:R-:W-:Y:S04]  /*74da0*/  STL.64 [R1+0x4b80], R120 ;  /* 0x004b807801007387 */ /* 0x000fe80000100a00 */
[----:B------:R-:W-:Y:S04]  /*74db0*/  STL.64 [R1+0x4b98], R126 ;  /* 0x004b987e01007387 */ /* 0x000fe80000100a00 */
[----:B------:R-:W-:Y:S01]  /*74dc0*/  STL.64 [R1+0x4b90], R124 ;  /* 0x004b907c01007387 */ /* 0x000fe20000100a00 */
[----:B------:R-:W-:Y:S03]  /*74dd0*/  HMMA.1688.F32.TF32 R136, R168, R44, R196 ;  /* 0x0000002ca888723c */ /* 0x000fe600000810c4 */
[----:B------:R-:W-:Y:S04]  /*74de0*/  STL.64 [R1+0x4ba8], R130 ;  /* 0x004ba88201007387 */ /* 0x000fe80000100a00 */
[----:B------:R-:W-:Y:S04]  /*74df0*/  STL.64 [R1+0x4ba0], R128 ;  /* 0x004ba08001007387 */ /* 0x000fe80000100a00 */
[----:B------:R-:W-:Y:S04]  /*74e00*/  STL.64 [R1+0x4bb8], R134 ;  /* 0x004bb88601007387 */ /* 0x000fe80000100a00 */
[----:B------:R-:W-:Y:S04]  /*74e10*/  STL.64 [R1+0x4bb0], R132 ;  /* 0x004bb08401007387 */ /* 0x000fe80000100a00 */
[----:B------:R-:W1:Y:S04]  /*74e20*/  LDL.LU R196, [R1+0x1200] ;  /* 0x0012000001c47983 */ /* 0x000e680000300800 */
[----:B------:R-:W1:Y:S04]  /*74e30*/  LDL.LU R197, [R1+0x1204] ;  /* 0x0012040001c57983 */ /* 0x000e680000300800 */
[----:B------:R-:W1:Y:S04]  /*74e40*/  LDL.LU R198, [R1+0x1208] ;  /* 0x0012080001c67983 */ /* 0x000e680000300800 */
[----:B------:R-:W1:Y:S04]  /*74e50*/  LDL.LU R199, [R1+0x120c] ;  /* 0x00120c0001c77983 */ /* 0x000e680000300800 */
[----:B------:R-:W-:Y:S04]  /*74e60*/  STL.64 [R1+0x4bc8], R138 ;  /* 0x004bc88a01007387 */ /* 0x000fe80000100a00 */
[----:B------:R-:W-:Y:S01]  /*74e70*/  STL.64 [R1+0x4bc0], R136 ;  /* 0x004bc08801007387 */ /* 0x000fe20000100a00 */
[----:B------:R-:W-:-:S03]  /*74e80*/  IMAD.MOV.U32 R38, RZ, RZ, R24 ;  /* 0x000000ffff267224 */ /* 0x000fc600078e0018 */
        /* <DEDUP_REMOVED lines=29> */
[----:B------:R-:W-:Y:S01]  /*75060*/  STL.64 [R1+0x4be0], R140 ;  /* 0x004be08c01007387 */ /* 0x000fe20000100a00 */
[----:B---3--:R-:W-:-:S02]  /*75070*/  LOP3.LUT R3, R0, 0x60, RZ, 0x3c, !PT ;  /* 0x0000006000037812 */ /* 0x008fc400078e3cff */
[----:B------:R-:W-:Y:S01]  /*75080*/  LOP3.LUT R115, R0, 0x40, RZ, 0x3c, !PT ;  /* 0x0000004000737812 */ /* 0x000fe200078e3cff */
[----:B------:R-:W-:Y:S01]  /*75090*/  IMAD.MOV.U32 R29, RZ, RZ, R209 ;  /* 0x000000ffff1d7224 */ /* 0x000fe200078e00d1 */
[----:B------:R-:W-:Y:S01]  /*750a0*/  MOV R28, R213 ;  /* 0x000000d5001c7202 */ /* 0x000fe20000000f00 */
[----:B------:R-:W-:Y:S04]  /*750b0*/  LDS R249, [R3+UR11+0xc000] ;  /* 0x00c0000b03f97984 */ /* 0x000fe80008000800 */
[----:B------:R-:W-:Y:S04]  /*750c0*/  LDS R248, [R115+UR11+0xc000] ;  /* 0x00c0000b73f87984 */ /* 0x000fe80008000800 */
[----:B------:R-:W-:Y:S04]  /*750d0*/  LDS R250, [R115+UR11+0xd000] ;  /* 0x00d0000b73fa7984 */ /* 0x000fe80008000800 */
[----:B------:R-:W3:Y:S01]  /*750e0*/  LDS R251, [R3+UR11+0xd000] ;  /* 0x00d0000b03fb7984 */ /* 0x000ee20008000800 */
[----:B------:R-:W-:-:S02]  /*750f0*/  IMAD.MOV.U32 R30, RZ, RZ, R208 ;  /* 0x000000ffff1e7224 */ /* 0x000fc400078e00d0 */
[----:B------:R-:W-:Y:S01]  /*75100*/  IMAD.MOV.U32 R31, RZ, RZ, R212 ;  /* 0x000000ffff1f7224 */ /* 0x000fe200078e00d4 */
[----:B------:R-:W-:Y:S04]  /*75110*/  LDS R96, [R0+UR11+0xc080] ;  /* 0x00c0800b00607984 */ /* 0x000fe80008000800 */
[----:B------:R-:W-:Y:S04]  /*75120*/  LDS R98, [R0+UR11+0xd080] ;  /* 0x00d0800b00627984 */ /* 0x000fe80008000800 */
[----:B------:R-:W-:Y:S04]  /*75130*/  LDS R97, [R252+UR11+0xc080] ;  /* 0x00c0800bfc617984 */ /* 0x000fe80008000800 */
[----:B------:R-:W1:Y:S01]  /*75140*/  LDS R99, [R252+UR11+0xd080] ;  /* 0x00d0800bfc637984 */ /* 0x000e620008000800 */
[----:B----4-:R-:W-:-:S02]  /*75150*/  IMAD.MOV.U32 R118, RZ, RZ, R9 ;  /* 0x000000ffff767224 */ /* 0x010fc400078e0009 */
[----:B------:R-:W-:Y:S01]  /*75160*/  IMAD.MOV.U32 R119, RZ, RZ, R12 ;  /* 0x000000ffff777224 */ /* 0x000fe200078e000c */
[----:B------:R-:W-:Y:S04]  /*75170*/  LDS R234, [R115+UR11+0xd080] ;  /* 0x00d0800b73ea7984 */ /* 0x000fe80008000800 */
[----:B------:R-:W-:Y:S01]  /*75180*/  LDS R235, [R3+UR11+0xd080] ;  /* 0x00d0800b03eb7984 */ /* 0x000fe20008000800 */
[C---:B-1----:R-:W-:Y:S03]  /*75190*/  HMMA.1688.F32.TF32 R144, R168.reuse, R32, R196 ;  /* 0x00000020a890723c */ /* 0x042fe600000810c4 */
[----:B------:R-:W3:Y:S04]  /*751a0*/  LDL.LU R196, [R1+0x11a0] ;  /* 0x0011a00001c47983 */ /* 0x000ee80000300800 */
[----:B------:R-:W3:Y:S04]  /*751b0*/  LDL.LU R197, [R1+0x11a4] ;  /* 0x0011a40001c57983 */ /* 0x000ee80000300800 */
[----:B------:R-:W3:Y:S04]  /*751c0*/  LDL.LU R198, [R1+0x11a8] ;  /* 0x0011a80001c67983 */ /* 0x000ee80000300800 */
[----:B------:R-:W3:Y:S01]  /*751d0*/  LDL.LU R199, [R1+0x11ac] ;  /* 0x0011ac0001c77983 */ /* 0x000ee20000300800 */
[C---:B------:R-:W-:Y:S03]  /*751e0*/  HMMA.1688.F32.TF32 R148, R168.reuse, R88, R100 ;  /* 0x00000058a894723c */ /* 0x040fe60000081064 */
[----:B------:R-:W-:Y:S05]  /*751f0*/  STL.64 [R1+0x4bf8], R146 ;  /* 0x004bf89201007387 */ /* 0x000fea0000100a00 */
[C---:B------:R-:W-:Y:S01]  /*75200*/  HMMA.1688.F32.TF32 R152, R168.reuse, R56, R24 ;  /* 0x00000038a898723c */ /* 0x040fe20000081018 */
[----:B------:R-:W-:Y:S07]  /*75210*/  STL.64 [R1+0x4bf0], R144 ;  /* 0x004bf09001007387 */ /* 0x000fee0000100a00 */
[C---:B------:R-:W-:Y:S03]  /*75220*/  HMMA.1688.F32.TF32 R156, R168.reuse, R52, R172 ;  /* 0x00000034a89c723c */ /* 0x040fe600000810ac */
[----:B------:R-:W-:Y:S04]  /*75230*/  STL.64 [R1+0x4c08], R150 ;  /* 0x004c089601007387 */ /* 0x000fe80000100a00 */
[----:B------:R-:W-:Y:S04]  /*75240*/  STL.64 [R1+0x4c00], R148 ;  /* 0x004c009401007387 */ /* 0x000fe80000100a00 */
[----:B------:R-:W-:Y:S04]  /*75250*/  STL.64 [R1+0x4c18], R154 ;  /* 0x004c189a01007387 */ /* 0x000fe80000100a00 */
[----:B------:R-:W-:Y:S04]  /*75260*/  STL.64 [R1+0x4c10], R152 ;  /* 0x004c109801007387 */ /* 0x000fe80000100a00 */
[----:B------:R-:W-:Y:S04]  /*75270*/  STL.64 [R1+0x4c28], R158 ;  /* 0x004c289e01007387 */ /* 0x000fe80000100a00 */
[----:B------:R-:W-:Y:S01]  /*75280*/  STL.64 [R1+0x4c20], R156 ;  /* 0x004c209c01007387 */ /* 0x000fe20000100a00 */
[C---:B--2---:R-:W-:Y:S03]  /*75290*/  HMMA.1688.F32.TF32 R160, R168.reuse, R72, R200 ;  /* 0x00000048a8a0723c */ /* 0x044fe600000810c8 */
[----:B------:R-:W2:Y:S04]  /*752a0*/  LDL.LU R200, [R1+0x1190] ;  /* 0x0011900001c87983 */ /* 0x000ea80000300800 */
[----:B------:R-:W2:Y:S04]  /*752b0*/  LDL.LU R201, [R1+0x1194] ;  /* 0x0011940001c97983 */ /* 0x000ea80000300800 */
[----:B------:R-:W2:Y:S04]  /*752c0*/  LDL.LU R202, [R1+0x1198] ;  /* 0x0011980001ca7983 */ /* 0x000ea80000300800 */
[----:B------:R-:W2:Y:S01]  /*752d0*/  LDL.LU R203, [R1+0x119c] ;  /* 0x00119c0001cb7983 */ /* 0x000ea20000300800 */
[C---:B------:R-:W-:Y:S03]  /*752e0*/  HMMA.1688.F32.TF32 R164, R168.reuse, R84, R192 ;  /* 0x00000054a8a4723c */ /* 0x040fe600000810c0 */
[----:B------:R-:W-:Y:S05]  /*752f0*/  STL.64 [R1+0x4c38], R162 ;  /* 0x004c38a201007387 */ /* 0x000fea0000100a00 */
[----:B------:R-:W-:Y:S01]  /*75300*/  HMMA.1688.F32.TF32 R168, R168, R76, R184 ;  /* 0x0000004ca8a8723c */ /* 0x000fe200000810b8 */
[----:B------:R-:W-:Y:S10]  /*75310*/  STL.64 [R1+0x4c30], R160 ;  /* 0x004c30a001007387 */ /* 0x000ff40000100a00 */
[----:B------:R-:W-:Y:S04]  /*75320*/  STL.64 [R1+0x4c48], R166 ;  /* 0x004c48a601007387 */ /* 0x000fe80000100a00 */
[----:B------:R-:W-:Y:S04]  /*75330*/  STL.64 [R1+0x4c40], R164 ;  /* 0x004c40a401007387 */ /* 0x000fe80000100a00 */
        /* <DEDUP_REMOVED lines=16> */
[----:B---3--:R-:W-:-:S15]  /*75440*/  HMMA.1688.F32.TF32 R172, R248, R80, R196 ;  /* 0x00000050f8ac723c */ /* 0x008fde00000810c4 */
[----:B------:R-:W-:-:S04]  /*75450*/  NOP ;  /* 0x0000000000007918 */ /* 0x000fc80000000000 */
[----:B------:R-:W-:Y:S04]  /*75460*/  STL.64 [R1+0x4c68], R174 ;  /* 0x004c68ae01007387 */ /* 0x000fe80000100a00 */
[----:B------:R-:W-:Y:S04]  /*75470*/  STL.64 [R1+0x4c60], R172 ;  /* 0x004c60ac01007387 */ /* 0x000fe80000100a00 */
        /* <DEDUP_REMOVED lines=9> */
[----:B------:R-:W-:Y:S01]  /*75510*/  IMAD.MOV.U32 R187, RZ, RZ, R232 ;  /* 0x000000ffffbb7224 */ /* 0x000fe200078e00e8 */
[-C--:B------:R-:W-:Y:S01]  /*75520*/  HMMA.1688.F32.TF32 R28, R96, R36.reuse, R28 ;  /* 0x00000024601c723c */ /* 0x080fe2000008101c */
[----:B------:R-:W-:Y:S04]  /*75530*/  LDS R232, [R115+UR11+0xc080] ;  /* 0x00c0800b73e87984 */ /* 0x000fe80008000800 */
[----:B------:R-:W1:Y:S03]  /*75540*/  LDS R233, [R3+UR11+0xc080] ;  /* 0x00c0800b03e97984 */ /* 0x000e660008000800 */
[----:B--2---:R-:W-:Y:S01]  /*75550*/  HMMA.1688.F32.TF32 R176, R248, R36, R200 ;  /* 0x00000024f8b0723c */ /* 0x004fe200000810c8 */
[----:B------:R-:W-:-:S02]  /*75560*/  IMAD.MOV.U32 R200, RZ, RZ, R229 ;  /* 0x000000ffffc87224 */ /* 0x000fc400078e00e5 */
[----:B------:R-:W-:Y:S01]  /*75570*/  IMAD.MOV.U32 R201, RZ, RZ, R228 ;  /* 0x000000ffffc97224 */ /* 0x000fe200078e00e4 */
[----:B------:R-:W-:Y:S01]  /*75580*/  MOV R203, R220 ;  /* 0x000000dc00cb7202 */ /* 0x000fe20000000f00 */
[----:B------:R-:W-:-:S07]  /*75590*/  IMAD.MOV.U32 R202, RZ, RZ, R221 ;  /* 0x000000ffffca7224 */ /* 0x000fce00078e00dd */
[C---:B------:R-:W-:Y:S07]  /*755a0*/  HMMA.1688.F32.TF32 R200, R248.reuse, R48, R200 ;  /* 0x00000030f8c8723c */ /* 0x040fee00000810c8 */
[----:B------:R-:W-:Y:S01]  /*755b0*/  STL.64 [R1+0x4c78], R178 ;  /* 0x004c78b201007387 */ /* 0x000fe20000100a00 */
[C---:B----4-:R-:W-:Y:S01]  /*755c0*/  HMMA.1688.F32.TF32 R228, R248.reuse, R60, R184 ;  /* 0x0000003cf8e4723c */ /* 0x050fe200000810b8 */
[----:B------:R-:W-:Y:S02]  /*755d0*/  IMAD.MOV.U32 R184, RZ, RZ, R217 ;  /* 0x000000ffffb87224 */ /* 0x000fe400078e00d9 */
[----:B------:R-:W-:Y:S01]  /*755e0*/  IMAD.MOV.U32 R185, RZ, RZ, R216 ;  /* 0x000000ffffb97224 */ /* 0x000fe200078e00d8 */
[----:B------:R-:W-:Y:S04]  /*755f0*/  STL.64 [R1+0x4c70], R176 ;  /* 0x004c70b001007387 */ /* 0x000fe80000100a00 */
[C---:B------:R-:W-:Y:S11]  /*75600*/  HMMA.1688.F32.TF32 R180, R248.reuse, R40, R104 ;  /* 0x00000028f8b4723c */ /* 0x040ff60000081068 */
[----:B------:R-:W-:Y:S01]  /*75610*/  STL.64 [R1+0x4c88], R230 ;  /* 0x004c88e601007387 */ /* 0x000fe20000100a00 */
[C---:B------:R-:W-:Y:S03]  /*75620*/  HMMA.1688.F32.TF32 R216, R248.reuse, R64, R100 ;  /* 0x00000040f8d8723c */ /* 0x040fe60000081064 */
[----:B------:R-:W-:Y:S05]  /*75630*/  STL.64 [R1+0x4c80], R228 ;  /* 0x004c80e401007387 */ /* 0x000fea0000100a00 */
[C---:B------:R-:W-:Y:S01]  /*75640*/  HMMA.1688.F32.TF32 R220, R248.reuse, R68, R24 ;  /* 0x00000044f8dc723c */ /* 0x040fe20000081018 */
[----:B------:R-:W-:Y:S04]  /*75650*/  STL.64 [R1+0x4c98], R182 ;  /* 0x004c98b601007387 */ /* 0x000fe80000100a00 */
[----:B------:R-:W-:Y:S06]  /*75660*/  STL.64 [R1+0x4c90], R180 ;  /* 0x004c90b401007387 */ /* 0x000fec0000100a00 */
        /* <DEDUP_REMOVED lines=8> */
[----:B------:R-:W-:Y:S01]  /*756f0*/  IMAD.MOV.U32 R186, RZ, RZ, R205 ;  /* 0x000000ffffba7224 */ /* 0x000fe200078e00cd */
[C---:B---3--:R-:W-:Y:S08]  /*75700*/  HMMA.1688.F32.TF32 R192, R248.reuse, R92, R192 ;  /* 0x0000005cf8c0723c */ /* 0x048ff000000810c0 */
[----:B------:R-:W-:Y:S11]  /*75710*/  HMMA.1688.F32.TF32 R196, R248, R44, R196 ;  /* 0x0000002cf8c4723c */ /* 0x000ff600000810c4 */
[----:B------:R2:W-:Y:S04]  /*75720*/  STL [R1+0x4b08], R192 ;  /* 0x004b08c001007387 */ /* 0x0005e80000100800 */
[----:B------:R3:W-:Y:S04]  /*75730*/  STL [R1+0x4b04], R193 ;  /* 0x004b04c101007387 */ /* 0x0007e80000100800 */
[----:B------:R4:W-:Y:S04]  /*75740*/  STL [R1+0x4b00], R194 ;  /* 0x004b00c201007387 */ /* 0x0009e80000100800 */
[----:B------:R-:W-:Y:S04]  /*75750*/  STL [R1+0x4adc], R195 ;  /* 0x004adcc301007387 */ /* 0x000fe80000100800 */
[----:B------:R-:W-:Y:S01]  /*75760*/  STL [R1+0x4b14], R196 ;  /* 0x004b14c401007387 */ /* 0x000fe20000100800 */
[----:B------:R-:W-:-:S03]  /*75770*/  IMAD.MOV.U32 R187, RZ, RZ, R204 ;  /* 0x000000ffffbb7224 */ /* 0x000fc600078e00cc */
[----:B------:R-:W-:Y:S04]  /*75780*/  STL [R1+0x4b10], R197 ;  /* 0x004b10c501007387 */ /* 0x000fe80000100800 */
[----:B------:R-:W-:Y:S04]  /*75790*/  STL [R1+0x4b0c], R198 ;  /* 0x004b0cc601007387 */ /* 0x000fe80000100800 */
[----:B------:R-:W-:Y:S04]  /*757a0*/  STL [R1+0x4ad8], R199 ;  /* 0x004ad8c701007387 */ /* 0x000fe80000100800 */
[----:B------:R-:W-:Y:S04]  /*757b0*/  STL [R1+0x4b1c], R200 ;  /* 0x004b1cc801007387 */ /* 0x000fe80000100800 */
[----:B------:R-:W-:Y:S04]  /*757c0*/  STL [R1+0x4b18], R201 ;  /* 0x004b18c901007387 */ /* 0x000fe80000100800 */
[----:B------:R-:W-:Y:S04]  /*757d0*/  STL [R1+0x4ad4], R202 ;  /* 0x004ad4ca01007387 */ /* 0x000fe80000100800 */
[----:B------:R-:W-:Y:S01]  /*757e0*/  STL [R1+0x4ad0], R203 ;  /* 0x004ad0cb01007387 */ /* 0x000fe20000100800 */
        /* <DEDUP_REMOVED lines=39> */
[----:B------:R-:W4:Y:S01]  /*75a60*/  LDL.LU R26, [R1+0xc48] ;  /* 0x000c4800011a7983 */ /* 0x000f220000300800 */
[----:B--2---:R-:W-:-:S03]  /*75a70*/  IMAD.MOV.U32 R192, RZ, RZ, R28 ;  /* 0x000000ffffc07224 */ /* 0x004fc600078e001c */
[----:B------:R-:W2:Y:S01]  /*75a80*/  LDL.LU R27, [R1+0xc4c] ;  /* 0x000c4c00011b7983 */ /* 0x000ea20000300800 */
[----:B---3--:R-:W-:Y:S01]  /*75a90*/  MOV R193, R29 ;  /* 0x0000001d00c17202 */ /* 0x008fe20000000f00 */
[----:B----4-:R-:W-:Y:S02]  /*75aa0*/  IMAD.MOV.U32 R194, RZ, RZ, R30 ;  /* 0x000000ffffc27224 */ /* 0x010fe400078e001e */
[----:B------:R-:W-:Y:S01]  /*75ab0*/  IMAD.MOV.U32 R220, RZ, RZ, R31 ;  /* 0x000000ffffdc7224 */ /* 0x000fe200078e001f */
[C---:B------:R-:W-:Y:S08]  /*75ac0*/  HMMA.1688.F32.TF32 R184, R248.reuse, R88, R184 ;  /* 0x00000058f8b8723c */ /* 0x040ff000000810b8 */
[C---:B------:R-:W-:Y:S11]  /*75ad0*/  HMMA.1688.F32.TF32 R188, R248.reuse, R56, R188 ;  /* 0x00000038f8bc723c */ /* 0x040ff600000810bc */
[----:B------:R-:W-:Y:S01]  /*75ae0*/  STL.64 [R1+0x4ca8], R186 ;  /* 0x004ca8ba01007387 */ /* 0x000fe20000100a00 */
[C---:B------:R-:W-:Y:S03]  /*75af0*/  HMMA.1688.F32.TF32 R104, R248.reuse, R52, R104 ;  /* 0x00000034f868723c */ /* 0x040fe60000081068 */
[----:B------:R-:W-:Y:S04]  /*75b00*/  STL.64 [R1+0x4ca0], R184 ;  /* 0x004ca0b801007387 */ /* 0x000fe80000100a00 */
[----:B------:R-:W-:Y:S01]  /*75b10*/  STL.64 [R1+0x4cb8], R190 ;  /* 0x004cb8be01007387 */ /* 0x000fe20000100a00 */
[C---:B------:R-:W-:Y:S03]  /*75b20*/  HMMA.1688.F32.TF32 R208, R248.reuse, R72, R208 ;  /* 0x00000048f8d0723c */ /* 0x040fe600000810d0 */
[----:B------:R-:W-:Y:S05]  /*75b30*/  STL.64 [R1+0x4cb0], R188 ;  /* 0x004cb0bc01007387 */ /* 0x000fea0000100a00 */
[C---:B------:R-:W-:Y:S03]  /*75b40*/  HMMA.1688.F32.TF32 R212, R248.reuse, R84, R212 ;  /* 0x00000054f8d4723c */ /* 0x040fe600000810d4 */
[----:B------:R-:W-:Y:S04]  /*75b50*/  STL.64 [R1+0x4cc8], R106 ;  /* 0x004cc86a01007387 */ /* 0x000fe80000100a00 */
[----:B------:R3:W-:Y:S01]  /*75b60*/  STL.64 [R1+0x4cc0], R104 ;  /* 0x004cc06801007387 */ /* 0x0007e20000100a00 */
[----:B------:R-:W-:Y:S03]  /*75b70*/  HMMA.1688.F32.TF32 R248, R248, R76, R108 ;  /* 0x0000004cf8f8723c */ /* 0x000fe6000008106c */
[----:B------:R-:W-:Y:S05]  /*75b80*/  STL.64 [R1+0x4cd8], R210 ;  /* 0x004cd8d201007387 */ /* 0x000fea0000100a00 */
[C---:B---3--:R-:W-:Y:S08]  /*75b90*/  HMMA.1688.F32.TF32 R104, R96.reuse, R80, R244 ;  /* 0x000000506068723c */ /* 0x048ff000000810f4 */
[----:B------:R-:W-:Y:S01]  /*75ba0*/  HMMA.1688.F32.TF32 R28, R96, R60, R100 ;  /* 0x0000003c601c723c */ /* 0x000fe20000081064 */
[----:B------:R-:W-:Y:S04]  /*75bb0*/  STL.64 [R1+0x4cd0], R208 ;  /* 0x004cd0d001007387 */ /* 0x000fe80000100a00 */
[----:B------:R-:W-:Y:S04]  /*75bc0*/  STL.64 [R1+0x4ce8], R214 ;  /* 0x004ce8d601007387 */ /* 0x000fe80000100a00 */
[----:B------:R-:W-:Y:S04]  /*75bd0*/  STL.64 [R1+0x4ce0], R212 ;  /* 0x004ce0d401007387 */ /* 0x000fe80000100a00 */
[----:B------:R-:W-:Y:S04]  /*75be0*/  STL.64 [R1+0x4cf8], R250 ;  /* 0x004cf8fa01007387 */ /* 0x000fe80000100a00 */
[----:B------:R-:W-:Y:S02]  /*75bf0*/  STL.64 [R1+0x4cf0], R248 ;  /* 0x004cf0f801007387 */ /* 0x000fe40000100a00 */
[----:B------:R-:W-:Y:S01]  /*75c00*/  IMAD.MOV.U32 R222, RZ, RZ, R29 ;  /* 0x000000ffffde7224 */ /* 0x000fe200078e001d */
[----:B------:R-:W-:Y:S01]  /*75c10*/  MOV R223, R30 ;  /* 0x0000001e00df7202 */ /* 0x000fe20000000f00 */
[----:B------:R-:W-:Y:S01]  /*75c20*/  IMAD.MOV.U32 R221, RZ, RZ, R28 ;  /* 0x000000ffffdd7224 */ /* 0x000fe200078e001c */
[----:B------:R-:W-:Y:S01]  /*75c30*/  STL.64 [R1+0x70], R104 ;  /* 0x0000706801007387 */ /* 0x000fe20000100a00 */
[----:B------:R-:W-:-:S03]  /*75c40*/  IMAD.MOV.U32 R244, RZ, RZ, R20 ;  /* 0x000000fffff47224 */ /* 0x000fc600078e0014 */
[----:B------:R3:W-:Y:S01]  /*75c50*/  STL.64 [R1+0x78], R106 ;  /* 0x0000786a01007387 */ /* 0x0007e20000100a00 */
[----:B------:R-:W-:-:S03]  /*75c60*/  IMAD.MOV.U32 R245, RZ, RZ, R21 ;  /* 0x000000fffff57224 */ /* 0x000fc600078e0015 */
[----:B------:R-:W-:Y:S01]  /*75c70*/  STL.64 [R1+0x4d08], R222 ;  /* 0x004d08de01007387 */ /* 0x000fe20000100a00 */
[----:B------:R-:W-:-:S03]  /*75c80*/  IMAD.MOV.U32 R246, RZ, RZ, R17 ;  /* 0x000000fffff67224 */ /* 0x000fc600078e0011 */
[----:B------:R-:W-:Y:S01]  /*75c90*/  STL.64 [R1+0x4d00], R220 ;  /* 0x004d00dc01007387 */ /* 0x000fe20000100a00 */
[----:B------:R-:W-:-:S03]  /*75ca0*/  IMAD.MOV.U32 R247, RZ, RZ, R5 ;  /* 0x000000fffff77224 */ /* 0x000fc600078e0005 */
[----:B------:R-:W4:Y:S01]  /*75cb0*/  LDL.LU R20, [R1+0x4db0] ;  /* 0x004db00001147983 */ /* 0x000f220000300800 */
[----:B------:R-:W-:-:S03]  /*75cc0*/  MOV R108, R4 ;  /* 0x00000004006c7202 */ /* 0x000fc60000000f00 */
[----:B------:R-:W3:Y:S01]  /*75cd0*/  LDL.LU R21, [R1+0x4dac] ;  /* 0x004dac0001157983 */ /* 0x000ee20000300800 */
[----:B------:R-:W-:-:S03]  /*75ce0*/  IMAD.MOV.U32 R109, RZ, RZ, R13 ;  /* 0x000000ffff6d7224 */ /* 0x000fc600078e000d */
[----:B------:R-:W3:Y:S04]  /*75cf0*/  LDL.LU R17, [R1+0x4da8] ;  /* 0x004da80001117983 */ /* 0x000ee80000300800 */
[----:B------:R-:W3:Y:S04]  /*75d00*/  LDL.LU R5, [R1+0x4da4] ;  /* 0x004da40001057983 */ /* 0x000ee80000300800 */
[----:B------:R-:W3:Y:S04]  /*75d10*/  LDL.LU R4, [R1+0x4da0] ;  /* 0x004da00001047983 */ /* 0x000ee80000300800 */
[----:B------:R-:W3:Y:S01]  /*75d20*/  LDL.LU R13, [R1+0x4d9c] ;  /* 0x004d9c00010d7983 */ /* 0x000ee20000300800 */
[----:B------:R-:W-:-:S02]  /*75d30*/  IMAD.MOV.U32 R110, RZ, RZ, R8 ;  /* 0x000000ffff6e7224 */ /* 0x000fc400078e0008 */
[----:B------:R-:W-:Y:S01]  /*75d40*/  IMAD.MOV.U32 R111, RZ, RZ, R16 ;  /* 0x000000ffff6f7224 */ /* 0x000fe200078e0010 */
[----:B------:R-:W3:Y:S04]  /*75d50*/  LDL.LU R8, [R1+0x4d98] ;  /* 0x004d980001087983 */ /* 0x000ee80000300800 */
[----:B------:R-:W3:Y:S01]  /*75d60*/  LDL.LU R16, [R1+0x4d94] ;  /* 0x004d940001107983 */ /* 0x000ee20000300800 */
[----:B--2---:R-:W-:-:S15]  /*75d70*/  HMMA.1688.F32.TF32 R24, R96, R40, R24 ;  /* 0x000000286018723c */ /* 0x004fde0000081018 */
[----:B------:R-:W-:-:S04]  /*75d80*/  NOP ;  /* 0x0000000000007918 */ /* 0x000fc80000000000 */
[----:B------:R-:W-:Y:S02]  /*75d90*/  IMAD.MOV.U32 R217, RZ, RZ, R24 ;  /* 0x000000ffffd97224 */ /* 0x000fe400078e0018 */
[----:B------:R-:W-:Y:S01]  /*75da0*/  IMAD.MOV.U32 R218, RZ, RZ, R25 ;  /* 0x000000ffffda7224 */ /* 0x000fe200078e0019 */
[----:B----4-:R-:W-:Y:S01]  /*75db0*/  MOV R117, R20 ;  /* 0x0000001400757202 */ /* 0x010fe20000000f00 */
[----:B---3--:R-:W-:Y:S02]  /*75dc0*/  IMAD.MOV.U32 R116, RZ, RZ, R21 ;  /* 0x000000ffff747224 */ /* 0x008fe400078e0015 */
[----:B------:R-:W2:Y:S04]  /*75dd0*/  LDL.LU R21, [R1+0x4d90] ;  /* 0x004d900001157983 */ /* 0x000ea80000300800 */
[----:B------:R-:W2:Y:S04]  /*75de0*/  LDL.LU R20, [R1+0x4d8c] ;  /* 0x004d8c0001147983 */ /* 0x000ea80000300800 */
[----:B------:R-:W3:Y:S01]  /*75df0*/  LDL.LU R9, [R1+0x4d88] ;  /* 0x004d880001097983 */ /* 0x000ee20000300800 */
[----:B------:R-:W-:-:S03]  /*75e00*/  IMAD.MOV.U32 R25, RZ, RZ, R4 ;  /* 0x000000ffff197224 */ /* 0x000fc600078e0004 */
[----:B------:R-:W4:Y:S01]  /*75e10*/  LDL.LU R12, [R1+0x4d84] ;  /* 0x004d8400010c7983 */ /* 0x000f220000300800 */
[----:B------:R-:W-:-:S03]  /*75e20*/  IMAD.MOV.U32 R24, RZ, RZ, R13 ;  /* 0x000000ffff187224 */ /* 0x000fc600078e000d */
[----:B------:R-:W2:Y:S04]  /*75e30*/  LDL.LU R13, [R1+0x4d80] ;  /* 0x004d8000010d7983 */ /* 0x000ea80000300800 */
[----:B------:R-:W2:Y:S01]  /*75e40*/  LDL.LU R4, [R1+0x4d7c] ;  /* 0x004d7c0001047983 */ /* 0x000ea20000300800 */
[----:B------:R-:W-:Y:S01]  /*75e50*/  IMAD.MOV.U32 R219, RZ, RZ, R26 ;  /* 0x000000ffffdb7224 */ /* 0x000fe200078e001a */
[----:B------:R-:W-:Y:S01]  /*75e60*/  MOV R195, R27 ;  /* 0x0000001b00c37202 */ /* 0x000fe20000000f00 */
        /* <DEDUP_REMOVED lines=8> */
[----:B------:R-:W-:Y:S02]  /*75ef0*/  IMAD.MOV.U32 R216, RZ, RZ, R31 ;  /* 0x000000ffffd87224 */ /* 0x000fe400078e001f */
[----:B--2---:R-:W-:-:S02]  /*75f00*/  IMAD.MOV.U32 R28, RZ, RZ, R4 ;  /* 0x000000ffff1c7224 */ /* 0x004fc400078e0004 */
[----:B------:R-:W2:Y:S01]  /*75f10*/  LDL.LU R4, [R1+0x4d68] ;  /* 0x004d680001047983 */ /* 0x000ea20000300800 */
[----:B------:R-:W-:Y:S01]  /*75f20*/  MOV R29, R13 ;  /* 0x0000000d001d7202 */ /* 0x000fe20000000f00 */
[----:B----4-:R-:W-:Y:S02]  /*75f30*/  IMAD.MOV.U32 R30, RZ, RZ, R12 ;  /* 0x000000ffff1e7224 */ /* 0x010fe400078e000c */
[----:B------:R-:W4:Y:S01]  /*75f40*/  LDL.LU R13, [R1+0x4d64] ;  /* 0x004d6400010d7983 */ /* 0x000f220000300800 */
[----:B---3--:R-:W-:-:S03]  /*75f50*/  IMAD.MOV.U32 R31, RZ, RZ, R9 ;  /* 0x000000ffff1f7224 */ /* 0x008fc600078e0009 */
[----:B------:R-:W4:Y:S01]  /*75f60*/  LDL.LU R12, [R1+0x4d60] ;  /* 0x004d6000010c7983 */ /* 0x000f220000300800 */
[----:B------:R-:W-:-:S03]  /*75f70*/  IMAD.MOV.U32 R19, RZ, RZ, R5 ;  /* 0x000000ffff137224 */ /* 0x000fc600078e0005 */
[----:B------:R-:W3:Y:S01]  /*75f80*/  LDL.LU R9, [R1+0x4d5c] ;  /* 0x004d5c0001097983 */ /* 0x000ee20000300800 */
[----:B------:R-:W-:-:S03]  /*75f90*/  IMAD.MOV.U32 R18, RZ, RZ, R8 ;  /* 0x000000ffff127224 */ /* 0x000fc600078e0008 */
        /* <DEDUP_REMOVED lines=10> */
[----:B--2---:R-:W-:-:S03]  /*76040*/  MOV R14, R4 ;  /* 0x00000004000e7202 */ /* 0x004fc60000000f00 */
[----:B------:R-:W2:Y:S04]  /*76050*/  LDL.LU R4, [R1+0x4d50] ;  /* 0x004d500001047983 */ /* 0x000ea80000300800 */
        /* <DEDUP_REMOVED lines=16> */
[----:B------:R-:W1:Y:S01]  /*76160*/  LDL.LU R227, [R1+0xa0c] ;  /* 0x000a0c0001e37983 */ /* 0x000e620000300800 */
[----:B---3--:R-:W-:-:S15]  /*76170*/  HMMA.1688.F32.TF32 R104, R96, R64, R128 ;  /* 0x000000406068723c */ /* 0x008fde0000081080 */
[----:B------:R-:W-:-:S04]  /*76180*/  NOP ;  /* 0x0000000000007918 */ /* 0x000fc80000000000 */
[----:B------:R-:W-:Y:S02]  /*76190*/  IMAD.MOV.U32 R201, RZ, RZ, R104 ;  /* 0x000000ffffc97224 */ /* 0x000fe400078e0068 */
[----:B------:R-:W-:Y:S02]  /*761a0*/  IMAD.MOV.U32 R196, RZ, RZ, R105 ;  /* 0x000000ffffc47224 */ /* 0x000fe400078e0069 */
[----:B------:R-:W-:Y:S02]  /*761b0*/  IMAD.MOV.U32 R197, RZ, RZ, R106 ;  /* 0x000000ffffc57224 */ /* 0x000fe400078e006a */
[----:B------:R-:W-:Y:S02]  /*761c0*/  IMAD.MOV.U32 R198, RZ, RZ, R107 ;  /* 0x000000ffffc67224 */ /* 0x000fe400078e006b */
[C---:B------:R-:W-:Y:S08]  /*761d0*/  HMMA.1688.F32.TF32 R104, R96.reuse, R68, R124 ;  /* 0x000000446068723c */ /* 0x040ff0000008107c */
[----:B------:R-:W-:Y:S11]  /*761e0*/  HMMA.1688.F32.TF32 R16, R96, R88, R16 ;  /* 0x000000586010723c */ /* 0x000ff60000081010 */
[----:B------:R-:W-:Y:S01]  /*761f0*/  MOV R204, R104 ;  /* 0x0000006800cc7202 */ /* 0x000fe20000000f00 */
[----:B------:R-:W-:-:S02]  /*76200*/  IMAD.MOV.U32 R205, RZ, RZ, R105 ;  /* 0x000000ffffcd7224 */ /* 0x000fc400078e0069 */
[----:B------:R-:W-:Y:S02]  /*76210*/  IMAD.MOV.U32 R206, RZ, RZ, R106 ;  /* 0x000000ffffce7224 */ /* 0x000fe400078e006a */
[----:B------:R-:W-:Y:S01]  /*76220*/  IMAD.MOV.U32 R200, RZ, RZ, R107 ;  /* 0x000000ffffc87224 */ /* 0x000fe200078e006b */
[C---:B------:R-:W-:Y:S08]  /*76230*/  HMMA.1688.F32.TF32 R28, R96.reuse, R56, R28 ;  /* 0x00000038601c723c */ /* 0x040ff0000008101c */
[C---:B------:R-:W-:Y:S08]  /*76240*/  HMMA.1688.F32.TF32 R20, R96.reuse, R72, R20 ;  /* 0x000000486014723c */ /* 0x040ff00000081014 */
[C---:B------:R-:W-:Y:S01]  /*76250*/  HMMA.1688.F32.TF32 R24, R96.reuse, R84, R24 ;  /* 0x000000546018723c */ /* 0x040fe20000081018 */
[----:B------:R-:W-:Y:S04]  /*76260*/  STL.64 [R1+0x4d30], R194 ;  /* 0x004d30c201007387 */ /* 0x000fe80000100a00 */
[----:B------:R-:W-:Y:S04]  /*76270*/  STL.64 [R1+0x4d28], R192 ;  /* 0x004d28c001007387 */ /* 0x000fe80000100a00 */
[----:B------:R-:W-:Y:S04]  /*76280*/  STL.64 [R1+0x4d18], R218 ;  /* 0x004d18da01007387 */ /* 0x000fe80000100a00 */
[----:B------:R-:W-:Y:S01]  /*76290*/  STL.64 [R1+0x4d10], R216 ;  /* 0x004d10d801007387 */ /* 0x000fe20000100a00 */
[C---:B----4-:R-:W-:Y:S08]  /*762a0*/  HMMA.1688.F32.TF32 R12, R96.reuse, R32, R12 ;  /* 0x00000020600c723c */ /* 0x050ff0000008100c */
[C---:B--2---:R-:W-:Y:S08]  /*762b0*/  HMMA.1688.F32.TF32 R104, R96.reuse, R92, R120 ;  /* 0x0000005c6068723c */ /* 0x044ff00000081078 */
[C---:B------:R-:W-:Y:S08]  /*762c0*/  HMMA.1688.F32.TF32 R4, R96.reuse, R44, R4 ;  /* 0x0000002c6004723c */ /* 0x040ff00000081004 */
[----:B------:R-:W-:Y:S03]  /*762d0*/  HMMA.1688.F32.TF32 R8, R96, R48, R8 ;  /* 0x000000306008723c */ /* 0x000fe60000081008 */
[----:B------:R-:W-:-:S05]  /*762e0*/  IMAD.MOV.U32 R199, RZ, RZ, R104 ;  /* 0x000000ffffc77224 */ /* 0x000fca00078e0068 */
[C---:B------:R-:W-:Y:S08]  /*762f0*/  HMMA.1688.F32.TF32 R100, R96.reuse, R52, R100 ;  /* 0x000000346064723c */ /* 0x040ff00000081064 */
[----:B------:R-:W-:Y:S01]  /*76300*/  HMMA.1688.F32.TF32 R96, R96, R76, R116 ;  /* 0x0000004c6060723c */ /* 0x000fe20000081074 */
[----:B------:R-:W-:Y:S01]  /*76310*/  STL.64 [R1+0x4d40], R198 ;  /* 0x004d40c601007387 */ /* 0x000fe20000100a00 */
[----:B------:R-:W-:Y:S01]  /*76320*/  MOV R202, R105 ;  /* 0x0000006900ca7202 */ /* 0x000fe20000000f00 */
[----:B------:R-:W-:-:S02]  /*76330*/  IMAD.MOV.U32 R203, RZ, RZ, R106 ;  /* 0x000000ffffcb7224 */ /* 0x000fc400078e006a */
[----:B------:R-:W-:Y:S01]  /*76340*/  STL.64 [R1+0x4d38], R196 ;  /* 0x004d38c401007387 */ /* 0x000fe20000100a00 */
[----:B------:R-:W-:Y:S02]  /*76350*/  IMAD.MOV.U32 R207, RZ, RZ, R107 ;  /* 0x000000ffffcf7224 */ /* 0x000fe400078e006b */
[C---:B-1----:R-:W-:Y:S08]  /*76360*/  HMMA.1688.F32.TF32 R116, R232.reuse, R80, R224 ;  /* 0x00000050e874723c */ /* 0x042ff000000810e0 */
[C---:B------:R-:W-:Y:S03]  /*76370*/  HMMA.1688.F32.TF32 R104, R232.reuse, R36, R108 ;  /* 0x00000024e868723c */ /* 0x040fe6000008106c */
[----:B------:R-:W-:Y:S04]  /*76380*/  STL [R1+0x4ab8], R96 ;  /* 0x004ab86001007387 */ /* 0x000fe80000100800 */
[----:B------:R-:W-:Y:S04]  /*76390*/  STL [R1+0x4ab4], R97 ;  /* 0x004ab46101007387 */ /* 0x000fe80000100800 */
[----:B------:R-:W-:Y:S04]  /*763a0*/  STL [R1+0x4ab0], R98 ;  /* 0x004ab06201007387 */ /* 0x000fe80000100800 */
[----:B------:R1:W-:Y:S02]  /*763b0*/  STL [R1+0x4aac], R99 ;  /* 0x004aac6301007387 */ /* 0x0003e40000100800 */
[----:B-1----:R-:W-:Y:S02]  /*763c0*/  HMMA.1688.F32.TF32 R96, R232, R60, R244 ;  /* 0x0000003ce860723c */ /* 0x002fe400000810f4 */
[----:B------:R1:W-:Y:S04]  /*763d0*/  STL.64 [R1+0x10], R116 ;  /* 0x0000107401007387 */ /* 0x0003e80000100a00 */
[----:B------:R2:W-:Y:S04]  /*763e0*/  STL.64 [R1+0x18], R118 ;  /* 0x0000187601007387 */ /* 0x0005e80000100a00 */
[----:B------:R-:W3:Y:S04]  /*763f0*/  LDL.LU R108, [R1+0xda0] ;  /* 0x000da000016c7983 */ /* 0x000ee80000300800 */
[----:B------:R-:W-:Y:S04]  /*76400*/  STL.64 [R1+0x130], R104 ;  /* 0x0001306801007387 */ /* 0x000fe80000100a00 */
[----:B------:R-:W-:Y:S04]  /*76410*/  STL.64 [R1+0x138], R106 ;  /* 0x0001386a01007387 */ /* 0x000fe80000100a00 */
[----:B------:R-:W-:Y:S04]  /*76420*/  STL.64 [R1+0x170], R96 ;  /* 0x0001706001007387 */ /* 0x000fe80000100a00 */
[----:B------:R4:W-:Y:S04]  /*76430*/  STL.64 [R1+0x178], R98 ;  /* 0x0001786201007387 */ /* 0x0009e80000100a00 */
[----:B------:R-:W3:Y:S01]  /*76440*/  LDL.LU R109, [R1+0xda4] ;  /* 0x000da400016d7983 */ /* 0x000ee20000300800 */
        /* <DEDUP_REMOVED lines=36> */
[----:B--2---:R-:W2:Y:S04]  /*76690*/  LDL.LU R118, [R1+0xdc8] ;  /* 0x000dc80001767983 */ /* 0x004ea80000300800 */
[----:B------:R-:W2:Y:S04]  /*766a0*/  LDL.LU R119, [R1+0xdcc] ;  /* 0x000dcc0001777983 */ /* 0x000ea80000300800 */
[----:B------:R-:W2:Y:S04]  /*766b0*/  LDL.LU R244, [R1+0xd90] ;  /* 0x000d900001f47983 */ /* 0x000ea80000300800 */
[----:B------:R-:W2:Y:S01]  /*766c0*/  LDL.LU R245, [R1+0xd94] ;  /* 0x000d940001f57983 */ /* 0x000ea20000300800 */
[----:B------:R-:W-:Y:S01]  /*766d0*/  MOV R246, R237 ;  /* 0x000000ed00f67202 */ /* 0x000fe20000000f00 */
[----:B------:R-:W-:-:S02]  /*766e0*/  IMAD.MOV.U32 R247, RZ, RZ, R236 ;  /* 0x000000fffff77224 */ /* 0x000fc400078e00ec */
[----:B------:R-:W-:Y:S04]  /*766f0*/  LDS R236, [R0+UR11+0xc100] ;  /* 0x00c1000b00ec7984 */ /* 0x000fe80008000800 */
[----:B------:R-:W1:Y:S01]  /*76700*/  LDS R237, [R252+UR11+0xc100] ;  /* 0x00c1000bfced7984 */ /* 0x000e620008000800 */
[C---:B---3--:R-:W-:Y:S08]  /*76710*/  HMMA.1688.F32.TF32 R136, R232.reuse, R64, R136 ;  /* 0x00000040e888723c */ /* 0x048ff00000081088 */
[C---:B----4-:R-:W-:Y:S08]  /*76720*/  HMMA.1688.F32.TF32 R96, R232.reuse, R40, R140 ;  /* 0x00000028e860723c */ /* 0x050ff0000008108c */
[----:B------:R-:W-:Y:S11]  /*76730*/  HMMA.1688.F32.TF32 R104, R232, R68, R132 ;  /* 0x00000044e868723c */ /* 0x000ff60000081084 */
[----:B------:R3:W-:Y:S04]  /*76740*/  STL.64 [R1+0x180], R96 ;  /* 0x0001806001007387 */ /* 0x0007e80000100a00 */
[----:B------:R4:W-:Y:S04]  /*76750*/  STL.64 [R1+0x188], R98 ;  /* 0x0001886201007387 */ /* 0x0009e80000100a00 */
[----:B---3--:R-:W-:Y:S01]  /*76760*/  IMAD.MOV.U32 R96, RZ, RZ, R104 ;  /* 0x000000ffff607224 */ /* 0x008fe200078e0068 */
[----:B----4-:R-:W-:Y:S01]  /*76770*/  MOV R99, R107 ;  /* 0x0000006b00637202 */ /* 0x010fe20000000f00 */
[----:B------:R-:W-:-:S02]  /*76780*/  IMAD.MOV.U32 R97, RZ, RZ, R105 ;  /* 0x000000ffff617224 */ /* 0x000fc400078e0069 */
[----:B------:R-:W-:Y:S02]  /*76790*/  IMAD.MOV.U32 R98, RZ, RZ, R106 ;  /* 0x000000ffff627224 */ /* 0x000fe400078e006a */
[C---:B------:R-:W-:Y:S01]  /*767a0*/  HMMA.1688.F32.TF32 R104, R232.reuse, R44, R124 ;  /* 0x0000002ce868723c */ /* 0x040fe2000008107c */
[----:B------:R-:W-:Y:S04]  /*767b0*/  STL.64 [R1+0x190], R136 ;  /* 0x0001908801007387 */ /* 0x000fe80000100a00 */
[----:B------:R-:W-:Y:S04]  /*767c0*/  STL.64 [R1+0x198], R138 ;  /* 0x0001988a01007387 */ /* 0x000fe80000100a00 */
[----:B------:R3:W-:Y:S01]  /*767d0*/  STL [R1+0x4ac8], R99 ;  /* 0x004ac86301007387 */ /* 0x0007e20000100800 */
[----:B------:R-:W-:Y:S03]  /*767e0*/  HMMA.1688.F32.TF32 R128, R232, R92, R128 ;  /* 0x0000005ce880723c */ /* 0x000fe60000081080 */
[----:B------:R4:W-:Y:S04]  /*767f0*/  STL [R1+0x4ac4], R98 ;  /* 0x004ac46201007387 */ /* 0x0009e80000100800 */
[----:B------:R1:W-:Y:S02]  /*76800*/  STL [R1+0x4ac0], R97 ;  /* 0x004ac06101007387 */ /* 0x0003e40000100800 */
[----:B---3--:R-:W-:-:S02]  /*76810*/  IMAD.MOV.U32 R99, RZ, RZ, R104 ;  /* 0x000000ffff637224 */ /* 0x008fc400078e0068 */
[----:B------:R3:W-:Y:S01]  /*76820*/  STL [R1+0x4abc], R96 ;  /* 0x004abc6001007387 */ /* 0x0007e20000100800 */
[----:B----4-:R-:W-:Y:S02]  /*76830*/  IMAD.MOV.U32 R98, RZ, RZ, R105 ;  /* 0x000000ffff627224 */ /* 0x010fe400078e0069 */
[----:B-1----:R-:W-:Y:S02]  /*76840*/  IMAD.MOV.U32 R97, RZ, RZ, R106 ;  /* 0x000000ffff617224 */ /* 0x002fe400078e006a */
[----:B---3--:R-:W-:Y:S02]  /*76850*/  IMAD.MOV.U32 R96, RZ, RZ, R107 ;  /* 0x000000ffff607224 */ /* 0x008fe400078e006b */
[C---:B------:R-:W-:Y:S01]  /*76860*/  HMMA.1688.F32.TF32 R104, R232.reuse, R48, R240 ;  /* 0x00000030e868723c */ /* 0x040fe200000810f0 */
[----:B------:R-:W-:Y:S04]  /*76870*/  STL.64 [R1+0x1c0], R128 ;  /* 0x0001c08001007387 */ /* 0x000fe80000100a00 */
[----:B------:R-:W-:Y:S03]  /*76880*/  STL.64 [R1+0x1c8], R130 ;  /* 0x0001c88201007387 */ /* 0x000fe60000100a00 */
[C---:B------:R-:W-:Y:S01]  /*76890*/  HMMA.1688.F32.TF32 R120, R232.reuse, R32, R120 ;  /* 0x00000020e878723c */ /* 0x040fe20000081078 */
[----:B------:R-:W-:Y:S04]  /*768a0*/  LDS R240, [R115+UR11+0xc100] ;  /* 0x00c1000b73f07984 */ /* 0x000fe80008000800 */
[----:B------:R-:W-:Y:S04]  /*768b0*/  LDS R242, [R115+UR11+0xd100] ;  /* 0x00d1000b73f27984 */ /* 0x000fe80008000800 */
[----:B------:R-:W-:Y:S04]  /*768c0*/  LDS R241, [R3+UR11+0xc100] ;  /* 0x00c1000b03f17984 */ /* 0x000fe80008000800 */
[----:B------:R-:W-:Y:S04]  /*768d0*/  STL.64 [R1+0x1e0], R104 ;  /* 0x0001e06801007387 */ /* 0x000fe80000100a00 */
[----:B------:R2:W-:Y:S04]  /*768e0*/  STL.64 [R1+0x1e8], R106 ;  /* 0x0001e86a01007387 */ /* 0x0005e80000100a00 */
[----:B------:R-:W1:Y:S01]  /*768f0*/  LDS R243, [R3+UR11+0xd100] ;  /* 0x00d1000b03f37984 */ /* 0x000e620008000800 */
[C---:B--2---:R-:W-:Y:S03]  /*76900*/  HMMA.1688.F32.TF32 R104, R232.reuse, R88, R116 ;  /* 0x00000058e868723c */ /* 0x044fe60000081074 */
[----:B------:R-:W-:Y:S04]  /*76910*/  STL.64 [R1+0x1f0], R120 ;  /* 0x0001f07801007387 */ /* 0x000fe80000100a00 */
[----:B------:R2:W-:Y:S01]  /*76920*/  STL.64 [R1+0x1f8], R122 ;  /* 0x0001f87a01007387 */ /* 0x0005e20000100a00 */
[C---:B------:R-:W-:Y:S08]  /*76930*/  HMMA.1688.F32.TF32 R116, R232.reuse, R52, R108 ;  /* 0x00000034e874723c */ /* 0x040ff0000008106c */
[C---:B--2---:R-:W-:Y:S03]  /*76940*/  HMMA.1688.F32.TF32 R120, R232.reuse, R56, R224 ;  /* 0x00000038e878723c */ /* 0x044fe600000810e0 */
[----:B------:R-:W-:Y:S04]  /*76950*/  STL.64 [R1+0x360], R104 ;  /* 0x0003606801007387 */ /* 0x000fe80000100a00 */
[----:B------:R2:W-:Y:S02]  /*76960*/  STL.64 [R1+0x368], R106 ;  /* 0x0003686a01007387 */ /* 0x0005e40000100a00 */
[----:B--2---:R-:W-:Y:S10]  /*76970*/  HMMA.1688.F32.TF32 R104, R232, R72, R244 ;  /* 0x00000048e868723c */ /* 0x004ff400000810f4 */
        /* <DEDUP_REMOVED lines=118> */
[C---:B------:R-:W-:Y:S08]  /*770e0*/  HMMA.1688.F32.TF32 R192, R232.reuse, R76, R212 ;  /* 0x0000004ce8c0723c */ /* 0x040ff000000810d4 */
[----:B------:R-:W-:Y:S01]  /*770f0*/  HMMA.1688.F32.TF32 R196, R232, R84, R248 ;  /* 0x00000054e8c4723c */ /* 0x000fe200000810f8 */
[----:B------:R-:W-:Y:S04]  /*77100*/  LDS R232, [R0+UR11+0xc180] ;  /* 0x00c1800b00e87984 */ /* 0x000fe80008000800 */
[----:B------:R-:W-:Y:S03]  /*77110*/  LDS R234, [R0+UR11+0xd180] ;  /* 0x00d1800b00ea7984 */ /* 0x000fe60008000800 */
[C---:B------:R-:W-:Y:S01]  /*77120*/  HMMA.1688.F32.TF32 R188, R236.reuse, R60, R188 ;  /* 0x0000003cecbc723c */ /* 0x040fe200000810bc */
[----:B------:R-:W-:Y:S04]  /*77130*/  LDS R233, [R252+UR11+0xc180] ;  /* 0x00c1800bfce97984 */ /* 0x000fe80008000800 */
[----:B------:R-:W1:Y:S06]  /*77140*/  LDS R235, [R252+UR11+0xd180] ;  /* 0x00d1800bfceb7984 */ /* 0x000e6c0008000800 */
        /* <DEDUP_REMOVED lines=8> */
[----:B------:R-:W-:Y:S01]  /*771d0*/  STL.64 [R1+0xca8], R198 ;  /* 0x000ca8c601007387 */ /* 0x000fe20000100a00 */
[C---:B------:R-:W-:Y:S03]  /*771e0*/  HMMA.1688.F32.TF32 R184, R236.reuse, R64, R180 ;  /* 0x00000040ecb8723c */ /* 0x040fe600000810b4 */
[----:B------:R-:W-:Y:S04]  /*771f0*/  STL.64 [R1+0xcc0], R192 ;  /* 0x000cc0c001007387 */ /* 0x000fe80000100a00 */
[----:B------:R-:W-:Y:S01]  /*77200*/  STL.64 [R1+0xcc8], R194 ;  /* 0x000cc8c201007387 */ /* 0x000fe20000100a00 */
[C---:B------:R-:W-:Y:S03]  /*77210*/  HMMA.1688.F32.TF32 R180, R236.reuse, R68, R228 ;  /* 0x00000044ecb4723c */ /* 0x040fe600000810e4 */
[----:B------:R-:W-:Y:S04]  /*77220*/  STL.64 [R1+0xce0], R188 ;  /* 0x000ce0bc01007387 */ /* 0x000fe80000100a00 */
[----:B------:R-:W-:Y:S04]  /*77230*/  STL.64 [R1+0xce8], R190 ;  /* 0x000ce8be01007387 */ /* 0x000fe80000100a00 */
[----:B------:R-:W-:Y:S04]  /*77240*/  STL.64 [R1+0xd00], R104 ;  /* 0x000d006801007387 */ /* 0x000fe80000100a00 */
[----:B------:R2:W-:Y:S02]  /*77250*/  STL.64 [R1+0xd08], R106 ;  /* 0x000d086a01007387 */ /* 0x0005e40000100a00 */
[C---:B--2---:R-:W-:Y:S02]  /*77260*/  HMMA.1688.F32.TF32 R104, R236.reuse, R92, R176 ;  /* 0x0000005cec68723c */ /* 0x044fe400000810b0 */
[----:B------:R-:W-:Y:S04]  /*77270*/  STL.64 [R1+0xd30], R184 ;  /* 0x000d30b801007387 */ /* 0x000fe80000100a00 */
[----:B------:R-:W-:Y:S04]  /*77280*/  STL.64 [R1+0xd38], R186 ;  /* 0x000d38ba01007387 */ /* 0x000fe80000100a00 */
[----:B------:R-:W-:Y:S01]  /*77290*/  STL.64 [R1+0xd50], R180 ;  /* 0x000d50b401007387 */ /* 0x000fe20000100a00 */
[C---:B------:R-:W-:Y:S03]  /*772a0*/  HMMA.1688.F32.TF32 R168, R236.reuse, R48, R168 ;  /* 0x00000030eca8723c */ /* 0x040fe600000810a8 */
[----:B------:R-:W-:Y:S05]  /*772b0*/  STL.64 [R1+0xd58], R182 ;  /* 0x000d58b601007387 */ /* 0x000fea0000100a00 */
        /* <DEDUP_REMOVED lines=9> */
[C---:B--2---:R-:W-:Y:S02]  /*77350*/  HMMA.1688.F32.TF32 R104, R236.reuse, R52, R152 ;  /* 0x00000034ec68723c */ /* 0x044fe40000081098 */
[----:B------:R-:W-:Y:S04]  /*77360*/  STL.64 [R1+0xdf0], R160 ;  /* 0x000df0a001007387 */ /* 0x000fe80000100a00 */
[----:B------:R-:W-:Y:S02]  /*77370*/  STL.64 [R1+0xdf8], R162 ;  /* 0x000df8a201007387 */ /* 0x000fe40000100a00 */
[C---:B------:R-:W-:Y:S02]  /*77380*/  HMMA.1688.F32.TF32 R148, R236.reuse, R72, R148 ;  /* 0x00000048ec94723c */ /* 0x040fe40000081094 */
[----:B------:R-:W-:Y:S04]  /*77390*/  STL.64 [R1+0xde0], R156 ;  /* 0x000de09c01007387 */ /* 0x000fe80000100a00 */
[----:B------:R-:W-:Y:S05]  /*773a0*/  STL.64 [R1+0xde8], R158 ;  /* 0x000de89e01007387 */ /* 0x000fea0000100a00 */
[----:B------:R-:W-:Y:S04]  /*773b0*/  STL.64 [R1+0xdd0], R104 ;  /* 0x000dd06801007387 */ /* 0x000fe80000100a00 */
[----:B------:R2:W-:Y:S02]  /*773c0*/  STL.64 [R1+0xdd8], R106 ;  /* 0x000dd86a01007387 */ /* 0x0005e40000100a00 */
[----:B--2---:R-:W-:Y:S02]  /*773d0*/  HMMA.1688.F32.TF32 R104, R236, R76, R140 ;  /* 0x0000004cec68723c */ /* 0x004fe4000008108c */
[----:B------:R-:W-:Y:S04]  /*773e0*/  STL.64 [R1+0xdc0], R148 ;  /* 0x000dc09401007387 */ /* 0x000fe80000100a00 */
[----:B------:R-:W-:Y:S02]  /*773f0*/  STL.64 [R1+0xdc8], R150 ;  /* 0x000dc89601007387 */ /* 0x000fe40000100a00 */
[C---:B------:R-:W-:Y:S02]  /*77400*/  HMMA.1688.F32.TF32 R136, R240.reuse, R80, R136 ;  /* 0x00000050f088723c */ /* 0x040fe40000081088 */
[----:B------:R-:W-:Y:S04]  /*77410*/  STL.64 [R1+0xdb0], R144 ;  /* 0x000db09001007387 */ /* 0x000fe80000100a00 */
[----:B------:R-:W-:Y:S02]  /*77420*/  STL.64 [R1+0xdb8], R146 ;  /* 0x000db89201007387 */ /* 0x000fe40000100a00 */
[C---:B------:R-:W-:Y:S02]  /*77430*/  HMMA.1688.F32.TF32 R132, R240.reuse, R36, R132 ;  /* 0x00000024f084723c */ /* 0x040fe40000081084 */
[----:B------:R-:W-:Y:S04]  /*77440*/  LDS R236, [R115+UR11+0xc180] ;  /* 0x00c1800b73ec7984 */ /* 0x000fe80008000800 */
[----:B------:R-:W-:Y:S04]  /*77450*/  STL.64 [R1+0xd80], R104 ;  /* 0x000d806801007387 */ /* 0x000fe80000100a00 */
[----:B------:R2:W-:Y:S04]  /*77460*/  STL.64 [R1+0xd88], R106 ;  /* 0x000d886a01007387 */ /* 0x0005e80000100a00 */
[----:B------:R-:W-:Y:S04]  /*77470*/  LDS R238, [R115+UR11+0xd180] ;  /* 0x00d1800b73ee7984 */ /* 0x000fe80008000800 */
[----:B------:R-:W-:Y:S01]  /*77480*/  LDS R237, [R3+UR11+0xc180] ;  /* 0x00c1800b03ed7984 */ /* 0x000fe20008000800 */
[C---:B--2---:R-:W-:Y:S03]  /*77490*/  HMMA.1688.F32.TF32 R104, R240.reuse, R60, R128 ;  /* 0x0000003cf068723c */ /* 0x044fe60000081080 */
[----:B------:R-:W-:Y:S04]  /*774a0*/  STL.64 [R1+0xd60], R136 ;  /* 0x000d608801007387 */ /* 0x000fe80000100a00 */
[----:B------:R-:W-:Y:S01]  /*774b0*/  STL.64 [R1+0xd68], R138 ;  /* 0x000d688a01007387 */ /* 0x000fe20000100a00 */
[C---:B------:R-:W-:Y:S03]  /*774c0*/  HMMA.1688.F32.TF32 R128, R240.reuse, R40, R124 ;  /* 0x00000028f080723c */ /* 0x040fe6000008107c */
[----:B------:R-:W-:Y:S04]  /*774d0*/  STL.64 [R1+0xd40], R132 ;  /* 0x000d408401007387 */ /* 0x000fe80000100a00 */
[----:B------:R-:W-:Y:S01]  /*774e0*/  STL.64 [R1+0xd48], R134 ;  /* 0x000d488601007387 */ /* 0x000fe20000100a00 */
[C---:B------:R-:W-:Y:S03]  /*774f0*/  HMMA.1688.F32.TF32 R124, R240.reuse, R64, R120 ;  /* 0x00000040f07c723c */ /* 0x040fe60000081078 */
[----:B------:R-:W2:Y:S04]  /*77500*/  LDS R239, [R3+UR11+0xd180] ;  /* 0x00d1800b03ef7984 */ /* 0x000ea80008000800 */
        /* <DEDUP_REMOVED lines=11> */
[----:B---3--:R-:W-:Y:S02]  /*775c0*/  HMMA.1688.F32.TF32 R104, R240, R48, R244 ;  /* 0x00000030f068723c */ /* 0x008fe400000810f4 */
[----:B------:R-:W-:Y:S04]  /*775d0*/  STL.64 [R1+0xcb0], R120 ;  /* 0x000cb07801007387 */ /* 0x000fe80000100a00 */
[----:B------:R-:W-:Y:S04]  /*775e0*/  STL.64 [R1+0xcb8], R122 ;  /* 0x000cb87a01007387 */ /* 0x000fe80000100a00 */
        /* <DEDUP_REMOVED lines=111> */
[----:B-1----:R-:W-:Y:S02]  /*77ce0*/  HMMA.1688.F32.TF32 R104, R240, R76, R168 ;  /* 0x0000004cf068723c */ /* 0x002fe400000810a8 */
        /* <DEDUP_REMOVED lines=21> */
[----:B--2---:R-:W-:-:S15]  /*77e40*/  HMMA.1688.F32.TF32 R104, R232, R40, R152 ;  /* 0x00000028e868723c */ /* 0x004fde0000081098 */
[----:B------:R-:W-:-:S04]  /*77e50*/  NOP ;  /* 0x0000000000007918 */ /* 0x000fc80000000000 */
[----:B------:R-:W-:Y:S04]  /*77e60*/  STL.64 [R1+0xbd0], R104 ;  /* 0x000bd06801007387 */ /* 0x000fe80000100a00 */
[----:B------:R2:W-:Y:S02]  /*77e70*/  STL.64 [R1+0xbd8], R106 ;  /* 0x000bd86a01007387 */ /* 0x0005e40000100a00 */
[----:B--2---:R-:W-:Y:S02]  /*77e80*/  HMMA.1688.F32.TF32 R104, R232, R68, R144 ;  /* 0x00000044e868723c */ /* 0x004fe40000081090 */
[----:B------:R-:W-:Y:S04]  /*77e90*/  STL.64 [R1+0xbc0], R148 ;  /* 0x000bc09401007387 */ /* 0x000fe80000100a00 */
[----:B------:R-:W-:-:S13]  /*77ea0*/  STL.64 [R1+0xbc8], R150 ;  /* 0x000bc89601007387 */ /* 0x000fda0000100a00 */
        /* <DEDUP_REMOVED lines=23> */
[-C--:B--2---:R-:W-:Y:S02]  /*78020*/  HMMA.1688.F32.TF32 R104, R232, R76.reuse, R244 ;  /* 0x0000004ce868723c */ /* 0x084fe400000810f4 */
        /* <DEDUP_REMOVED lines=123> */
[----:B------:R-:W-:Y:S01]  /*787e0*/  LDS R234, [R115+UR11+0xd200] ;  /* 0x00d2000b73ea7984 */ /* 0x000fe20008000800 */
[C---:B--2---:R-:W-:Y:S03]  /*787f0*/  HMMA.1688.F32.TF32 R156, R236.reuse, R76, R156 ;  /* 0x0000004cec9c723c */ /* 0x044fe6000008109c */
[----:B------:R-:W-:Y:S04]  /*78800*/  LDS R233, [R3+UR11+0xc200] ;  /* 0x00c2000b03e97984 */ /* 0x000fe80008000800 */
[----:B------:R-:W1:Y:S01]  /*78810*/  LDS R235, [R3+UR11+0xd200] ;  /* 0x00d2000b03eb7984 */ /* 0x000e620008000800 */
[C---:B---3--:R-:W-:Y:S08]  /*78820*/  HMMA.1688.F32.TF32 R168, R236.reuse, R52, R168 ;  /* 0x00000034eca8723c */ /* 0x048ff000000810a8 */
[C---:B----4-:R-:W-:Y:S08]  /*78830*/  HMMA.1688.F32.TF32 R172, R236.reuse, R56, R172 ;  /* 0x00000038ecac723c */ /* 0x050ff000000810ac */
[C---:B------:R-:W-:Y:S08]  /*78840*/  HMMA.1688.F32.TF32 R196, R236.reuse, R36, R220 ;  /* 0x00000024ecc4723c */ /* 0x040ff000000810dc */
[C---:B------:R-:W-:Y:S08]  /*78850*/  HMMA.1688.F32.TF32 R216, R236.reuse, R80, R192 ;  /* 0x00000050ecd8723c */ /* 0x040ff000000810c0 */
[C---:B------:R-:W-:Y:S11]  /*78860*/  HMMA.1688.F32.TF32 R192, R236.reuse, R60, R248 ;  /* 0x0000003cecc0723c */ /* 0x040ff600000810f8 */
[----:B------:R-:W-:Y:S04]  /*78870*/  STL.64 [R1+0xa20], R216 ;  /* 0x000a20d801007387 */ /* 0x000fe80000100a00 */
[----:B------:R-:W-:Y:S01]  /*78880*/  STL.64 [R1+0xa28], R218 ;  /* 0x000a28da01007387 */ /* 0x000fe20000100a00 */
[C---:B------:R-:W-:Y:S03]  /*78890*/  HMMA.1688.F32.TF32 R212, R236.reuse, R40, R212 ;  /* 0x00000028ecd4723c */ /* 0x040fe600000810d4 */
[----:B------:R-:W-:Y:S04]  /*788a0*/  STL.64 [R1+0xa40], R196 ;  /* 0x000a40c401007387 */ /* 0x000fe80000100a00 */
[----:B------:R2:W-:Y:S04]  /*788b0*/  STL.64 [R1+0xa48], R198 ;  /* 0x000a48c601007387 */ /* 0x0005e80000100a00 */
[----:B------:R-:W-:Y:S01]  /*788c0*/  STL.64 [R1+0xac0], R192 ;  /* 0x000ac0c001007387 */ /* 0x000fe20000100a00 */
[C---:B------:R-:W-:Y:S03]  /*788d0*/  HMMA.1688.F32.TF32 R188, R236.reuse, R92, R188 ;  /* 0x0000005cecbc723c */ /* 0x040fe600000810bc */
[----:B------:R3:W-:Y:S05]  /*788e0*/  STL.64 [R1+0xac8], R194 ;  /* 0x000ac8c201007387 */ /* 0x0007ea0000100a00 */
[C---:B--2---:R-:W-:Y:S08]  /*788f0*/  HMMA.1688.F32.TF32 R196, R236.reuse, R64, R208 ;  /* 0x00000040ecc4723c */ /* 0x044ff000000810d0 */
[C---:B---3--:R-:W-:Y:S08]  /*78900*/  HMMA.1688.F32.TF32 R192, R236.reuse, R68, R104 ;  /* 0x00000044ecc0723c */ /* 0x048ff00000081068 */
[C---:B------:R-:W-:Y:S01]  /*78910*/  HMMA.1688.F32.TF32 R104, R236.reuse, R44, R184 ;  /* 0x0000002cec68723c */ /* 0x040fe200000810b8 */
[----:B------:R-:W-:Y:S04]  /*78920*/  STL.64 [R1+0xb90], R212 ;  /* 0x000b90d401007387 */ /* 0x000fe80000100a00 */
        /* <DEDUP_REMOVED lines=35> */
[----:B------:R-:W-:Y:S01]  /*78b60*/  STL.64 [R1+0xa38], R158 ;  /* 0x000a389e01007387 */ /* 0x000fe20000100a00 */
[C---:B------:R-:W-:Y:S03]  /*78b70*/  HMMA.1688.F32.TF32 R136, R240.reuse, R64, R136 ;  /* 0x00000040f088723c */ /* 0x040fe60000081088 */
[----:B------:R-:W-:Y:S04]  /*78b80*/  LDS R239, [R3+UR11+0xd280] ;  /* 0x00d2800b03ef7984 */ /* 0x000fe80008000800 */
        /* <DEDUP_REMOVED lines=29> */
[----:B------:R2:W-:Y:S04]  /*78d60*/  STL.64 [R1+0x940], R116 ;  /* 0x0009407401007387 */ /* 0x0005e80000100a00 */
[----:B------:R3:W-:Y:S04]  /*78d70*/  STL.64 [R1+0x948], R118 ;  /* 0x0009487601007387 */ /* 0x0007e80000100a00 */
[----:B------:R-:W4:Y:S04]  /*78d80*/  LDL.LU R224, [R1+0x1090] ;  /* 0x0010900001e07983 */ /* 0x000f280000300800 */
[----:B------:R1:W-:Y:S04]  /*78d90*/  STL.64 [R1+0x930], R108 ;  /* 0x0009306c01007387 */ /* 0x0003e80000100a00 */
[----:B------:R1:W-:Y:S04]  /*78da0*/  STL.64 [R1+0x938], R110 ;  /* 0x0009386e01007387 */ /* 0x0003e80000100a00 */
[----:B------:R-:W-:Y:S04]  /*78db0*/  STL.64 [R1+0x920], R104 ;  /* 0x0009206801007387 */ /* 0x000fe80000100a00 */
[----:B------:R1:W-:Y:S04]  /*78dc0*/  STL.64 [R1+0x928], R106 ;  /* 0x0009286a01007387 */ /* 0x0003e80000100a00 */
        /* <DEDUP_REMOVED lines=93> */
[----:B------:R1:W-:Y:S01]  /*793a0*/  STL.64 [R1+0x8e8], R106 ;  /* 0x0008e86a01007387 */ /* 0x0003e20000100a00 */
[C---:B----4-:R-:W-:Y:S03]  /*793b0*/  HMMA.1688.F32.TF32 R152, R232.reuse, R64, R152 ;  /* 0x00000040e898723c */ /* 0x050fe60000081098 */
[----:B------:R-:W2:Y:S05]  /*793c0*/  LDS R243, [R252+UR11+0xd280] ;  /* 0x00d2800bfcf37984 */ /* 0x000eaa0008000800 */
[C---:B-1----:R-:W-:Y:S01]  /*793d0*/  HMMA.1688.F32.TF32 R104, R232.reuse, R60, R160 ;  /* 0x0000003ce868723c */ /* 0x042fe200000810a0 */
[----:B------:R-:W-:Y:S04]  /*793e0*/  STL.64 [R1+0x8d0], R168 ;  /* 0x0008d0a801007387 */ /* 0x000fe80000100a00 */
[----:B------:R-:W-:Y:S04]  /*793f0*/  STL.64 [R1+0x8d8], R170 ;  /* 0x0008d8aa01007387 */ /* 0x000fe80000100a00 */
[----:B------:R-:W-:Y:S04]  /*79400*/  STL.64 [R1+0x8c0], R164 ;  /* 0x0008c0a401007387 */ /* 0x000fe80000100a00 */
[----:B------:R-:W-:Y:S06]  /*79410*/  STL.64 [R1+0x8c8], R166 ;  /* 0x0008c8a601007387 */ /* 0x000fec0000100a00 */
        /* <DEDUP_REMOVED lines=175> */
[C---:B--2---:R-:W-:Y:S08]  /*79f10*/  HMMA.1688.F32.TF32 R192, R240.reuse, R60, R192 ;  /* 0x0000003cf0c0723c */ /* 0x044ff000000810c0 */
[C---:B----4-:R-:W-:Y:S08]  /*79f20*/  HMMA.1688.F32.TF32 R196, R240.reuse, R36, R196 ;  /* 0x00000024f0c4723c */ /* 0x050ff000000810c4 */
[C---:B------:R-:W-:Y:S11]  /*79f30*/  HMMA.1688.F32.TF32 R216, R240.reuse, R40, R216 ;  /* 0x00000028f0d8723c */ /* 0x040ff600000810d8 */
[----:B------:R-:W-:Y:S04]  /*79f40*/  STL.64 [R1+0x7c0], R196 ;  /* 0x0007c0c401007387 */ /* 0x000fe80000100a00 */
[----:B------:R2:W-:Y:S04]  /*79f50*/  STL.64 [R1+0x7c8], R198 ;  /* 0x0007c8c601007387 */ /* 0x0005e80000100a00 */
[----:B--2---:R-:W2:Y:S04]  /*79f60*/  LDL.LU.64 R198, [R1+0x4d40] ;  /* 0x004d400001c67983 */ /* 0x004ea80000300a00 */
[----:B------:R-:W3:Y:S04]  /*79f70*/  LDL.LU.64 R196, [R1+0x4d38] ;  /* 0x004d380001c47983 */ /* 0x000ee80000300a00 */
[----:B------:R-:W-:Y:S04]  /*79f80*/  STL.64 [R1+0x7b0], R192 ;  /* 0x0007b0c001007387 */ /* 0x000fe80000100a00 */
[----:B------:R4:W-:Y:S04]  /*79f90*/  STL.64 [R1+0x7b8], R194 ;  /* 0x0007b8c201007387 */ /* 0x0009e80000100a00 */
[----:B----4-:R-:W4:Y:S04]  /*79fa0*/  LDL.LU.64 R194, [R1+0x4d30] ;  /* 0x004d300001c27983 */ /* 0x010f280000300a00 */
[----:B------:R-:W2:Y:S04]  /*79fb0*/  LDL.LU.64 R192, [R1+0x4d28] ;  /* 0x004d280001c07983 */ /* 0x000ea80000300a00 */
[----:B------:R-:W-:Y:S04]  /*79fc0*/  STL.64 [R1+0x7a0], R216 ;  /* 0x0007a0d801007387 */ /* 0x000fe80000100a00 */
[----:B------:R1:W-:Y:S02]  /*79fd0*/  STL.64 [R1+0x7a8], R218 ;  /* 0x0007a8da01007387 */ /* 0x0003e40000100a00 */
[C---:B-1----:R-:W-:Y:S08]  /*79fe0*/  HMMA.1688.F32.TF32 R216, R240.reuse, R64, R220 ;  /* 0x00000040f0d8723c */ /* 0x042ff000000810dc */
[C---:B------:R-:W-:Y:S11]  /*79ff0*/  HMMA.1688.F32.TF32 R220, R240.reuse, R68, R248 ;  /* 0x00000044f0dc723c */ /* 0x040ff600000810f8 */
[----:B------:R-:W-:Y:S04]  /*7a000*/  STL.64 [R1+0x790], R216 ;  /* 0x000790d801007387 */ /* 0x000fe80000100a00 */
[----:B------:R1:W-:Y:S02]  /*7a010*/  STL.64 [R1+0x798], R218 ;  /* 0x000798da01007387 */ /* 0x0003e40000100a00 */
[C---:B-1----:R-:W-:Y:S08]  /*7a020*/  HMMA.1688.F32.TF32 R216, R240.reuse, R92, R212 ;  /* 0x0000005cf0d8723c */ /* 0x042ff000000810d4 */
[C---:B------:R-:W-:Y:S08]  /*7a030*/  HMMA.1688.F32.TF32 R212, R240.reuse, R44, R208 ;  /* 0x0000002cf0d4723c */ /* 0x040ff000000810d0 */
[C---:B------:R-:W-:Y:S08]  /*7a040*/  HMMA.1688.F32.TF32 R208, R240.reuse, R48, R104 ;  /* 0x00000030f0d0723c */ /* 0x040ff00000081068 */
[C---:B------:R-:W-:Y:S01]  /*7a050*/  HMMA.1688.F32.TF32 R104, R240.reuse, R88, R184 ;  /* 0x00000058f068723c */ /* 0x040fe200000810b8 */
[----:B------:R-:W-:Y:S04]  /*7a060*/  STL.64 [R1+0x780], R220 ;  /* 0x000780dc01007387 */ /* 0x000fe80000100a00 */
[----:B------:R-:W-:Y:S04]  /*7a070*/  STL.64 [R1+0x788], R222 ;  /* 0x000788de01007387 */ /* 0x000fe80000100a00 */
        /* <DEDUP_REMOVED lines=12> */
[C---:B-1----:R-:W-:Y:S02]  /*7a140*/  HMMA.1688.F32.TF32 R104, R240.reuse, R72, R176 ;  /* 0x00000048f068723c */ /* 0x042fe400000810b0 */
[----:B------:R-:W-:Y:S04]  /*7a150*/  STL.64 [R1+0x720], R184 ;  /* 0x000720b801007387 */ /* 0x000fe80000100a00 */
[----:B------:R-:W-:Y:S04]  /*7a160*/  STL.64 [R1+0x728], R186 ;  /* 0x000728ba01007387 */ /* 0x000fe80000100a00 */
[----:B------:R-:W-:Y:S01]  /*7a170*/  STL.64 [R1+0x710], R180 ;  /* 0x000710b401007387 */ /* 0x000fe20000100a00 */
[----:B------:R-:W-:Y:S03]  /*7a180*/  HMMA.1688.F32.TF32 R168, R240, R76, R168 ;  /* 0x0000004cf0a8723c */ /* 0x000fe600000810a8 */
[----:B------:R-:W-:Y:S04]  /*7a190*/  STL.64 [R1+0x718], R182 ;  /* 0x000718b601007387 */ /* 0x000fe80000100a00 */
        /* <DEDUP_REMOVED lines=9> */
[----:B------:R-:W-:Y:S01]  /*7a230*/  STL.64 [R1+0x6e0], R168 ;  /* 0x0006e0a801007387 */ /* 0x000fe20000100a00 */
[C---:B------:R-:W-:Y:S03]  /*7a240*/  HMMA.1688.F32.TF32 R156, R236.reuse, R60, R156 ;  /* 0x0000003cec9c723c */ /* 0x040fe6000008109c */
[----:B------:R-:W-:Y:S04]  /*7a250*/  STL.64 [R1+0x6e8], R170 ;  /* 0x0006e8aa01007387 */ /* 0x000fe80000100a00 */
[----:B------:R-:W1:Y:S04]  /*7a260*/  LDS R243, [R3+UR11+0xd300] ;  /* 0x00d3000b03f37984 */ /* 0x000e680008000800 */
        /* <DEDUP_REMOVED lines=127> */
[C---:B----4-:R-:W-:Y:S11]  /*7aa60*/  HMMA.1688.F32.TF32 R104, R232.reuse, R60, R168 ;  /* 0x0000003ce868723c */ /* 0x050ff600000810a8 */
        /* <DEDUP_REMOVED lines=38> */
[----:B--2---:R-:W-:Y:S02]  /*7acd0*/  HMMA.1688.F32.TF32 R104, R232, R76, R116 ;  /* 0x0000004ce868723c */ /* 0x004fe40000081074 */
[----:B------:R-:W-:Y:S04]  /*7ace0*/  STL.64 [R1+0x4f0], R124 ;  /* 0x0004f07c01007387 */ /* 0x000fe80000100a00 */
[----:B------:R-:W-:Y:S02]  /*7acf0*/  STL.64 [R1+0x4f8], R126 ;  /* 0x0004f87e01007387 */ /* 0x000fe40000100a00 */
[C---:B------:R-:W-:Y:S02]  /*7ad00*/  HMMA.1688.F32.TF32 R116, R240.reuse, R80, R224 ;  /* 0x00000050f074723c */ /* 0x040fe400000810e0 */
[----:B------:R-:W-:Y:S04]  /*7ad10*/  STL.64 [R1+0x4e0], R120 ;  /* 0x0004e07801007387 */ /* 0x000fe80000100a00 */
[----:B------:R-:W-:Y:S04]  /*7ad20*/  LDS R232, [R115+UR11+0xc380] ;  /* 0x00c3800b73e87984 */ /* 0x000fe80008000800 */
[----:B------:R-:W-:Y:S04]  /*7ad30*/  STL.64 [R1+0x4e8], R122 ;  /* 0x0004e87a01007387 */ /* 0x000fe80000100a00 */
[----:B------:R2:W-:Y:S04]  /*7ad40*/  LDS R234, [R115+UR11+0xd380] ;  /* 0x00d3800b73ea7984 */ /* 0x0005e80008000800 */
[----:B------:R-:W-:Y:S01]  /*7ad50*/  STL.64 [R1+0x4d0], R104 ;  /* 0x0004d06801007387 */ /* 0x000fe20000100a00 */
[C---:B--2---:R-:W-:Y:S03]  /*7ad60*/  HMMA.1688.F32.TF32 R112, R240.reuse, R36, R108 ;  /* 0x00000024f070723c */ /* 0x044fe6000008106c */
[----:B------:R2:W-:Y:S04]  /*7ad70*/  STL.64 [R1+0x4d8], R106 ;  /* 0x0004d86a01007387 */ /* 0x0005e80000100a00 */
[----:B------:R-:W-:Y:S04]  /*7ad80*/  LDS R233, [R3+UR11+0xc380] ;  /* 0x00c3800b03e97984 */ /* 0x000fe80008000800 */
[----:B------:R-:W3:Y:S01]  /*7ad90*/  LDS R235, [R3+UR11+0xd380] ;  /* 0x00d3800b03eb7984 */ /* 0x000ee20008000800 */
[----:B--2---:R-:W-:Y:S03]  /*7ada0*/  HMMA.1688.F32.TF32 R104, R240, R60, R244 ;  /* 0x0000003cf068723c */ /* 0x004fe600000810f4 */
        /* <DEDUP_REMOVED lines=121> */
[----:B------:R-:W-:-:S03]  /*7b540*/  MOV R247, R2 ;  /* 0x0000000200f77202 */ /* 0x000fc60000000f00 */
        /* <DEDUP_REMOVED lines=19> */
[----:B------:R-:W3:Y:S04]  /*7b680*/  LDL.LU.64 R216, [R1+0x4d10] ;  /* 0x004d100001d87983 */ /* 0x000ee80000300a00 */
[----:B------:R-:W-:Y:S04]  /*7b690*/  STL.64 [R1+0x480], R220 ;  /* 0x000480dc01007387 */ /* 0x000fe80000100a00 */
[----:B------:R1:W-:Y:S04]  /*7b6a0*/  STL.64 [R1+0x488], R222 ;  /* 0x000488de01007387 */ /* 0x0003e80000100a00 */
[----:B-1----:R-:W4:Y:S04]  /*7b6b0*/  LDL.LU.64 R222, [R1+0x4d08] ;  /* 0x004d080001de7983 */ /* 0x002f280000300a00 */
        /* <DEDUP_REMOVED lines=49> */
[----:B------:R-:W2:Y:S01]  /*7b9d0*/  LDL.LU R242, [R1+0x2b8] ;  /* 0x0002b80001f27983 */ /* 0x000ea20000300800 */
[C---:B------:R-:W-:Y:S08]  /*7b9e0*/  HMMA.1688.F32.TF32 R164, R236.reuse, R80, R164 ;  /* 0x00000050eca4723c */ /* 0x040ff000000810a4 */
[C---:B------:R-:W-:Y:S08]  /*7b9f0*/  HMMA.1688.F32.TF32 R160, R236.reuse, R36, R160 ;  /* 0x00000024eca0723c */ /* 0x040ff000000810a0 */
[C---:B------:R-:W-:Y:S08]  /*7ba00*/  HMMA.1688.F32.TF32 R156, R236.reuse, R60, R156 ;  /* 0x0000003cec9c723c */ /* 0x040ff0000008109c */
[----:B------:R-:W-:Y:S01]  /*7ba10*/  HMMA.1688.F32.TF32 R152, R236, R40, R152 ;  /* 0x00000028ec98723c */ /* 0x000fe20000081098 */
[----:B------:R-:W-:Y:S01]  /*7ba20*/  STL.64 [R1+0x3c0], R164 ;  /* 0x0003c0a401007387 */ /* 0x000fe20000100a00 */
[----:B------:R-:W-:-:S06]  /*7ba30*/  IMAD.MOV.U32 R243, RZ, RZ, R2 ;  /* 0x000000fffff37224 */ /* 0x000fcc00078e0002 */
[C---:B------:R-:W-:Y:S01]  /*7ba40*/  HMMA.1688.F32.TF32 R148, R236.reuse, R64, R148 ;  /* 0x00000040ec94723c */ /* 0x040fe20000081094 */
[----:B------:R1:W-:Y:S07]  /*7ba50*/  STL.64 [R1+0x3c8], R166 ;  /* 0x0003c8a601007387 */ /* 0x0003ee0000100a00 */
[C---:B------:R-:W-:Y:S01]  /*7ba60*/  HMMA.1688.F32.TF32 R144, R236.reuse, R68, R144 ;  /* 0x00000044ec90723c */ /* 0x040fe20000081090 */
[----:B-1----:R-:W3:Y:S04]  /*7ba70*/  LDL.LU.64 R166, [R1+0x4c48] ;  /* 0x004c480001a67983 */ /* 0x002ee80000300a00 */
[----:B------:R-:W3:Y:S03]  /*7ba80*/  LDL.LU.64 R164, [R1+0x4c40] ;  /* 0x004c400001a47983 */ /* 0x000ee60000300a00 */
[C---:B------:R-:W-:Y:S01]  /*7ba90*/  HMMA.1688.F32.TF32 R140, R236.reuse, R92, R140 ;  /* 0x0000005cec8c723c */ /* 0x040fe2000008108c */
[----:B------:R-:W-:Y:S04]  /*7baa0*/  STL.64 [R1+0x3b0], R160 ;  /* 0x0003b0a001007387 */ /* 0x000fe80000100a00 */
[----:B------:R1:W-:Y:S03]  /*7bab0*/  STL.64 [R1+0x3b8], R162 ;  /* 0x0003b8a201007387 */ /* 0x0003e60000100a00 */
[C---:B------:R-:W-:Y:S01]  /*7bac0*/  HMMA.1688.F32.TF32 R136, R236.reuse, R48, R136 ;  /* 0x00000030ec88723c */ /* 0x040fe20000081088 */
        /* <DEDUP_REMOVED lines=21> */
[----:B------:R-:W3:Y:S01]  /*7bc20*/  LDL.LU.64 R140, [R1+0x4be0] ;  /* 0x004be000018c7983 */ /* 0x000ee20000300a00 */
[----:B--2---:R-:W-:-:S15]  /*7bc30*/  HMMA.1688.F32.TF32 R240, R236, R44, R240 ;  /* 0x0000002cecf0723c */ /* 0x004fde00000810f0 */
[----:B------:R-:W-:-:S04]  /*7bc40*/  NOP ;  /* 0x0000000000007918 */ /* 0x000fc80000000000 */
        /* <DEDUP_REMOVED lines=10> */
[----:B------:R-:W-:Y:S07]  /*7bcf0*/  STL.64 [R1+0x310], R240 ;  /* 0x000310f001007387 */ /* 0x000fee0000100a00 */
[----:B------:R-:W-:Y:S01]  /*7bd00*/  HMMA.1688.F32.TF32 R116, R236, R76, R224 ;  /* 0x0000004cec74723c */ /* 0x000fe200000810e0 */
[----:B------:R-:W-:Y:S07]  /*7bd10*/  STL.64 [R1+0x318], R242 ;  /* 0x000318f201007387 */ /* 0x000fee0000100a00 */
        /* <DEDUP_REMOVED lines=15> */
[----:B------:R-:W-:Y:S01]  /*7be10*/  STL.64 [R1+0x1600], R112 ;  /* 0x0016007001007387 */ /* 0x000fe20000100a00 */
[----:B------:R-:W-:-:S03]  /*7be20*/  IMAD.MOV.U32 R2, RZ, RZ, R110 ;  /* 0x000000ffff027224 */ /* 0x000fc600078e006e */
[----:B------:R-:W-:Y:S04]  /*7be30*/  STL.64 [R1+0x1608], R114 ;  /* 0x0016087201007387 */ /* 0x000fe80000100a00 */
[----:B------:R2:W-:Y:S04]  /*7be40*/  STL [R1+0x15fc], R111 ;  /* 0x0015fc6f01007387 */ /* 0x0005e80000100800 */
[----:B-1----:R-:W3:Y:S04]  /*7be50*/  LDL.LU R108, [R1+0x90] ;  /* 0x00009000016c7983 */ /* 0x002ee80000300800 */
[----:B------:R-:W3:Y:S04]  /*7be60*/  LDL.LU R109, [R1+0x94] ;  /* 0x00009400016d7983 */ /* 0x000ee80000300800 */
[----:B------:R-:W3:Y:S04]  /*7be70*/  LDL.LU R110, [R1+0x98] ;  /* 0x00009800016e7983 */ /* 0x000ee80000300800 */
[----:B--2---:R-:W3:Y:S04]  /*7be80*/  LDL.LU R111, [R1+0x9c] ;  /* 0x00009c00016f7983 */ /* 0x004ee80000300800 */
        /* <DEDUP_REMOVED lines=42> */
[----:B------:R-:W-:Y:S01]  /*7c130*/  IMAD.MOV.U32 R245, RZ, RZ, R39 ;  /* 0x000000fffff57224 */ /* 0x000fe200078e0027 */
[----:B------:R-:W4:Y:S01]  /*7c140*/  LDL.LU R38, [R1+0x4bdc] ;  /* 0x004bdc0001267983 */ /* 0x000f220000300800 */
[----:B------:R-:W-:-:S03]  /*7c150*/  IMAD.MOV.U32 R247, RZ, RZ, R83 ;  /* 0x000000fffff77224 */ /* 0x000fc600078e0053 */
[----:B------:R-:W4:Y:S04]  /*7c160*/  LDL.LU R39, [R1+0x4bd8] ;  /* 0x004bd80001277983 */ /* 0x000f280000300800 */
[----:B------:R-:W4:Y:S04]  /*7c170*/  LDL.LU R82, [R1+0x4bd4] ;  /* 0x004bd40001527983 */ /* 0x000f280000300800 */
[----:B------:R-:W4:Y:S04]  /*7c180*/  LDL.LU R83, [R1+0x4bd0] ;  /* 0x004bd00001537983 */ /* 0x000f280000300800 */
[----:B------:R1:W-:Y:S01]  /*7c190*/  STL [R1+0x4a94], R2 ;  /* 0x004a940201007387 */ /* 0x0003e20000100800 */
[C---:B------:R-:W-:Y:S08]  /*7c1a0*/  HMMA.1688.F32.TF32 R244, R232.reuse, R72, R244 ;  /* 0x00000048e8f4723c */ /* 0x040ff000000810f4 */
[C---:B---3--:R-:W-:Y:S08]  /*7c1b0*/  HMMA.1688.F32.TF32 R108, R232.reuse, R52, R108 ;  /* 0x00000034e86c723c */ /* 0x048ff0000008106c */
[C---:B--2---:R-:W-:Y:S08]  /*7c1c0*/  HMMA.1688.F32.TF32 R240, R232.reuse, R48, R240 ;  /* 0x00000030e8f0723c */ /* 0x044ff000000810f0 */
[C---:B----4-:R-:W-:Y:S08]  /*7c1d0*/  HMMA.1688.F32.TF32 R128, R232.reuse, R64, R128 ;  /* 0x00000040e880723c */ /* 0x050ff00000081080 */
[C---:B------:R-:W-:Y:S08]  /*7c1e0*/  HMMA.1688.F32.TF32 R136, R232.reuse, R60, R136 ;  /* 0x0000003ce888723c */ /* 0x040ff00000081088 */
[C---:B------:R-:W-:Y:S11]  /*7c1f0*/  HMMA.1688.F32.TF32 R132, R232.reuse, R40, R132 ;  /* 0x00000028e884723c */ /* 0x040ff60000081084 */
[----:B------:R-:W-:Y:S01]  /*7c200*/  STL.64 [R1+0x15e0], R136 ;  /* 0x0015e08801007387 */ /* 0x000fe20000100a00 */
[C---:B------:R-:W-:Y:S03]  /*7c210*/  HMMA.1688.F32.TF32 R236, R232.reuse, R68, R236 ;  /* 0x00000044e8ec723c */ /* 0x040fe600000810ec */
[----:B------:R2:W-:Y:S04]  /*7c220*/  STL.64 [R1+0x15e8], R138 ;  /* 0x0015e88a01007387 */ /* 0x0005e80000100a00 */
[----:B-1----:R-:W-:Y:S01]  /*7c230*/  IMAD.MOV.U32 R2, RZ, RZ, R135 ;  /* 0x000000ffff027224 */ /* 0x002fe200078e0087 */
[----:B--2---:R-:W2:Y:S01]  /*7c240*/  LDL.LU.64 R138, [R1+0x4bc8] ;  /* 0x004bc800018a7983 */ /* 0x004ea20000300a00 */
[C---:B------:R-:W-:Y:S03]  /*7c250*/  HMMA.1688.F32.TF32 R124, R232.reuse, R92, R124 ;  /* 0x0000005ce87c723c */ /* 0x040fe6000008107c */
[----:B------:R-:W2:Y:S04]  /*7c260*/  LDL.LU.64 R136, [R1+0x4bc0] ;  /* 0x004bc00001887983 */ /* 0x000ea80000300a00 */
[----:B------:R-:W-:Y:S04]  /*7c270*/  STL.64 [R1+0x15d0], R132 ;  /* 0x0015d08401007387 */ /* 0x000fe80000100a00 */
[----:B------:R1:W-:Y:S01]  /*7c280*/  STL [R1+0x15d8], R134 ;  /* 0x0015d88601007387 */ /* 0x0003e20000100800 */
[C---:B------:R-:W-:Y:S03]  /*7c290*/  HMMA.1688.F32.TF32 R120, R232.reuse, R44, R120 ;  /* 0x0000002ce878723c */ /* 0x040fe60000081078 */
[----:B-1----:R-:W3:Y:S04]  /*7c2a0*/  LDL.LU.64 R134, [R1+0x4bb8] ;  /* 0x004bb80001867983 */ /* 0x002ee80000300a00 */
[----:B------:R-:W3:Y:S04]  /*7c2b0*/  LDL.LU.64 R132, [R1+0x4bb0] ;  /* 0x004bb00001847983 */ /* 0x000ee80000300a00 */
[----:B------:R1:W-:Y:S01]  /*7c2c0*/  STL [R1+0x4a98], R2 ;  /* 0x004a980201007387 */ /* 0x0003e20000100800 */
[----:B------:R-:W-:Y:S03]  /*7c2d0*/  HMMA.1688.F32.TF32 R116, R232, R32, R116 ;  /* 0x00000020e874723c */ /* 0x000fe60000081074 */
[----:B------:R-:W-:Y:S04]  /*7c2e0*/  STL.64 [R1+0x15c0], R128 ;  /* 0x0015c08001007387 */ /* 0x000fe80000100a00 */
[----:B------:R4:W-:Y:S01]  /*7c2f0*/  STL.64 [R1+0x15c8], R130 ;  /* 0x0015c88201007387 */ /* 0x0009e20000100a00 */
[----:B-1----:R-:W-:-:S03]  /*7c300*/  IMAD.MOV.U32 R2, RZ, RZ, R239 ;  /* 0x000000ffff027224 */ /* 0x002fc600078e00ef */
[----:B------:R-:W-:Y:S04]  /*7c310*/  LDS R239, [R252+UR11+0xf000] ;  /* 0x00f0000bfcef7984 */ /* 0x000fe80008000800 */
[----:B----4-:R-:W4:Y:S01]  /*7c320*/  LDL.LU.64 R130, [R1+0x4ba8] ;  /* 0x004ba80001827983 */ /* 0x010f220000300a00 */
[C---:B------:R-:W-:Y:S03]  /*7c330*/  HMMA.1688.F32.TF32 R112, R232.reuse, R88, R112 ;  /* 0x00000058e870723c */ /* 0x040fe60000081070 */
[----:B------:R-:W4:Y:S04]  /*7c340*/  LDL.LU.64 R128, [R1+0x4ba0] ;  /* 0x004ba00001807983 */ /* 0x000f280000300a00 */
[----:B------:R-:W-:Y:S04]  /*7c350*/  STL.64 [R1+0x15b0], R236 ;  /* 0x0015b0ec01007387 */ /* 0x000fe80000100a00 */
[----:B------:R-:W-:Y:S01]  /*7c360*/  STL [R1+0x15b8], R238 ;  /* 0x0015b8ee01007387 */ /* 0x000fe20000100800 */
[----:B------:R-:W-:Y:S03]  /*7c370*/  HMMA.1688.F32.TF32 R224, R232, R56, R224 ;  /* 0x00000038e8e0723c */ /* 0x000fe600000810e0 */
[----:B------:R1:W-:Y:S04]  /*7c380*/  STL [R1+0x4a9c], R2 ;  /* 0x004a9c0201007387 */ /* 0x0003e80000100800 */
[----:B------:R-:W-:Y:S04]  /*7c390*/  STL.64 [R1+0x15a0], R124 ;  /* 0x0015a07c01007387 */ /* 0x000fe80000100a00 */
[----:B------:R1:W-:Y:S02]  /*7c3a0*/  STL.64 [R1+0x15a8], R126 ;  /* 0x0015a87e01007387 */ /* 0x0003e40000100a00 */
[----:B-1----:R-:W-:-:S02]  /*7c3b0*/  IMAD.MOV.U32 R2, RZ, RZ, R123 ;  /* 0x000000ffff027224 */ /* 0x002fc400078e007b */
[----:B------:R-:W-:Y:S04]  /*7c3c0*/  LDS R236, [R0+UR11+0xe000] ;  /* 0x00e0000b00ec7984 */ /* 0x000fe80008000800 */
[----:B------:R-:W-:Y:S04]  /*7c3d0*/  LDS R238, [R0+UR11+0xf000] ;  /* 0x00f0000b00ee7984 */ /* 0x000fe80008000800 */
[----:B------:R-:W2:Y:S04]  /*7c3e0*/  LDL.LU.64 R126, [R1+0x4b98] ;  /* 0x004b9800017e7983 */ /* 0x000ea80000300a00 */
[----:B------:R-:W2:Y:S04]  /*7c3f0*/  LDL.LU.64 R124, [R1+0x4b90] ;  /* 0x004b9000017c7983 */ /* 0x000ea80000300a00 */
[----:B------:R-:W-:Y:S04]  /*7c400*/  STL.64 [R1+0x1590], R120 ;  /* 0x0015907801007387 */ /* 0x000fe80000100a00 */
[----:B------:R1:W-:Y:S04]  /*7c410*/  STL [R1+0x1598], R122 ;  /* 0x0015987a01007387 */ /* 0x0003e80000100800 */
[----:B------:R-:W2:Y:S04]  /*7c420*/  LDS R237, [R252+UR11+0xe000] ;  /* 0x00e0000bfced7984 */ /* 0x000ea80008000800 */
[----:B-1----:R-:W2:Y:S04]  /*7c430*/  LDL.LU.64 R122, [R1+0x4b88] ;  /* 0x004b8800017a7983 */ /* 0x002ea80000300a00 */
[----:B------:R-:W2:Y:S04]  /*7c440*/  LDL.LU.64 R120, [R1+0x4b80] ;  /* 0x004b800001787983 */ /* 0x000ea80000300a00 */
[----:B------:R1:W-:Y:S04]  /*7c450*/  STL [R1+0x4aa0], R2 ;  /* 0x004aa00201007387 */ /* 0x0003e80000100800 */
[----:B------:R-:W-:Y:S04]  /*7c460*/  STL.64 [R1+0x1580], R240 ;  /* 0x001580f001007387 */ /* 0x000fe80000100a00 */
[----:B------:R-:W-:Y:S01]  /*7c470*/  STL.64 [R1+0x1588], R242 ;  /* 0x001588f201007387 */ /* 0x000fe20000100a00 */
[----:B-1----:R-:W-:-:S03]  /*7c480*/  MOV R2, R119 ;  /* 0x0000007700027202 */ /* 0x002fc60000000f00 */
[----:B------:R-:W-:Y:S04]  /*7c490*/  STL.64 [R1+0x1570], R116 ;  /* 0x0015707401007387 */ /* 0x000fe80000100a00 */
[----:B------:R1:W-:Y:S04]  /*7c4a0*/  STL [R1+0x1578], R118 ;  /* 0x0015787601007387 */ /* 0x0003e80000100800 */
[----:B------:R-:W-:Y:S04]  /*7c4b0*/  LDS R241, [R3+UR11+0xe000] ;  /* 0x00e0000b03f17984 */ /* 0x000fe80008000800 */
[----:B-1----:R-:W2:Y:S04]  /*7c4c0*/  LDL.LU.64 R118, [R1+0x4b78] ;  /* 0x004b780001767983 */ /* 0x002ea80000300a00 */
[----:B------:R-:W2:Y:S04]  /*7c4d0*/  LDL.LU.64 R116, [R1+0x4b70] ;  /* 0x004b700001747983 */ /* 0x000ea80000300a00 */
[----:B------:R1:W-:Y:S04]  /*7c4e0*/  STL [R1+0x4aa4], R2 ;  /* 0x004aa40201007387 */ /* 0x0003e80000100800 */
[----:B------:R-:W-:Y:S04]  /*7c4f0*/  STL.64 [R1+0x1560], R112 ;  /* 0x0015607001007387 */ /* 0x000fe80000100a00 */
[----:B------:R1:W-:Y:S02]  /*7c500*/  STL.64 [R1+0x1568], R114 ;  /* 0x0015687201007387 */ /* 0x0003e40000100a00 */
[----:B-1----:R-:W-:-:S02]  /*7c510*/  IMAD.MOV.U32 R2, RZ, RZ, R227 ;  /* 0x000000ffff027224 */ /* 0x002fc400078e00e3 */
[----:B------:R-:W3:Y:S04]  /*7c520*/  LDL.LU.64 R114, [R1+0x4b68] ;  /* 0x004b680001727983 */ /* 0x000ee80000300a00 */
[----:B------:R-:W3:Y:S04]  /*7c530*/  LDL.LU.64 R112, [R1+0x4b60] ;  /* 0x004b600001707983 */ /* 0x000ee80000300a00 */
[----:B------:R-:W-:Y:S04]  /*7c540*/  STL.64 [R1+0x1550], R224 ;  /* 0x001550e001007387 */ /* 0x000fe80000100a00 */
[----:B------:R1:W-:Y:S04]  /*7c550*/  STL [R1+0x1558], R226 ;  /* 0x001558e201007387 */ /* 0x0003e80000100800 */
[----:B-1----:R-:W3:Y:S04]  /*7c560*/  LDL.LU.64 R226, [R1+0x4b58] ;  /* 0x004b580001e27983 */ /* 0x002ee80000300a00 */
[----:B------:R-:W3:Y:S04]  /*7c570*/  LDL.LU.64 R224, [R1+0x4b50] ;  /* 0x004b500001e07983 */ /* 0x000ee80000300a00 */
        /* <DEDUP_REMOVED lines=9> */
[----:B------:R-:W3:Y:S01]  /*7c610*/  LDL.LU.64 R244, [R1+0x4b30] ;  /* 0x004b300001f47983 */ /* 0x000ee20000300a00 */
[----:B------:R-:W-:-:S05]  /*7c620*/  LOP3.LUT R243, R0, 0x40, RZ, 0x3c, !PT ;  /* 0x0000004000f37812 */ /* 0x000fca00078e3cff */
[----:B------:R-:W-:Y:S04]  /*7c630*/  LDS R240, [R243+UR11+0xe000] ;  /* 0x00e0000bf3f07984 */ /* 0x000fe80008000800 */
[----:B------:R-:W-:Y:S04]  /*7c640*/  LDS R242, [R243+UR11+0xf000] ;  /* 0x00f0000bf3f27984 */ /* 0x000fe80008000800 */
[----:B------:R-:W1:Y:S01]  /*7c650*/  LDS R243, [R3+UR11+0xf000] ;  /* 0x00f0000b03f37984 */ /* 0x000e620008000800 */
[----:B--2---:R-:W-:Y:S08]  /*7c660*/  HMMA.1688.F32.TF32 R116, R236, R62, R116 ;  /* 0x0000003eec74723c */ /* 0x004ff00000081074 */
[C---:B---3--:R-:W-:Y:S08]  /*7c670*/  HMMA.1688.F32.TF32 R244, R232.reuse, R84, R244 ;  /* 0x00000054e8f4723c */ /* 0x048ff000000810f4 */
[----:B------:R-:W-:Y:S01]  /*7c680*/  HMMA.1688.F32.TF32 R232, R232, R76, R108 ;  /* 0x0000004ce8e8723c */ /* 0x000fe2000008106c */
[----:B------:R-:W-:Y:S04]  /*7c690*/  LDS R108, [R0+UR11+0xe080] ;  /* 0x00e0800b006c7984 */ /* 0x000fe80008000800 */
[----:B------:R-:W-:Y:S03]  /*7c6a0*/  LDS R110, [R0+UR11+0xf080] ;  /* 0x00f0800b006e7984 */ /* 0x000fe60008000800 */
[----:B-1----:R-:W-:Y:S01]  /*7c6b0*/  HMMA.1688.F32.TF32 R104, R240, R54, R104 ;  /* 0x00000036f068723c */ /* 0x002fe20000081068 */
[----:B------:R-:W-:Y:S04]  /*7c6c0*/  LDS R109, [R252+UR11+0xe080] ;  /* 0x00e0800bfc6d7984 */ /* 0x000fe80008000800 */
[----:B------:R-:W-:Y:S04]  /*7c6d0*/  STL.64 [R1+0x1520], R244 ;  /* 0x001520f401007387 */ /* 0x000fe80000100a00 */
[----:B------:R-:W-:Y:S04]  /*7c6e0*/  STL.64 [R1+0x1528], R246 ;  /* 0x001528f601007387 */ /* 0x000fe80000100a00 */
[----:B------:R-:W-:Y:S04]  /*7c6f0*/  STL.64 [R1+0x2b0], R232 ;  /* 0x0002b0e801007387 */ /* 0x000fe80000100a00 */
[----:B------:R1:W-:Y:S04]  /*7c700*/  STL.64 [R1+0x2b8], R234 ;  /* 0x0002b8ea01007387 */ /* 0x0003e80000100a00 */
[----:B------:R-:W2:Y:S01]  /*7c710*/  LDS R111, [R252+UR11+0xf080] ;  /* 0x00f0800bfc6f7984 */ /* 0x000ea20008000800 */
[C---:B-1----:R-:W-:Y:S08]  /*7c720*/  HMMA.1688.F32.TF32 R232, R236.reuse, R82, R224 ;  /* 0x00000052ece8723c */ /* 0x042ff000000810e0 */
[C---:B------:R-:W-:Y:S08]  /*7c730*/  HMMA.1688.F32.TF32 R224, R236.reuse, R38, R112 ;  /* 0x00000026ece0723c */ /* 0x040ff00000081070 */
[C---:B------:R-:W-:Y:S03]  /*7c740*/  HMMA.1688.F32.TF32 R112, R236.reuse, R42, R120 ;  /* 0x0000002aec70723c */ /* 0x040fe60000081078 */
        /* <DEDUP_REMOVED lines=9> */
[C---:B----4-:R-:W-:Y:S08]  /*7c7e0*/  HMMA.1688.F32.TF32 R116, R236.reuse, R70, R128 ;  /* 0x00000046ec74723c */ /* 0x050ff00000081080 */
[C---:B-1----:R-:W-:Y:S01]  /*7c7f0*/  HMMA.1688.F32.TF32 R112, R236.reuse, R94, R132 ;  /* 0x0000005eec70723c */ /* 0x042fe20000081084 */
[----:B------:R-:W-:Y:S04]  /*7c800*/  STL.64 [R1+0x250], R120 ;  /* 0x0002507801007387 */ /* 0x000fe80000100a00 */
[----:B------:R1:W-:Y:S06]  /*7c810*/  STL.64 [R1+0x258], R122 ;  /* 0x0002587a01007387 */ /* 0x0003ec0000100a00 */
        /* <DEDUP_REMOVED lines=25> */
[----:B------:R-:W-:Y:S04]  /*7c9b0*/  STL.64 [R1+0x140], R120 ;  /* 0x0001407801007387 */ /* 0x000fe80000100a00 */
[----:B------:R-:W-:-:S12]  /*7c9c0*/  STL.64 [R1+0x148], R122 ;  /* 0x0001487a01007387 */ /* 0x000fd80000100a00 */
[----:B------:R-:W-:Y:S01]  /*7c9d0*/  STL.64 [R1+0x110], R112 ;  /* 0x0001107001007387 */ /* 0x000fe20000100a00 */
[----:B------:R-:W-:-:S03]  /*7c9e0*/  IMAD.MOV.U32 R3, RZ, RZ, R115 ;  /* 0x000000ffff037224 */ /* 0x000fc600078e0073 */
[----:B------:R-:W-:Y:S04]  /*7c9f0*/  STL.64 [R1+0x120], R116 ;  /* 0x0001207401007387 */ /* 0x000fe80000100a00 */
[----:B------:R1:W-:Y:S04]  /*7ca00*/  STL.64 [R1+0x128], R118 ;  /* 0x0001287601007387 */ /* 0x0003e80000100a00 */
[----:B------:R3:W-:Y:S01]  /*7ca10*/  STL [R1+0x118], R114 ;  /* 0x0001187201007387 */ /* 0x0007e20000100800 */
[C---:B-1----:R-:W-:Y:S08]  /*7ca20*/  HMMA.1688.F32.TF32 R116, R240.reuse, R82, R172 ;  /* 0x00000052f074723c */ /* 0x042ff000000810ac */
[----:B---3--:R-:W-:Y:S01]  /*7ca30*/  HMMA.1688.F32.TF32 R112, R240, R38, R176 ;  /* 0x00000026f070723c */ /* 0x008fe200000810b0 */
[----:B------:R1:W-:-:S15]  /*7ca40*/  STL [R1+0x4a68], R3 ;  /* 0x004a680301007387 */ /* 0x0003de0000100800 */
[----:B------:R-:W-:-:S03]  /*7ca50*/  NOP ;  /* 0x0000000000007918 */ /* 0x000fc60000000000 */
[----:B------:R-:W-:Y:S04]  /*7ca60*/  STL.64 [R1+0xf0], R112 ;  /* 0x0000f07001007387 */ /* 0x000fe80000100a00 */
[----:B------:R-:W-:Y:S01]  /*7ca70*/  STL.64 [R1+0x100], R116 ;  /* 0x0001007401007387 */ /* 0x000fe20000100a00 */
[----:B-1----:R-:W-:-:S03]  /*7ca80*/  IMAD.MOV.U32 R3, RZ, RZ, R115 ;  /* 0x000000ffff037224 */ /* 0x002fc600078e0073 */
[----:B------:R1:W-:Y:S04]  /*7ca90*/  STL.64 [R1+0x108], R118 ;  /* 0x0001087601007387 */ /* 0x0003e80000100a00 */
[----:B------:R3:W-:Y:S01]  /*7caa0*/  STL [R1+0xf8], R114 ;  /* 0x0000f87201007387 */ /* 0x0007e20000100800 */
[C---:B-1----:R-:W-:Y:S08]  /*7cab0*/  HMMA.1688.F32.TF32 R116, R240.reuse, R62, R228 ;  /* 0x0000003ef074723c */ /* 0x042ff000000810e4 */
[----:B---3--:R-:W-:Y:S01]  /*7cac0*/  HMMA.1688.F32.TF32 R112, R240, R42, R180 ;  /* 0x0000002af070723c */ /* 0x008fe200000810b4 */
[----:B------:R-:W-:Y:S01]  /*7cad0*/  MOV R224, R204 ;  /* 0x000000cc00e07202 */ /* 0x000fe20000000f00 */
[----:B------:R-:W-:-:S02]  /*7cae0*/  IMAD.MOV.U32 R225, RZ, RZ, R205 ;  /* 0x000000ffffe17224 */ /* 0x000fc400078e00cd */
[----:B------:R-:W-:-:S07]  /*7caf0*/  IMAD.MOV.U32 R226, RZ, RZ, R206 ;  /* 0x000000ffffe27224 */ /* 0x000fce00078e00ce */
[----:B------:R-:W-:Y:S04]  /*7cb00*/  STL.64 [R1+0xe0], R116 ;  /* 0x0000e07401007387 */ /* 0x000fe80000100a00 */
[----:B------:R-:W-:Y:S04]  /*7cb10*/  STL.64 [R1+0xe8], R118 ;  /* 0x0000e87601007387 */ /* 0x000fe80000100a00 */
[----:B------:R-:W3:Y:S01]  /*7cb20*/  LDL.LU R204, [R1+0x4b28] ;  /* 0x004b280001cc7983 */ /* 0x000ee20000300800 */
[----:B------:R-:W-:-:S03]  /*7cb30*/  IMAD.MOV.U32 R227, RZ, RZ, R200 ;  /* 0x000000ffffe37224 */ /* 0x000fc600078e00c8 */
[----:B------:R1:W-:Y:S04]  /*7cb40*/  STL.64 [R1+0xd0], R112 ;  /* 0x0000d07001007387 */ /* 0x0003e80000100a00 */
[----:B------:R4:W-:Y:S04]  /*7cb50*/  STL.64 [R1+0xd8], R114 ;  /* 0x0000d87201007387 */ /* 0x0009e80000100a00 */
[----:B------:R-:W3:Y:S04]  /*7cb60*/  LDL.LU R205, [R1+0x4b24] ;  /* 0x004b240001cd7983 */ /* 0x000ee80000300800 */
[----:B------:R-:W3:Y:S01]  /*7cb70*/  LDL.LU R206, [R1+0x4b20] ;  /* 0x004b200001ce7983 */ /* 0x000ee20000300800 */
[----:B-1----:R-:W-:Y:S01]  /*7cb80*/  IMAD.MOV.U32 R112, RZ, RZ, R201 ;  /* 0x000000ffff707224 */ /* 0x002fe200078e00c9 */
[----:B------:R-:W-:-:S02]  /*7cb90*/  MOV R113, R196 ;  /* 0x000000c400717202 */ /* 0x000fc40000000f00 */
[----:B------:R-:W3:Y:S01]  /*7cba0*/  LDL.LU R200, [R1+0x4b1c] ;  /* 0x004b1c0001c87983 */ /* 0x000ee20000300800 */
[----:B----4-:R-:W-:-:S03]  /*7cbb0*/  IMAD.MOV.U32 R114, RZ, RZ, R197 ;  /* 0x000000ffff727224 */ /* 0x010fc600078e00c5 */
[----:B------:R-:W3:Y:S01]  /*7cbc0*/  LDL.LU R201, [R1+0x4b18] ;  /* 0x004b180001c97983 */ /* 0x000ee20000300800 */
        /* <DEDUP_REMOVED lines=8> */
[----:B------:R-:W3:Y:S04]  /*7cc50*/  LDL.LU R192, [R1+0x4b08] ;  /* 0x004b080001c07983 */ /* 0x000ee80000300800 */
[----:B------:R-:W3:Y:S04]  /*7cc60*/  LDL.LU R193, [R1+0x4b04] ;  /* 0x004b040001c17983 */ /* 0x000ee80000300800 */
[----:B------:R-:W3:Y:S04]  /*7cc70*/  LDL.LU R194, [R1+0x4b00] ;  /* 0x004b000001c27983 */ /* 0x000ee80000300800 */
[----:B------:R-:W3:Y:S01]  /*7cc80*/  LDL.LU R220, [R1+0x4afc] ;  /* 0x004afc0001dc7983 */ /* 0x000ee20000300800 */
[----:B------:R-:W-:-:S03]  /*7cc90*/  IMAD.MOV.U32 R120, RZ, RZ, R221 ;  /* 0x000000ffff787224 */ /* 0x000fc600078e00dd */
[----:B------:R-:W3:Y:S01]  /*7cca0*/  LDL.LU R244, [R1+0x70] ;  /* 0x0000700001f47983 */ /* 0x000ee20000300800 */
[----:B------:R-:W-:-:S03]  /*7ccb0*/  IMAD.MOV.U32 R121, RZ, RZ, R222 ;  /* 0x000000ffff797224 */ /* 0x000fc600078e00de */
[----:B------:R-:W3:Y:S01]  /*7ccc0*/  LDL.LU R245, [R1+0x74] ;  /* 0x0000740001f57983 */ /* 0x000ee20000300800 */
[----:B------:R-:W-:-:S03]  /*7ccd0*/  IMAD.MOV.U32 R122, RZ, RZ, R223 ;  /* 0x000000ffff7a7224 */ /* 0x000fc600078e00df */
[----:B------:R-:W3:Y:S01]  /*7cce0*/  LDL.LU R246, [R1+0x78] ;  /* 0x0000780001f67983 */ /* 0x000ee20000300800 */
[----:B------:R-:W-:-:S03]  /*7ccf0*/  MOV R123, R216 ;  /* 0x000000d8007b7202 */ /* 0x000fc60000000f00 */
[----:B------:R-:W3:Y:S01]  /*7cd00*/  LDL.LU R247, [R1+0x7c] ;  /* 0x00007c0001f77983 */ /* 0x000ee20000300800 */
[----:B------:R-:W-:-:S03]  /*7cd10*/  IMAD.MOV.U32 R116, RZ, RZ, R217 ;  /* 0x000000ffff747224 */ /* 0x000fc600078e00d9 */
[----:B------:R-:W3:Y:S01]  /*7cd20*/  LDL.LU R221, [R1+0x4af8] ;  /* 0x004af80001dd7983 */ /* 0x000ee20000300800 */
[----:B------:R-:W-:-:S03]  /*7cd30*/  IMAD.MOV.U32 R117, RZ, RZ, R218 ;  /* 0x000000ffff757224 */ /* 0x000fc600078e00da */
[----:B------:R-:W3:Y:S01]  /*7cd40*/  LDL.LU R222, [R1+0x4af4] ;  /* 0x004af40001de7983 */ /* 0x000ee20000300800 */
[----:B------:R-:W-:-:S03]  /*7cd50*/  IMAD.MOV.U32 R118, RZ, RZ, R219 ;  /* 0x000000ffff767224 */ /* 0x000fc600078e00db */
[----:B------:R-:W3:Y:S04]  /*7cd60*/  LDL.LU R223, [R1+0x4af0] ;  /* 0x004af00001df7983 */ /* 0x000ee80000300800 */
[----:B------:R-:W4:Y:S04]  /*7cd70*/  LDL.LU R216, [R1+0x4aec] ;  /* 0x004aec0001d87983 */ /* 0x000f280000300800 */
[----:B------:R-:W4:Y:S04]  /*7cd80*/  LDL.LU R217, [R1+0x4ae8] ;  /* 0x004ae80001d97983 */ /* 0x000f280000300800 */
[----:B------:R-:W4:Y:S01]  /*7cd90*/  LDL.LU R218, [R1+0x4ae4] ;  /* 0x004ae40001da7983 */ /* 0x000f220000300800 */
[----:B------:R-:W-:-:S03]  /*7cda0*/  IMAD.MOV.U32 R119, RZ, RZ, R195 ;  /* 0x000000ffff777224 */ /* 0x000fc600078e00c3 */
[----:B------:R-:W4:Y:S04]  /*7cdb0*/  LDL.LU R219, [R1+0x4ae0] ;  /* 0x004ae00001db7983 */ /* 0x000f280000300800 */
[----:B------:R-:W4:Y:S01]  /*7cdc0*/  LDL.LU R195, [R1+0x4adc] ;  /* 0x004adc0001c37983 */ /* 0x000f220000300800 */
[----:B------:R-:W-:Y:S01]  /*7cdd0*/  MOV R232, R199 ;  /* 0x000000c700e87202 */ /* 0x000fe20000000f00 */
[----:B------:R-:W-:Y:S02]  /*7cde0*/  IMAD.MOV.U32 R233, RZ, RZ, R202 ;  /* 0x000000ffffe97224 */ /* 0x000fe400078e00ca */
[----:B------:R-:W4:Y:S01]  /*7cdf0*/  LDL.LU R199, [R1+0x4ad8] ;  /* 0x004ad80001c77983 */ /* 0x000f220000300800 */
[----:B------:R-:W-:-:S03]  /*7ce00*/  IMAD.MOV.U32 R234, RZ, RZ, R203 ;  /* 0x000000ffffea7224 */ /* 0x000fc600078e00cb */
[----:B------:R-:W4:Y:S01]  /*7ce10*/  LDL.LU R202, [R1+0x4ad4] ;  /* 0x004ad40001ca7983 */ /* 0x000f220000300800 */
[----:B------:R-:W-:-:S03]  /*7ce20*/  IMAD.MOV.U32 R235, RZ, RZ, R207 ;  /* 0x000000ffffeb7224 */ /* 0x000fc600078e00cf */
[----:B------:R-:W4:Y:S04]  /*7ce30*/  LDL.LU R203, [R1+0x4ad0] ;  /* 0x004ad00001cb7983 */ /* 0x000f280000300800 */
[----:B------:R-:W4:Y:S01]  /*7ce40*/  LDL.LU R207, [R1+0x4acc] ;  /* 0x004acc0001cf7983 */ /* 0x000f220000300800 */
[----:B------:R-:W-:Y:S08]  /*7ce50*/  HMMA.1688.F32.TF32 R248, R240, R78, R248 ;  /* 0x0000004ef0f8723c */ /* 0x000ff000000810f8 */
[C---:B--2---:R-:W-:Y:S08]  /*7ce60*/  HMMA.1688.F32.TF32 R124, R108.reuse, R38, R124 ;  /* 0x000000266c7c723c */ /* 0x044ff0000008107c */
[C---:B------:R-:W-:Y:S08]  /*7ce70*/  HMMA.1688.F32.TF32 R4, R108.reuse, R46, R4 ;  /* 0x0000002e6c04723c */ /* 0x040ff00000081004 */
[C---:B------:R-:W-:Y:S08]  /*7ce80*/  HMMA.1688.F32.TF32 R12, R108.reuse, R34, R12 ;  /* 0x000000226c0c723c */ /* 0x040ff0000008100c */
[----:B------:R-:W-:Y:S08]  /*7ce90*/  HMMA.1688.F32.TF32 R8, R108, R50, R8 ;  /* 0x000000326c08723c */ /* 0x000ff00000081008 */
[C---:B---3--:R-:W-:Y:S08]  /*7cea0*/  HMMA.1688.F32.TF32 R136, R240.reuse, R70, R220 ;  /* 0x00000046f088723c */ /* 0x048ff000000810dc */
[C---:B----4-:R-:W-:Y:S08]  /*7ceb0*/  HMMA.1688.F32.TF32 R128, R240.reuse, R66, R216 ;  /* 0x00000042f080723c */ /* 0x050ff000000810d8 */
[C---:B------:R-:W-:Y:S11]  /*7cec0*/  HMMA.1688.F32.TF32 R132, R240.reuse, R94, R192 ;  /* 0x0000005ef084723c */ /* 0x040ff600000810c0 */
        /* <DEDUP_REMOVED lines=12> */
[----:B------:R-:W-:Y:S01]  /*7cf90*/  STL.64 [R1+0x88], R138 ;  /* 0x0000888a01007387 */ /* 0x000fe20000100a00 */
[C---:B-1----:R-:W-:Y:S03]  /*7cfa0*/  HMMA.1688.F32.TF32 R128, R240.reuse, R90, R184 ;  /* 0x0000005af080723c */ /* 0x042fe600000810b8 */
[----:B------:R-:W-:Y:S04]  /*7cfb0*/  STL.64 [R1+0x1510], R132 ;  /* 0x0015108401007387 */ /* 0x000fe80000100a00 */
[----:B------:R1:W-:Y:S02]  /*7cfc0*/  STL.64 [R1+0x1518], R134 ;  /* 0x0015188601007387 */ /* 0x0003e40000100a00 */
[----:B-1----:R-:W-:Y:S10]  /*7cfd0*/  HMMA.1688.F32.TF32 R132, R240, R58, R188 ;  /* 0x0000003af084723c */ /* 0x002ff400000810bc */
[----:B------:R1:W-:Y:S01]  /*7cfe0*/  STL.64 [R1+0x1500], R128 ;  /* 0x0015008001007387 */ /* 0x0003e20000100a00 */
[----:B------:R-:W-:Y:S01]  /*7cff0*/  IMAD.MOV.U32 R41, RZ, RZ, R130 ;  /* 0x000000ffff297224 */ /* 0x000fe200078e0082 */
[----:B------:R-:W-:-:S02]  /*7d000*/  MOV R40, R131 ;  /* 0x0000008300287202 */ /* 0x000fc40000000f00 */
[C---:B-1----:R-:W-:Y:S05]  /*7d010*/  HMMA.1688.F32.TF32 R128, R240.reuse, R74, R208 ;  /* 0x0000004af080723c */ /* 0x042fea00000810d0 */
[----:B------:R-:W-:Y:S04]  /*7d020*/  STL.64 [R1+0x14f0], R132 ;  /* 0x0014f08401007387 */ /* 0x000fe80000100a00 */
[----:B------:R-:W-:Y:S04]  /*7d030*/  STL.64 [R1+0x14f8], R134 ;  /* 0x0014f88601007387 */ /* 0x000fe80000100a00 */
[----:B------:R-:W-:Y:S04]  /*7d040*/  STL.64 [R1+0x14e0], R104 ;  /* 0x0014e06801007387 */ /* 0x000fe80000100a00 */
[----:B------:R1:W-:Y:S02]  /*7d050*/  STL.64 [R1+0x14e8], R106 ;  /* 0x0014e86a01007387 */ /* 0x0003e40000100a00 */
[----:B-1----:R-:W-:Y:S02]  /*7d060*/  HMMA.1688.F32.TF32 R104, R240, R86, R212 ;  /* 0x00000056f068723c */ /* 0x002fe400000810d4 */
[----:B------:R-:W-:Y:S04]  /*7d070*/  STL.64 [R1+0x14d0], R128 ;  /* 0x0014d08001007387 */ /* 0x000fe80000100a00 */
[----:B------:R-:W-:-:S13]  /*7d080*/  STL.64 [R1+0x4a38], R250 ;  /* 0x004a38fa01007387 */ /* 0x000fda0000100a00 */
[----:B------:R-:W-:Y:S04]  /*7d090*/  STL.64 [R1+0x14c0], R104 ;  /* 0x0014c06801007387 */ /* 0x000fe80000100a00 */
[----:B------:R1:W-:Y:S02]  /*7d0a0*/  STL.64 [R1+0x14c8], R106 ;  /* 0x0014c86a01007387 */ /* 0x0003e40000100a00 */
[----:B-1----:R-:W-:Y:S02]  /*7d0b0*/  HMMA.1688.F32.TF32 R104, R108, R82, R244 ;  /* 0x000000526c68723c */ /* 0x002fe400000810f4 */
[----:B------:R-:W-:-:S15]  /*7d0c0*/  STL.64 [R1+0x4a30], R248 ;  /* 0x004a30f801007387 */ /* 0x000fde0000100a00 */
[----:B------:R-:W-:Y:S02]  /*7d0d0*/  NOP ;  /* 0x0000000000007918 */ /* 0x000fe40000000000 */
[----:B------:R-:W-:Y:S04]  /*7d0e0*/  STL.64 [R1+0x14b0], R104 ;  /* 0x0014b06801007387 */ /* 0x000fe80000100a00 */
[----:B------:R1:W-:Y:S02]  /*7d0f0*/  STL.64 [R1+0x14b8], R106 ;  /* 0x0014b86a01007387 */ /* 0x0003e40000100a00 */
[----:B-1----:R-:W-:Y:S02]  /*7d100*/  HMMA.1688.F32.TF32 R104, R108, R62, R120 ;  /* 0x0000003e6c68723c */ /* 0x002fe40000081078 */
[----:B------:R-:W-:Y:S04]  /*7d110*/  STL.64 [R1+0x14a0], R124 ;  /* 0x0014a07c01007387 */ /* 0x000fe80000100a00 */
[----:B------:R-:W-:-:S13]  /*7d120*/  STL.64 [R1+0x14a8], R126 ;  /* 0x0014a87e01007387 */ /* 0x000fda0000100a00 */
[----:B------:R-:W-:Y:S04]  /*7d130*/  STL.64 [R1+0x1490], R104 ;  /* 0x0014906801007387 */ /* 0x000fe80000100a00 */
[----:B------:R1:W-:Y:S02]  /*7d140*/  STL.64 [R1+0x1498], R106 ;  /* 0x0014986a01007387 */ /* 0x0003e40000100a00 */
[C---:B-1----:R-:W-:Y:S08]  /*7d150*/  HMMA.1688.F32.TF32 R104, R108.reuse, R42, R116 ;  /* 0x0000002a6c68723c */ /* 0x042ff00000081074 */
[C---:B------:R-:W-:Y:S08]  /*7d160*/  HMMA.1688.F32.TF32 R116, R108.reuse, R66, R112 ;  /* 0x000000426c74723c */ /* 0x040ff00000081070 */
[C---:B------:R-:W-:Y:S03]  /*7d170*/  HMMA.1688.F32.TF32 R112, R108.reuse, R70, R224 ;  /* 0x000000466c70723c */ /* 0x040fe600000810e0 */
[----:B------:R-:W-:Y:S04]  /*7d180*/  STL.64 [R1+0x1480], R104 ;  /* 0x0014806801007387 */ /* 0x000fe80000100a00 */
[----:B------:R1:W-:Y:S02]  /*7d190*/  STL.64 [R1+0x1488], R106 ;  /* 0x0014886a01007387 */ /* 0x0003e40000100a00 */
[----:B-1----:R-:W-:Y:S02]  /*7d1a0*/  HMMA.1688.F32.TF32 R104, R108, R94, R232 ;  /* 0x0000005e6c68723c */ /* 0x002fe400000810e8 */
[----:B------:R-:W-:Y:S01]  /*7d1b0*/  STL.64 [R1+0x1470], R116 ;  /* 0x0014707401007387 */ /* 0x000fe20000100a00 */
[----:B------:R-:W-:-:S02]  /*7d1c0*/  IMAD.MOV.U32 R248, RZ, RZ, R7 ;  /* 0x000000fffff87224 */ /* 0x000fc400078e0007 */
[----:B------:R-:W-:Y:S01]  /*7d1d0*/  IMAD.MOV.U32 R250, RZ, RZ, R5 ;  /* 0x000000fffffa7224 */ /* 0x000fe200078e0005 */
[----:B------:R-:W-:Y:S01]  /*7d1e0*/  STL.64 [R1+0x1478], R118 ;  /* 0x0014787601007387 */ /* 0x000fe20000100a00 */
[----:B------:R-:W-:Y:S01]  /*7d1f0*/  IMAD.MOV.U32 R251, RZ, RZ, R4 ;  /* 0x000000fffffb7224 */ /* 0x000fe200078e0004 */
[----:B------:R-:W-:Y:S02]  /*7d200*/  MOV R249, R6 ;  /* 0x0000000600f97202 */ /* 0x000fe40000000f00 */
[----:B------:R-:W-:Y:S04]  /*7d210*/  STL.64 [R1+0x1460], R112 ;  /* 0x0014607001007387 */ /* 0x000fe80000100a00 */
[----:B------:R-:W-:Y:S01]  /*7d220*/  STL.64 [R1+0x1468], R114 ;  /* 0x0014687201007387 */ /* 0x000fe20000100a00 */
[----:B------:R-:W-:Y:S01]  /*7d230*/  IMAD.MOV.U32 R128, RZ, RZ, R99 ;  /* 0x000000ffff807224 */ /* 0x000fe200078e0063 */
[----:B------:R-:W-:Y:S01]  /*7d240*/  MOV R129, R98 ;  /* 0x0000006200817202 */ /* 0x000fe20000000f00 */
[----:B------:R-:W-:-:S02]  /*7d250*/  IMAD.MOV.U32 R33, RZ, RZ, R130 ;  /* 0x000000ffff217224 */ /* 0x000fc400078e0082 */
[----:B------:R-:W-:Y:S01]  /*7d260*/  IMAD.MOV.U32 R32, RZ, RZ, R131 ;  /* 0x000000ffff207224 */ /* 0x000fe200078e0083 */
[----:B------:R-:W-:Y:S04]  /*7d270*/  STL.64 [R1+0x1450], R104 ;  /* 0x0014506801007387 */ /* 0x000fe80000100a00 */
[----:B------:R-:W-:Y:S04]  /*7d280*/  STL.64 [R1+0x1458], R106 ;  /* 0x0014586a01007387 */ /* 0x000fe80000100a00 */
[----:B------:R1:W-:Y:S04]  /*7d290*/  STL [R1+0x4a4c], R248 ;  /* 0x004a4cf801007387 */ /* 0x0003e80000100800 */
[----:B------:R2:W-:Y:S04]  /*7d2a0*/  STL [R1+0x4a48], R250 ;  /* 0x004a48fa01007387 */ /* 0x0005e80000100800 */
[----:B------:R3:W-:Y:S01]  /*7d2b0*/  STL [R1+0x4a44], R251 ;  /* 0x004a44fb01007387 */ /* 0x0007e20000100800 */
[----:B-1----:R-:W-:-:S03]  /*7d2c0*/  IMAD.MOV.U32 R248, RZ, RZ, R12 ;  /* 0x000000fffff87224 */ /* 0x002fc600078e000c */
[----:B------:R1:W-:Y:S01]  /*7d2d0*/  STL [R1+0x4a40], R249 ;  /* 0x004a40f901007387 */ /* 0x0003e20000100800 */
[----:B--2---:R-:W-:-:S03]  /*7d2e0*/  IMAD.MOV.U32 R250, RZ, RZ, R13 ;  /* 0x000000fffffa7224 */ /* 0x004fc600078e000d */
[----:B------:R-:W-:Y:S01]  /*7d2f0*/  STL.64 [R1+0x1430], R8 ;  /* 0x0014300801007387 */ /* 0x000fe20000100a00 */
[----:B---3--:R-:W-:Y:S01]  /*7d300*/  IMAD.MOV.U32 R251, RZ, RZ, R14 ;  /* 0x000000fffffb7224 */ /* 0x008fe200078e000e */
[C---:B------:R-:W-:Y:S02]  /*7d310*/  LOP3.LUT R247, R0.reuse, 0x40, RZ, 0x3c, !PT ;  /* 0x0000004000f77812 */ /* 0x040fe400078e3cff */
[----:B------:R-:W-:Y:S01]  /*7d320*/  LDS R4, [R0+UR11+0xe100] ;  /* 0x00e1000b00047984 */ /* 0x000fe20008000800 */
[----:B-1----:R-:W-:Y:S02]  /*7d330*/  MOV R249, R15 ;  /* 0x0000000f00f97202 */ /* 0x002fe40000000f00 */
[C---:B------:R-:W-:Y:S01]  /*7d340*/  HMMA.1688.F32.TF32 R12, R108.reuse, R90, R16 ;  /* 0x0000005a6c0c723c */ /* 0x040fe20000081010 */
[----:B------:R1:W-:Y:S01]  /*7d350*/  STL.64 [R1+0x1438], R10 ;  /* 0x0014380a01007387 */ /* 0x0003e20000100a00 */
[----:B------:R-:W-:Y:S02]  /*7d360*/  IMAD.MOV.U32 R130, RZ, RZ, R97 ;  /* 0x000000ffff827224 */ /* 0x000fe400078e0061 */
[----:B------:R-:W-:Y:S01]  /*7d370*/  IMAD.MOV.U32 R131, RZ, RZ, R96 ;  /* 0x000000ffff837224 */ /* 0x000fe200078e0060 */
[----:B------:R-:W-:Y:S01]  /*7d380*/  LOP3.LUT R211, R0, 0x60, RZ, 0x3c, !PT ;  /* 0x0000006000d37812 */ /* 0x000fe200078e3cff */
[----:B------:R-:W-:Y:S04]  /*7d390*/  LDS R160, [R247+UR11+0xe080] ;  /* 0x00e0800bf7a07984 */ /* 0x000fe80008000800 */
[----:B------:R-:W-:Y:S01]  /*7d3a0*/  LDS R162, [R247+UR11+0xf080] ;  /* 0x00f0800bf7a27984 */ /* 0x000fe20008000800 */
[----:B-1----:R-:W-:Y:S03]  /*7d3b0*/  HMMA.1688.F32.TF32 R8, R108, R58, R28 ;  /* 0x0000003a6c08723c */ /* 0x002fe6000008101c */
[----:B------:R-:W-:Y:S04]  /*7d3c0*/  STL [R1+0x4a5c], R250 ;  /* 0x004a5cfa01007387 */ /* 0x000fe80000100800 */
[----:B------:R-:W-:Y:S04]  /*7d3d0*/  STL [R1+0x4a58], R248 ;  /* 0x004a58f801007387 */ /* 0x000fe80000100800 */
[----:B------:R1:W-:Y:S04]  /*7d3e0*/  STL [R1+0x4a54], R251 ;  /* 0x004a54fb01007387 */ /* 0x0003e80000100800 */
[----:B------:R2:W-:Y:S04]  /*7d3f0*/  STL [R1+0x4a50], R249 ;  /* 0x004a50f901007387 */ /* 0x0005e80000100800 */
[----:B------:R-:W-:Y:S01]  /*7d400*/  STL.64 [R1+0x1410], R12 ;  /* 0x0014100c01007387 */ /* 0x000fe20000100a00 */
[----:B-1----:R-:W-:-:S03]  /*7d410*/  IMAD.MOV.U32 R251, RZ, RZ, R8 ;  /* 0x000000fffffb7224 */ /* 0x002fc600078e0008 */
[----:B------:R1:W-:Y:S01]  /*7d420*/  STL.64 [R1+0x1418], R14 ;  /* 0x0014180e01007387 */ /* 0x0003e20000100a00 */
[----:B--2---:R-:W-:-:S03]  /*7d430*/  IMAD.MOV.U32 R249, RZ, RZ, R9 ;  /* 0x000000fffff97224 */ /* 0x004fc600078e0009 */
[----:B------:R2:W-:Y:S04]  /*7d440*/  STL.64 [R1+0x1408], R10 ;  /* 0x0014080a01007387 */ /* 0x0005e80000100a00 */
[----:B------:R-:W-:Y:S01]  /*7d450*/  LDS R161, [R211+UR11+0xe080] ;  /* 0x00e0800bd3a17984 */ /* 0x000fe20008000800 */
[C---:B-1----:R-:W-:Y:S03]  /*7d460*/  HMMA.1688.F32.TF32 R12, R108.reuse, R54, R100 ;  /* 0x000000366c0c723c */ /* 0x042fe60000081064 */
[----:B------:R-:W1:Y:S04]  /*7d470*/  LDS R163, [R211+UR11+0xf080] ;  /* 0x00f0800bd3a37984 */ /* 0x000e680008000800 */
[----:B------:R-:W-:Y:S01]  /*7d480*/  LDS R6, [R0+UR11+0xf100] ;  /* 0x00f1000b00067984 */ /* 0x000fe20008000800 */
[----:B--2---:R-:W-:Y:S03]  /*7d490*/  HMMA.1688.F32.TF32 R8, R108, R74, R20 ;  /* 0x0000004a6c08723c */ /* 0x004fe60000081014 */
[----:B------:R-:W-:Y:S04]  /*7d4a0*/  STL [R1+0x4a64], R251 ;  /* 0x004a64fb01007387 */ /* 0x000fe80000100800 */
[----:B------:R-:W-:Y:S04]  /*7d4b0*/  STL [R1+0x4a60], R249 ;  /* 0x004a60f901007387 */ /* 0x000fe80000100800 */
[----:B------:R-:W-:Y:S04]  /*7d4c0*/  LDS R5, [R252+UR11+0xe100] ;  /* 0x00e1000bfc057984 */ /* 0x000fe80008000800 */
[----:B------:R-:W-:Y:S04]  /*7d4d0*/  STL.64 [R1+0x13f0], R12 ;  /* 0x0013f00c01007387 */ /* 0x000fe80000100a00 */
[----:B------:R-:W-:Y:S04]  /*7d4e0*/  STL.64 [R1+0x13f8], R14 ;  /* 0x0013f80e01007387 */ /* 0x000fe80000100a00 */
[----:B------:R2:W-:Y:S04]  /*7d4f0*/  STL.64 [R1+0x13e0], R8 ;  /* 0x0013e00801007387 */ /* 0x0005e80000100a00 */
[----:B------:R-:W3:Y:S04]  /*7d500*/  LDL.LU R224, [R1+0x1e0] ;  /* 0x0001e00001e07983 */ /* 0x000ee80000300800 */
[----:B------:R-:W3:Y:S04]  /*7d510*/  LDL.LU R225, [R1+0x1e4] ;  /* 0x0001e40001e17983 */ /* 0x000ee80000300800 */
[----:B------:R-:W3:Y:S04]  /*7d520*/  LDL.LU R226, [R1+0x1e8] ;  /* 0x0001e80001e27983 */ /* 0x000ee80000300800 */
[----:B------:R-:W3:Y:S04]  /*7d530*/  LDL.LU R227, [R1+0x1ec] ;  /* 0x0001ec0001e37983 */ /* 0x000ee80000300800 */
[----:B------:R-:W4:Y:S04]  /*7d540*/  LDL.LU R99, [R1+0x4ac8] ;  /* 0x004ac80001637983 */ /* 0x000f280000300800 */
[----:B------:R-:W2:Y:S04]  /*7d550*/  LDL.LU R98, [R1+0x4ac4] ;  /* 0x004ac40001627983 */ /* 0x000ea80000300800 */
[----:B------:R-:W3:Y:S04]  /*7d560*/  LDL.LU R97, [R1+0x4ac0] ;  /* 0x004ac00001617983 */ /* 0x000ee80000300800 */
[----:B------:R-:W3:Y:S04]  /*7d570*/  LDL.LU R96, [R1+0x4abc] ;  /* 0x004abc0001607983 */ /* 0x000ee80000300800 */
[----:B------:R-:W1:Y:S04]  /*7d580*/  LDL.LU R232, [R1+0x10] ;  /* 0x0000100001e87983 */ /* 0x000e680000300800 */
[----:B------:R-:W1:Y:S04]  /*7d590*/  LDL.LU R233, [R1+0x14] ;  /* 0x0000140001e97983 */ /* 0x000e680000300800 */
[----:B------:R-:W1:Y:S04]  /*7d5a0*/  LDL.LU R234, [R1+0x18] ;  /* 0x0000180001ea7983 */ /* 0x000e680000300800 */
[----:B------:R-:W1:Y:S04]  /*7d5b0*/  LDL.LU R235, [R1+0x1c] ;  /* 0x00001c0001eb7983 */ /* 0x000e680000300800 */
        /* <DEDUP_REMOVED lines=19> */
[----:B------:R-:W-:Y:S01]  /*7d6f0*/  LDS R209, [R211+UR11+0x10000] ;  /* 0x0100000bd3d17984 */ /* 0x000fe20008000800 */
[----:B----4-:R-:W-:Y:S01]  /*7d700*/  IMAD.MOV.U32 R123, RZ, RZ, R99 ;  /* 0x000000ffff7b7224 */ /* 0x010fe200078e0063 */
[----:B--2---:R-:W-:Y:S01]  /*7d710*/  MOV R122, R98 ;  /* 0x00000062007a7202 */ /* 0x004fe20000000f00 */
[----:B---3--:R-:W-:-:S02]  /*7d720*/  IMAD.MOV.U32 R121, RZ, RZ, R97 ;  /* 0x000000ffff797224 */ /* 0x008fc400078e0061 */
[----:B------:R-:W-:Y:S02]  /*7d730*/  IMAD.MOV.U32 R120, RZ, RZ, R96 ;  /* 0x000000ffff787224 */ /* 0x000fe400078e0060 */
[----:B------:R-:W2:Y:S04]  /*7d740*/  LDL.LU R96, [R1+0x4ab8] ;  /* 0x004ab80001607983 */ /* 0x000ea80000300800 */
[----:B------:R-:W2:Y:S04]  /*7d750*/  LDL.LU R97, [R1+0x4ab4] ;  /* 0x004ab40001617983 */ /* 0x000ea80000300800 */
[----:B------:R-:W2:Y:S04]  /*7d760*/  LDL.LU R98, [R1+0x4ab0] ;  /* 0x004ab00001627983 */ /* 0x000ea80000300800 */
[----:B------:R-:W2:Y:S01]  /*7d770*/  LDL.LU R99, [R1+0x4aac] ;  /* 0x004aac0001637983 */ /* 0x000ea20000300800 */
[----:B------:R-:W-:-:S02]  /*7d780*/  IMAD.MOV.U32 R37, RZ, RZ, R10 ;  /* 0x000000ffff257224 */ /* 0x000fc400078e000a */
[----:B------:R-:W-:Y:S01]  /*7d790*/  IMAD.MOV.U32 R36, RZ, RZ, R11 ;  /* 0x000000ffff247224 */ /* 0x000fe200078e000b */
[----:B------:R-:W3:Y:S01]  /*7d7a0*/  LDL.LU R124, [R1+0x1c0] ;  /* 0x0001c000017c7983 */ /* 0x000ee20000300800 */
[----:B------:R-:W-:Y:S03]  /*7d7b0*/  HMMA.1688.F32.TF32 R8, R108, R86, R24 ;  /* 0x000000566c08723c */ /* 0x000fe60000081018 */
[----:B------:R-:W3:Y:S04]  /*7d7c0*/  LDL.LU R125, [R1+0x1c4] ;  /* 0x0001c400017d7983 */ /* 0x000ee80000300800 */
[----:B------:R-:W3:Y:S04]  /*7d7d0*/  LDL.LU R126, [R1+0x1c8] ;  /* 0x0001c800017e7983 */ /* 0x000ee80000300800 */
[----:B------:R-:W3:Y:S08]  /*7d7e0*/  LDL.LU R127, [R1+0x1cc] ;  /* 0x0001cc00017f7983 */ /* 0x000ef00000300800 */
[----:B------:R-:W-:Y:S01]  /*7d7f0*/  MOV R251, R8 ;  /* 0x0000000800fb7202 */ /* 0x000fe20000000f00 */
[----:B------:R-:W-:Y:S01]  /*7d800*/  IMAD.MOV.U32 R250, RZ, RZ, R10 ;  /* 0x000000fffffa7224 */ /* 0x000fe200078e000a */
[----:B-1----:R-:W-:Y:S01]  /*7d810*/  HMMA.1688.F32.TF32 R100, R160, R82, R232 ;  /* 0x00000052a064723c */ /* 0x002fe200000810e8 */
[----:B------:R-:W-:Y:S01]  /*7d820*/  IMAD.MOV.U32 R249, RZ, RZ, R9 ;  /* 0x000000fffff97224 */ /* 0x000fe200078e0009 */
[----:B------:R-:W-:Y:S01]  /*7d830*/  LDS R8, [R247+UR11+0xe100] ;  /* 0x00e1000bf7087984 */ /* 0x000fe20008000800 */
[----:B------:R-:W-:-:S03]  /*7d840*/  IMAD.MOV.U32 R248, RZ, RZ, R11 ;  /* 0x000000fffff87224 */ /* 0x000fc600078e000b */
[----:B------:R-:W-:Y:S04]  /*7d850*/  STL.64 [R1+0x4a78], R250 ;  /* 0x004a78fa01007387 */ /* 0x000fe80000100a00 */
[----:B------:R-:W-:Y:S01]  /*7d860*/  STL.64 [R1+0x4a70], R248 ;  /* 0x004a70f801007387 */ /* 0x000fe20000100a00 */
[C---:B------:R-:W-:Y:S03]  /*7d870*/  HMMA.1688.F32.TF32 R104, R160.reuse, R38, R136 ;  /* 0x00000026a068723c */ /* 0x040fe60000081088 */
[----:B------:R-:W-:Y:S04]  /*7d880*/  LDS R10, [R247+UR11+0xf100] ;  /* 0x00f1000bf70a7984 */ /* 0x000fe80008000800 */
[----:B------:R-:W-:Y:S01]  /*7d890*/  LDS R9, [R211+UR11+0xe100] ;  /* 0x00e1000bd3097984 */ /* 0x000fe20008000800 */
[----:B------:R-:W-:Y:S03]  /*7d8a0*/  HMMA.1688.F32.TF32 R116, R160, R66, R116 ;  /* 0x00000042a074723c */ /* 0x000fe60000081074 */
[----:B------:R-:W1:Y:S05]  /*7d8b0*/  LDS R11, [R211+UR11+0xf100] ;  /* 0x00f1000bd30b7984 */ /* 0x000e6a0008000800 */
[----:B--2---:R-:W-:-:S15]  /*7d8c0*/  HMMA.1688.F32.TF32 R96, R108, R78, R96 ;  /* 0x0000004e6c60723c */ /* 0x004fde0000081060 */
[----:B------:R-:W-:-:S04]  /*7d8d0*/  NOP ;  /* 0x0000000000007918 */ /* 0x000fc80000000000 */
[----:B------:R-:W-:Y:S04]  /*7d8e0*/  STL.64 [R1+0x4978], R98 ;  /* 0x0049786201007387 */ /* 0x000fe80000100a00 */
[----:B------:R-:W-:Y:S04]  /*7d8f0*/  STL.64 [R1+0x4970], R96 ;  /* 0x0049706001007387 */ /* 0x000fe80000100a00 */
[----:B------:R-:W2:Y:S04]  /*7d900*/  LDL.LU R232, [R1+0x1f0] ;  /* 0x0001f00001e87983 */ /* 0x000ea80000300800 */
[----:B------:R-:W2:Y:S04]  /*7d910*/  LDL.LU R233, [R1+0x1f4] ;  /* 0x0001f40001e97983 */ /* 0x000ea80000300800 */
[----:B------:R-:W2:Y:S04]  /*7d920*/  LDL.LU R234, [R1+0x1f8] ;  /* 0x0001f80001ea7983 */ /* 0x000ea80000300800 */
[----:B------:R-:W2:Y:S01]  /*7d930*/  LDL.LU R235, [R1+0x1fc] ;  /* 0x0001fc0001eb7983 */ /* 0x000ea20000300800 */
[C---:B------:R-:W-:Y:S08]  /*7d940*/  HMMA.1688.F32.TF32 R108, R160.reuse, R62, R132 ;  /* 0x0000003ea06c723c */ /* 0x040ff00000081084 */
[C---:B------:R-:W-:Y:S08]  /*7d950*/  HMMA.1688.F32.TF32 R112, R160.reuse, R42, R112 ;  /* 0x0000002aa070723c */ /* 0x040ff00000081070 */
[C---:B------:R-:W-:Y:S01]  /*7d960*/  HMMA.1688.F32.TF32 R120, R160.reuse, R70, R120 ;  /* 0x00000046a078723c */ /* 0x040fe20000081078 */
[----:B------:R-:W-:Y:S07]  /*7d970*/  STL.64 [R1+0x4988], R102 ;  /* 0x0049886601007387 */ /* 0x000fee0000100a00 */
[C---:B---3--:R-:W-:Y:S01]  /*7d980*/  HMMA.1688.F32.TF32 R124, R160.reuse, R94, R124 ;  /* 0x0000005ea07c723c */ /* 0x048fe2000008107c */
        /* <DEDUP_REMOVED lines=23> */
[-C--:B--2---:R-:W-:Y:S03]  /*7db00*/  HMMA.1688.F32.TF32 R136, R160, R34.reuse, R232 ;  /* 0x00000022a088723c */ /* 0x084fe600000810e8 */
        /* <DEDUP_REMOVED lines=68> */
[C---:B--2---:R-:W-:Y:S08]  /*7df50*/  HMMA.1688.F32.TF32 R12, R4.reuse, R34, R232 ;  /* 0x00000022040c723c */ /* 0x044ff000000810e8 */
[C---:B---3--:R-:W-:Y:S08]  /*7df60*/  HMMA.1688.F32.TF32 R196, R4.reuse, R50, R224 ;  /* 0x0000003204c4723c */ /* 0x048ff000000810e0 */
[----:B----4-:R-:W-:Y:S08]  /*7df70*/  HMMA.1688.F32.TF32 R192, R4, R46, R236 ;  /* 0x0000002e04c0723c */ /* 0x010ff000000810ec */
[C---:B------:R-:W-:Y:S08]  /*7df80*/  HMMA.1688.F32.TF32 R148, R160.reuse, R54, R148 ;  /* 0x00000036a094723c */ /* 0x040ff00000081094 */
[C---:B------:R-:W-:Y:S08]  /*7df90*/  HMMA.1688.F32.TF32 R140, R160.reuse, R90, R140 ;  /* 0x0000005aa08c723c */ /* 0x040ff0000008108c */
[C---:B------:R-:W-:Y:S08]  /*7dfa0*/  HMMA.1688.F32.TF32 R144, R160.reuse, R58, R144 ;  /* 0x0000003aa090723c */ /* 0x040ff00000081090 */
[C---:B------:R-:W-:Y:S03]  /*7dfb0*/  HMMA.1688.F32.TF32 R152, R160.reuse, R74, R152 ;  /* 0x0000004aa098723c */ /* 0x040fe60000081098 */
[----:B------:R-:W-:Y:S05]  /*7dfc0*/  STL [R1+0x493c], R143 ;  /* 0x00493c8f01007387 */ /* 0x000fea0000100800 */
[C---:B------:R-:W-:Y:S08]  /*7dfd0*/  HMMA.1688.F32.TF32 R156, R160.reuse, R86, R156 ;  /* 0x00000056a09c723c */ /* 0x040ff0000008109c */
[----:B------:R-:W-:Y:S08]  /*7dfe0*/  HMMA.1688.F32.TF32 R160, R160, R78, R220 ;  /* 0x0000004ea0a0723c */ /* 0x000ff000000810dc */
[C---:B------:R-:W-:Y:S01]  /*7dff0*/  HMMA.1688.F32.TF32 R164, R4.reuse, R82, R164 ;  /* 0x0000005204a4723c */ /* 0x040fe200000810a4 */
[----:B------:R-:W-:Y:S04]  /*7e000*/  STL [R1+0x4938], R146 ;  /* 0x0049389201007387 */ /* 0x000fe80000100800 */
[----:B------:R-:W-:Y:S03]  /*7e010*/  STL [R1+0x4934], R147 ;  /* 0x0049349301007387 */ /* 0x000fe60000100800 */
[C---:B------:R-:W-:Y:S01]  /*7e020*/  HMMA.1688.F32.TF32 R168, R4.reuse, R38, R168 ;  /* 0x0000002604a8723c */ /* 0x040fe200000810a8 */
[----:B------:R-:W-:Y:S04]  /*7e030*/  STL [R1+0x4930], R151 ;  /* 0x0049309701007387 */ /* 0x000fe80000100800 */
        /* <DEDUP_REMOVED lines=61> */
[----:B------:R-:W1:Y:S04]  /*7e410*/  LDL.LU R212, [R1+0xd60] ;  /* 0x000d600001d47983 */ /* 0x000e680000300800 */
[----:B------:R-:W1:Y:S04]  /*7e420*/  LDL.LU R213, [R1+0xd64] ;  /* 0x000d640001d57983 */ /* 0x000e680000300800 */
[----:B------:R-:W1:Y:S04]  /*7e430*/  LDL.LU R214, [R1+0xd68] ;  /* 0x000d680001d67983 */ /* 0x000e680000300800 */
[----:B------:R-:W1:Y:S04]  /*7e440*/  LDL.LU R215, [R1+0xd6c] ;  /* 0x000d6c0001d77983 */ /* 0x000e680000300800 */
        /* <DEDUP_REMOVED lines=8> */
[----:B------:R-:W4:Y:S01]  /*7e4d0*/  LDL.LU R219, [R1+0xcfc] ;  /* 0x000cfc0001db7983 */ /* 0x000f220000300800 */
[C---:B------:R-:W-:Y:S08]  /*7e4e0*/  HMMA.1688.F32.TF32 R172, R4.reuse, R62, R172 ;  /* 0x0000003e04ac723c */ /* 0x040ff000000810ac */
[C---:B------:R-:W-:Y:S08]  /*7e4f0*/  HMMA.1688.F32.TF32 R176, R4.reuse, R42, R176 ;  /* 0x0000002a04b0723c */ /* 0x040ff000000810b0 */
[C---:B------:R-:W-:Y:S08]  /*7e500*/  HMMA.1688.F32.TF32 R180, R4.reuse, R66, R180 ;  /* 0x0000004204b4723c */ /* 0x040ff000000810b4 */
[C---:B--2---:R-:W-:Y:S08]  /*7e510*/  HMMA.1688.F32.TF32 R20, R4.reuse, R58, R20 ;  /* 0x0000003a0414723c */ /* 0x044ff00000081014 */
[C---:B------:R-:W-:Y:S08]  /*7e520*/  HMMA.1688.F32.TF32 R24, R4.reuse, R90, R24 ;  /* 0x0000005a0418723c */ /* 0x040ff00000081018 */
[----:B------:R-:W-:Y:S03]  /*7e530*/  HMMA.1688.F32.TF32 R16, R4, R74, R16 ;  /* 0x0000004a0410723c */ /* 0x000fe60000081010 */
[----:B------:R-:W-:-:S15]  /*7e540*/  IMAD.MOV.U32 R133, RZ, RZ, R20 ;  /* 0x000000ffff857224 */ /* 0x000fde00078e0014 */
[----:B------:R-:W-:Y:S01]  /*7e550*/  NOP ;  /* 0x0000000000007918 */ /* 0x000fe20000000000 */
[----:B------:R-:W-:Y:S01]  /*7e560*/  IMAD.MOV.U32 R143, RZ, RZ, R16 ;  /* 0x000000ffff8f7224 */ /* 0x000fe200078e0010 */
[----:B------:R-:W-:Y:S01]  /*7e570*/  MOV R146, R17 ;  /* 0x0000001100927202 */ /* 0x000fe20000000f00 */
[----:B------:R-:W-:Y:S02]  /*7e580*/  IMAD.MOV.U32 R147, RZ, RZ, R18 ;  /* 0x000000ffff937224 */ /* 0x000fe400078e0012 */
[----:B------:R-:W-:Y:S02]  /*7e590*/  IMAD.MOV.U32 R151, RZ, RZ, R19 ;  /* 0x000000ffff977224 */ /* 0x000fe400078e0013 */
[C---:B---3--:R-:W-:Y:S08]  /*7e5a0*/  HMMA.1688.F32.TF32 R16, R4.reuse, R86, R12 ;  /* 0x000000560410723c */ /* 0x048ff0000008100c */
[----:B------:R-:W-:Y:S01]  /*7e5b0*/  HMMA.1688.F32.TF32 R12, R4, R78, R240 ;  /* 0x0000004e040c723c */ /* 0x000fe200000810f0 */
[----:B------:R-:W-:-:S02]  /*7e5c0*/  IMAD.MOV.U32 R134, RZ, RZ, R21 ;  /* 0x000000ffff867224 */ /* 0x000fc400078e0015 */
[----:B------:R-:W-:Y:S02]  /*7e5d0*/  IMAD.MOV.U32 R135, RZ, RZ, R22 ;  /* 0x000000ffff877224 */ /* 0x000fe400078e0016 */
[----:B------:R-:W-:-:S03]  /*7e5e0*/  IMAD.MOV.U32 R128, RZ, RZ, R23 ;  /* 0x000000ffff807224 */ /* 0x000fc600078e0017 */
[----:B------:R-:W-:Y:S03]  /*7e5f0*/  HMMA.1688.F32.TF32 R20, R4, R54, R28 ;  /* 0x000000360414723c */ /* 0x000fe6000008101c */
        /* <DEDUP_REMOVED lines=8> */
[----:B------:R-:W-:Y:S01]  /*7e680*/  STL.64 [R1+0x13a8], R6 ;  /* 0x0013a80601007387 */ /* 0x000fe20000100a00 */
[----:B------:R-:W-:Y:S01]  /*7e690*/  MOV R136, R20 ;  /* 0x0000001400887202 */ /* 0x000fe20000000f00 */
[----:B------:R-:W-:-:S02]  /*7e6a0*/  IMAD.MOV.U32 R137, RZ, RZ, R21 ;  /* 0x000000ffff897224 */ /* 0x000fc400078e0015 */
[----:B------:R-:W-:Y:S01]  /*7e6b0*/  IMAD.MOV.U32 R138, RZ, RZ, R22 ;  /* 0x000000ffff8a7224 */ /* 0x000fe200078e0016 */
[----:B------:R-:W-:Y:S01]  /*7e6c0*/  MOV R139, R27 ;  /* 0x0000001b008b7202 */ /* 0x000fe20000000f00 */
[----:B------:R-:W-:Y:S04]  /*7e6d0*/  STL.64 [R1+0x1390], R16 ;  /* 0x0013901001007387 */ /* 0x000fe80000100a00 */
[----:B------:R-:W-:Y:S04]  /*7e6e0*/  STL.64 [R1+0x1398], R18 ;  /* 0x0013981201007387 */ /* 0x000fe80000100a00 */
[----:B------:R-:W-:Y:S04]  /*7e6f0*/  STL.64 [R1+0x1380], R12 ;  /* 0x0013800c01007387 */ /* 0x000fe80000100a00 */
[----:B------:R4:W-:Y:S01]  /*7e700*/  STL.64 [R1+0x1388], R14 ;  /* 0x0013880e01007387 */ /* 0x0009e20000100a00 */
[----:B------:R-:W-:-:S02]  /*7e710*/  IMAD.MOV.U32 R132, RZ, RZ, R23 ;  /* 0x000000ffff847224 */ /* 0x000fc400078e0017 */
[----:B------:R-:W-:Y:S01]  /*7e720*/  IMAD.MOV.U32 R129, RZ, RZ, R24 ;  /* 0x000000ffff817224 */ /* 0x000fe200078e0018 */
[----:B------:R-:W-:Y:S01]  /*7e730*/  LDS R4, [R0+UR11+0xe180] ;  /* 0x00e1800b00047984 */ /* 0x000fe20008000800 */
[----:B------:R-:W-:Y:S02]  /*7e740*/  IMAD.MOV.U32 R130, RZ, RZ, R25 ;  /* 0x000000ffff827224 */ /* 0x000fe400078e0019 */
[----:B------:R-:W-:Y:S01]  /*7e750*/  IMAD.MOV.U32 R131, RZ, RZ, R26 ;  /* 0x000000ffff837224 */ /* 0x000fe200078e001a */
[----:B------:R-:W-:Y:S01]  /*7e760*/  LDS R6, [R0+UR11+0xf180] ;  /* 0x00f1800b00067984 */ /* 0x000fe20008000800 */
[C---:B----4-:R-:W-:Y:S03]  /*7e770*/  HMMA.1688.F32.TF32 R12, R8.reuse, R42, R220 ;  /* 0x0000002a080c723c */ /* 0x050fe600000810dc */
[----:B------:R-:W-:Y:S04]  /*7e780*/  LDS R5, [R252+UR11+0xe180] ;  /* 0x00e1800bfc057984 */ /* 0x000fe80008000800 */
[----:B------:R-:W1:Y:S01]  /*7e790*/  LDS R7, [R252+UR11+0xf180] ;  /* 0x00f1800bfc077984 */ /* 0x000e620008000800 */
        /* <DEDUP_REMOVED lines=13> */
[----:B------:R-:W2:Y:S04]  /*7e870*/  LDL.LU R224, [R1+0xa50] ;  /* 0x000a500001e07983 */ /* 0x000ea80000300800 */
[----:B------:R3:W-:Y:S04]  /*7e880*/  STL.64 [R1+0x1330], R16 ;  /* 0x0013301001007387 */ /* 0x0007e80000100a00 */
[----:B------:R4:W-:Y:S04]  /*7e890*/  STL.64 [R1+0x1338], R18 ;  /* 0x0013381201007387 */ /* 0x0009e80000100a00 */
[----:B------:R-:W-:Y:S04]  /*7e8a0*/  STL.64 [R1+0x1320], R12 ;  /* 0x0013200c01007387 */ /* 0x000fe80000100a00 */
[----:B------:R-:W-:Y:S04]  /*7e8b0*/  STL.64 [R1+0x1328], R14 ;  /* 0x0013280e01007387 */ /* 0x000fe80000100a00 */
        /* <DEDUP_REMOVED lines=27> */
[----:B---3--:R-:W1:Y:S04]  /*7ea70*/  LDL.LU R16, [R1+0xbb0] ;  /* 0x000bb00001107983 */ /* 0x008e680000300800 */
[----:B------:R-:W1:Y:S04]  /*7ea80*/  LDL.LU R17, [R1+0xbb4] ;  /* 0x000bb40001117983 */ /* 0x000e680000300800 */
[----:B----4-:R-:W1:Y:S04]  /*7ea90*/  LDL.LU R18, [R1+0xbb8] ;  /* 0x000bb80001127983 */ /* 0x010e680000300800 */
[----:B------:R-:W1:Y:S04]  /*7eaa0*/  LDL.LU R19, [R1+0xbbc] ;  /* 0x000bbc0001137983 */ /* 0x000e680000300800 */
        /* <DEDUP_REMOVED lines=63> */
[----:B------:R-:W1:Y:S02]  /*7eea0*/  LDS R15, [R211+UR11+0xf180] ;  /* 0x00f1800bd30f7984 */ /* 0x000e640008000800 */
[----:B-1----:R-:W-:Y:S08]  /*7eeb0*/  HMMA.1688.F32.TF32 R16, R4, R70, R16 ;  /* 0x000000460410723c */ /* 0x002ff00000081010 */
[C---:B--2---:R-:W-:Y:S08]  /*7eec0*/  HMMA.1688.F32.TF32 R104, R8.reuse, R86, R104 ;  /* 0x000000560868723c */ /* 0x044ff00000081068 */
[C---:B---3--:R-:W-:Y:S08]  /*7eed0*/  HMMA.1688.F32.TF32 R108, R8.reuse, R74, R108 ;  /* 0x0000004a086c723c */ /* 0x048ff0000008106c */
[C---:B----4-:R-:W-:Y:S08]  /*7eee0*/  HMMA.1688.F32.TF32 R112, R8.reuse, R54, R112 ;  /* 0x000000360870723c */ /* 0x050ff00000081070 */
[C---:B------:R-:W-:Y:S08]  /*7eef0*/  HMMA.1688.F32.TF32 R120, R8.reuse, R90, R120 ;  /* 0x0000005a0878723c */ /* 0x040ff00000081078 */
[C---:B------:R-:W-:Y:S08]  /*7ef00*/  HMMA.1688.F32.TF32 R124, R8.reuse, R34, R124 ;  /* 0x00000022087c723c */ /* 0x040ff0000008107c */
[C---:B------:R-:W-:Y:S11]  /*7ef10*/  HMMA.1688.F32.TF32 R116, R8.reuse, R58, R116 ;  /* 0x0000003a0874723c */ /* 0x040ff60000081074 */
        /* <DEDUP_REMOVED lines=23> */
[C---:B------:R-:W-:Y:S01]  /*7f090*/  HMMA.1688.F32.TF32 R20, R4.reuse, R66, R28 ;  /* 0x000000420414723c */ /* 0x040fe2000008101c */
[----:B------:R-:W-:Y:S04]  /*7f0a0*/  STL.64 [R1+0x20], R104 ;  /* 0x0000206801007387 */ /* 0x000fe80000100a00 */
[----:B------:R-:W-:Y:S04]  /*7f0b0*/  STL.64 [R1+0x28], R106 ;  /* 0x0000286a01007387 */ /* 0x000fe80000100a00 */
[----:B------:R-:W-:Y:S04]  /*7f0c0*/  STL.64 [R1+0x10], R100 ;  /* 0x0000106401007387 */ /* 0x000fe80000100a00 */
[----:B------:R-:W-:Y:S04]  /*7f0d0*/  STL.64 [R1+0x18], R102 ;  /* 0x0000186601007387 */ /* 0x000fe80000100a00 */
[----:B------:R-:W-:Y:S04]  /*7f0e0*/  STL.64 [R1], R96 ;  /* 0x0000006001007387 */ /* 0x000fe80000100a00 */
        /* <DEDUP_REMOVED lines=28> */
[----:B------:R-:W-:Y:S01]  /*7f2b0*/  HMMA.1688.F32.TF32 R4, R4, R78, R232 ;  /* 0x0000004e0404723c */ /* 0x000fe200000810e8 */
[----:B------:R-:W-:Y:S04]  /*7f2c0*/  STL.64 [R1+0xeb0], R24 ;  /* 0x000eb01801007387 */ /* 0x000fe80000100a00 */
[----:B------:R-:W-:Y:S04]  /*7f2d0*/  STL.64 [R1+0xeb8], R26 ;  /* 0x000eb81a01007387 */ /* 0x000fe80000100a00 */
        /* <DEDUP_REMOVED lines=107> */
[C---:B--2---:R-:W-:Y:S08]  /*7f990*/  HMMA.1688.F32.TF32 R24, R12.reuse, R58, R24 ;  /* 0x0000003a0c18723c */ /* 0x044ff00000081018 */
[C---:B----4-:R-:W-:Y:S08]  /*7f9a0*/  HMMA.1688.F32.TF32 R104, R12.reuse, R46, R104 ;  /* 0x0000002e0c68723c */ /* 0x050ff00000081068 */
[C---:B------:R-:W-:Y:S08]  /*7f9b0*/  HMMA.1688.F32.TF32 R116, R12.reuse, R66, R116 ;  /* 0x000000420c74723c */ /* 0x040ff00000081074 */
[C---:B------:R-:W-:Y:S08]  /*7f9c0*/  HMMA.1688.F32.TF32 R152, R12.reuse, R38, R152 ;  /* 0x000000260c98723c */ /* 0x040ff00000081098 */
[C---:B------:R-:W-:Y:S08]  /*7f9d0*/  HMMA.1688.F32.TF32 R156, R12.reuse, R82, R156 ;  /* 0x000000520c9c723c */ /* 0x040ff0000008109c */
[C---:B-1----:R-:W-:Y:S11]  /*7f9e0*/  HMMA.1688.F32.TF32 R4, R12.reuse, R62, R124 ;  /* 0x0000003e0c04723c */ /* 0x042ff6000008107c */
        /* <DEDUP_REMOVED lines=17> */
[----:B------:R-:W-:Y:S02]  /*7fb00*/  STL.64 [R1+0xe58], R110 ;  /* 0x000e586e01007387 */ /* 0x000fe40000100a00 */
[----:B------:R-:W-:Y:S02]  /*7fb10*/  HMMA.1688.F32.TF32 R96, R12, R34, R96 ;  /* 0x000000220c60723c */ /* 0x000fe40000081060 */
[----:B------:R-:W-:Y:S04]  /*7fb20*/  STL.64 [R1+0xe40], R104 ;  /* 0x000e406801007387 */ /* 0x000fe80000100a00 */
[----:B------:R-:W-:Y:S05]  /*7fb30*/  STL.64 [R1+0xe48], R106 ;  /* 0x000e486a01007387 */ /* 0x000fea0000100a00 */
[----:B------:R-:W-:Y:S01]  /*7fb40*/  IMAD.MOV.U32 R72, RZ, RZ, R4 ;  /* 0x000000ffff487224 */ /* 0x000fe200078e0004 */
[----:B------:R1:W-:Y:S01]  /*7fb50*/  STL.64 [R1+0xe38], R6 ;  /* 0x000e380601007387 */ /* 0x0003e20000100a00 */
[----:B------:R-:W-:-:S02]  /*7fb60*/  IMAD.MOV.U32 R73, RZ, RZ, R5 ;  /* 0x000000ffff497224 */ /* 0x000fc400078e0005 */
[C---:B-1----:R-:W-:Y:S04]  /*7fb70*/  HMMA.1688.F32.TF32 R4, R12.reuse, R90, R248 ;  /* 0x0000005a0c04723c */ /* 0x042fe800000810f8 */
[----:B------:R-:W-:Y:S04]  /*7fb80*/  STL.64 [R1+0x12e0], R96 ;  /* 0x0012e06001007387 */ /* 0x000fe80000100a00 */
[----:B------:R-:W-:Y:S01]  /*7fb90*/  STL.64 [R1+0x12e8], R98 ;  /* 0x0012e86201007387 */ /* 0x000fe20000100a00 */
[C---:B------:R-:W-:Y:S10]  /*7fba0*/  HMMA.1688.F32.TF32 R20, R12.reuse, R54, R20 ;  /* 0x000000360c14723c */ /* 0x040ff40000081014 */
        /* <DEDUP_REMOVED lines=34> */
[----:B------:R2:W-:Y:S02]  /*7fdd0*/  STL.64 [R1+0x1248], R18 ;  /* 0x0012481201007387 */ /* 0x0005e40000100a00 */
[C---:B--2---:R-:W-:Y:S11]  /*7fde0*/  HMMA.1688.F32.TF32 R16, R8.reuse, R46, R224 ;  /* 0x0000002e0810723c */ /* 0x044ff600000810e0 */
        /* <DEDUP_REMOVED lines=86> */
[C---:B------:R-:W-:Y:S11]  /*80350*/  HMMA.1688.F32.TF32 R108, R8.reuse, R90, R100 ;  /* 0x0000005a086c723c */ /* 0x040ff60000081064 */
[----:B------:R-:W-:Y:S01]  /*80360*/  STL.64 [R1+0x11f0], R104 ;  /* 0x0011f06801007387 */ /* 0x000fe20000100a00 */
[C---:B------:R-:W-:Y:S03]  /*80370*/  HMMA.1688.F32.TF32 R100, R8.reuse, R54, R248 ;  /* 0x000000360864723c */ /* 0x040fe600000810f8 */
[----:B------:R3:W-:Y:S05]  /*80380*/  STL.64 [R1+0x11f8], R106 ;  /* 0x0011f86a01007387 */ /* 0x0007ea0000100a00 */
[C---:B---3--:R-:W-:Y:S08]  /*80390*/  HMMA.1688.F32.TF32 R104, R8.reuse, R58, R96 ;  /* 0x0000003a0868723c */ /* 0x048ff00000081060 */
        /* <DEDUP_REMOVED lines=15> */
[C---:B----4-:R-:W-:Y:S03]  /*80490*/  HMMA.1688.F32.TF32 R24, R4.reuse, R82, R16 ;  /* 0x000000520418723c */ /* 0x050fe60000081010 */
[----:B------:R-:W-:Y:S04]  /*804a0*/  LDS R8, [R247+UR11+0xe280] ;  /* 0x00e2800bf7087984 */ /* 0x000fe80008000800 */
[----:B------:R-:W-:Y:S01]  /*804b0*/  LDS R10, [R247+UR11+0xf280] ;  /* 0x00f2800bf70a7984 */ /* 0x000fe20008000800 */
[C---:B--2---:R-:W-:Y:S03]  /*804c0*/  HMMA.1688.F32.TF32 R20, R4.reuse, R38, R240 ;  /* 0x000000260414723c */ /* 0x044fe600000810f0 */
[----:B------:R-:W-:Y:S04]  /*804d0*/  LDS R9, [R211+UR11+0xe280] ;  /* 0x00e2800bd3097984 */ /* 0x000fe80008000800 */
[----:B------:R-:W2:Y:S01]  /*804e0*/  LDS R11, [R211+UR11+0xf280] ;  /* 0x00f2800bd30b7984 */ /* 0x000ea20008000800 */
[C---:B------:R-:W-:Y:S03]  /*804f0*/  HMMA.1688.F32.TF32 R16, R4.reuse, R62, R212 ;  /* 0x0000003e0410723c */ /* 0x040fe600000810d4 */
[----:B------:R-:W-:Y:S04]  /*80500*/  STL.64 [R1+0xe00], R24 ;  /* 0x000e001801007387 */ /* 0x000fe80000100a00 */
[----:B------:R3:W-:Y:S04]  /*80510*/  STL.64 [R1+0xe08], R26 ;  /* 0x000e081a01007387 */ /* 0x0007e80000100a00 */
[----:B------:R-:W-:Y:S04]  /*80520*/  STL.64 [R1+0xdf0], R20 ;  /* 0x000df01401007387 */ /* 0x000fe80000100a00 */
[----:B------:R4:W-:Y:S01]  /*80530*/  STL.64 [R1+0xdf8], R22 ;  /* 0x000df81601007387 */ /* 0x0009e20000100a00 */
[C---:B---3--:R-:W-:Y:S03]  /*80540*/  HMMA.1688.F32.TF32 R24, R4.reuse, R42, R204 ;  /* 0x0000002a0418723c */ /* 0x048fe600000810cc */
[----:B------:R-:W-:Y:S04]  /*80550*/  STL.64 [R1+0xde0], R16 ;  /* 0x000de01001007387 */ /* 0x000fe80000100a00 */
[----:B------:R3:W-:Y:S01]  /*80560*/  STL.64 [R1+0xde8], R18 ;  /* 0x000de81201007387 */ /* 0x0007e20000100a00 */
[C---:B----4-:R-:W-:Y:S08]  /*80570*/  HMMA.1688.F32.TF32 R20, R4.reuse, R66, R200 ;  /* 0x000000420414723c */ /* 0x050ff000000810c8 */
[C---:B---3--:R-:W-:Y:S03]  /*80580*/  HMMA.1688.F32.TF32 R16, R4.reuse, R70, R220 ;  /* 0x000000460410723c */ /* 0x048fe600000810dc */
        /* <DEDUP_REMOVED lines=8> */
[----:B---3--:R-:W-:Y:S03]  /*80610*/  HMMA.1688.F32.TF32 R16, R4, R50, R236 ;  /* 0x000000320410723c */ /* 0x008fe600000810ec */
[----:B------:R-:W-:Y:S04]  /*80620*/  STL.64 [R1+0xda0], R24 ;  /* 0x000da01801007387 */ /* 0x000fe80000100a00 */
[----:B------:R-:W-:Y:S04]  /*80630*/  STL.64 [R1+0xda8], R26 ;  /* 0x000da81a01007387 */ /* 0x000fe80000100a00 */
[----:B------:R-:W-:Y:S04]  /*80640*/  STL.64 [R1+0xd90], R20 ;  /* 0x000d901401007387 */ /* 0x000fe80000100a00 */
[----:B------:R-:W-:Y:S04]  /*80650*/  STL.64 [R1+0xd98], R22 ;  /* 0x000d981601007387 */ /* 0x000fe80000100a00 */
[----:B------:R-:W-:Y:S01]  /*80660*/  MOV R44, R16 ;  /* 0x00000010002c7202 */ /* 0x000fe20000000f00 */
[----:B------:R3:W-:Y:S01]  /*80670*/  STL.64 [R1+0xd88], R18 ;  /* 0x000d881201007387 */ /* 0x0007e20000100a00 */
[----:B------:R-:W-:-:S02]  /*80680*/  IMAD.MOV.U32 R45, RZ, RZ, R17 ;  /* 0x000000ffff2d7224 */ /* 0x000fc400078e0011 */
[----:B---3--:R-:W-:Y:S03]  /*80690*/  HMMA.1688.F32.TF32 R16, R4, R34, R224 ;  /* 0x000000220410723c */ /* 0x008fe600000810e0 */
[----:B------:R-:W-:Y:S04]  /*806a0*/  STL [R1+0x491c], R45 ;  /* 0x00491c2d01007387 */ /* 0x000fe80000100800 */
[----:B------:R-:W-:-:S12]  /*806b0*/  STL [R1+0x4918], R44 ;  /* 0x0049182c01007387 */ /* 0x000fd80000100800 */
[----:B------:R-:W-:Y:S01]  /*806c0*/  IMAD.MOV.U32 R48, RZ, RZ, R16 ;  /* 0x000000ffff307224 */ /* 0x000fe200078e0010 */
[----:B------:R3:W-:Y:S01]  /*806d0*/  STL.64 [R1+0xd78], R18 ;  /* 0x000d781201007387 */ /* 0x0007e20000100a00 */
[----:B------:R-:W-:Y:S02]  /*806e0*/  IMAD.MOV.U32 R49, RZ, RZ, R17 ;  /* 0x000000ffff317224 */ /* 0x000fe400078e0011 */
[----:B---3--:R-:W-:Y:S03]  /*806f0*/  HMMA.1688.F32.TF32 R16, R4, R90, R232 ;  /* 0x0000005a0410723c */ /* 0x008fe600000810e8 */
[----:B------:R-:W-:Y:S04]  /*80700*/  STL [R1+0x4924], R49 ;  /* 0x0049243101007387 */ /* 0x000fe80000100800 */
[----:B------:R-:W-:-:S12]  /*80710*/  STL [R1+0x4920], R48 ;  /* 0x0049203001007387 */ /* 0x000fd80000100800 */
[----:B------:R3:W-:Y:S04]  /*80720*/  STL.64 [R1+0xd68], R18 ;  /* 0x000d681201007387 */ /* 0x0007e80000100a00 */
        /* <DEDUP_REMOVED lines=41> */
[----:B------:R-:W-:-:S05]  /*809c0*/  MOV R53, R17 ;  /* 0x0000001100357202 */ /* 0x000fca0000000f00 */
[----:B------:R-:W-:Y:S04]  /*809d0*/  STL [R1+0x492c], R53 ;  /* 0x00492c3501007387 */ /* 0x000fe80000100800 */
[----:B------:R-:W-:Y:S01]  /*809e0*/  STL [R1+0x4928], R52 ;  /* 0x0049283401007387 */ /* 0x000fe20000100800 */
[----:B---3--:R-:W-:-:S15]  /*809f0*/  HMMA.1688.F32.TF32 R16, R4, R58, R240 ;  /* 0x0000003a0410723c */ /* 0x008fde00000810f0 */
[----:B------:R-:W-:-:S04]  /*80a00*/  NOP ;  /* 0x0000000000007918 */ /* 0x000fc80000000000 */
[----:B------:R-:W-:Y:S02]  /*80a10*/  IMAD.MOV.U32 R56, RZ, RZ, R16 ;  /* 0x000000ffff387224 */ /* 0x000fe400078e0010 */
[----:B------:R-:W-:Y:S02]  /*80a20*/  IMAD.MOV.U32 R57, RZ, RZ, R17 ;  /* 0x000000ffff397224 */ /* 0x000fe400078e0011 */
[----:B------:R-:W-:Y:S02]  /*80a30*/  IMAD.MOV.U32 R45, RZ, RZ, R18 ;  /* 0x000000ffff2d7224 */ /* 0x000fe400078e0012 */
[----:B------:R-:W-:Y:S02]  /*80a40*/  IMAD.MOV.U32 R44, RZ, RZ, R19 ;  /* 0x000000ffff2c7224 */ /* 0x000fe400078e0013 */
[----:B--2---:R-:W-:-:S15]  /*80a50*/  HMMA.1688.F32.TF32 R16, R4, R54, R212 ;  /* 0x000000360410723c */ /* 0x004fde00000810d4 */
[----:B------:R-:W-:-:S04]  /*80a60*/  NOP ;  /* 0x0000000000007918 */ /* 0x000fc80000000000 */
[----:B------:R-:W-:Y:S01]  /*80a70*/  MOV R60, R16 ;  /* 0x00000010003c7202 */ /* 0x000fe20000000f00 */
[----:B------:R4:W-:Y:S01]  /*80a80*/  STL.64 [R1+0xd48], R18 ;  /* 0x000d481201007387 */ /* 0x0009e20000100a00 */
[----:B------:R-:W-:Y:S02]  /*80a90*/  IMAD.MOV.U32 R61, RZ, RZ, R17 ;  /* 0x000000ffff3d7224 */ /* 0x000fe400078e0011 */
        /* <DEDUP_REMOVED lines=8> */
[----:B------:R1:W-:Y:S01]  /*80b20*/  STL.64 [R1+0xd28], R18 ;  /* 0x000d281201007387 */ /* 0x0003e20000100a00 */
[----:B------:R-:W-:-:S06]  /*80b30*/  MOV R69, R17 ;  /* 0x0000001100457202 */ /* 0x000fcc0000000f00 */
[----:B------:R-:W-:Y:S02]  /*80b40*/  IMAD.MOV.U32 R53, RZ, RZ, R4 ;  /* 0x000000ffff357224 */ /* 0x000fe400078e0004 */
[----:B------:R-:W-:Y:S02]  /*80b50*/  IMAD.MOV.U32 R52, RZ, RZ, R5 ;  /* 0x000000ffff347224 */ /* 0x000fe400078e0005 */
[----:B------:R-:W-:Y:S01]  /*80b60*/  IMAD.MOV.U32 R49, RZ, RZ, R6 ;  /* 0x000000ffff317224 */ /* 0x000fe200078e0006 */
[----:B-1----:R-:W-:Y:S01]  /*80b70*/  HMMA.1688.F32.TF32 R16, R12, R82, R216 ;  /* 0x000000520c10723c */ /* 0x002fe200000810d8 */
[----:B------:R-:W-:-:S07]  /*80b80*/  IMAD.MOV.U32 R48, RZ, RZ, R7 ;  /* 0x000000ffff307224 */ /* 0x000fce00078e0007 */
[----:B------:R-:W-:Y:S11]  /*80b90*/  HMMA.1688.F32.TF32 R4, R12, R38, R228 ;  /* 0x000000260c04723c */ /* 0x000ff600000810e4 */
[----:B------:R-:W-:Y:S04]  /*80ba0*/  STL.64 [R1+0x8c0], R16 ;  /* 0x0008c01001007387 */ /* 0x000fe80000100a00 */
[----:B------:R-:W-:Y:S04]  /*80bb0*/  STL.64 [R1+0x8c8], R18 ;  /* 0x0008c81201007387 */ /* 0x000fe80000100a00 */
[----:B------:R-:W-:Y:S01]  /*80bc0*/  MOV R76, R4 ;  /* 0x00000004004c7202 */ /* 0x000fe20000000f00 */
[----:B------:R1:W-:Y:S01]  /*80bd0*/  STL.64 [R1+0x838], R6 ;  /* 0x0008380601007387 */ /* 0x0003e20000100a00 */
[----:B------:R-:W-:-:S02]  /*80be0*/  IMAD.MOV.U32 R77, RZ, RZ, R5 ;  /* 0x000000ffff4d7224 */ /* 0x000fc400078e0005 */
[----:B-1----:R-:W-:-:S15]  /*80bf0*/  HMMA.1688.F32.TF32 R4, R12, R62, R236 ;  /* 0x0000003e0c04723c */ /* 0x002fde00000810ec */
[----:B------:R-:W-:-:S04]  /*80c00*/  NOP ;  /* 0x0000000000007918 */ /* 0x000fc80000000000 */
[----:B------:R-:W-:Y:S01]  /*80c10*/  IMAD.MOV.U32 R80, RZ, RZ, R4 ;  /* 0x000000ffff507224 */ /* 0x000fe200078e0004 */
[----:B------:R1:W-:Y:S01]  /*80c20*/  STL.64 [R1+0x828], R6 ;  /* 0x0008280601007387 */ /* 0x0003e20000100a00 */
[----:B------:R-:W-:Y:S02]  /*80c30*/  IMAD.MOV.U32 R81, RZ, RZ, R5 ;  /* 0x000000ffff517224 */ /* 0x000fe400078e0005 */
[----:B-1----:R-:W-:-:S15]  /*80c40*/  HMMA.1688.F32.TF32 R4, R12, R42, R224 ;  /* 0x0000002a0c04723c */ /* 0x002fde00000810e0 */
[----:B------:R-:W-:-:S04]  /*80c50*/  NOP ;  /* 0x0000000000007918 */ /* 0x000fc80000000000 */
[----:B------:R-:W-:Y:S01]  /*80c60*/  IMAD.MOV.U32 R84, RZ, RZ, R4 ;  /* 0x000000ffff547224 */ /* 0x000fe200078e0004 */
[----:B------:R1:W-:Y:S01]  /*80c70*/  STL.64 [R1+0xd18], R6 ;  /* 0x000d180601007387 */ /* 0x0003e20000100a00 */
[----:B------:R-:W-:Y:S02]  /*80c80*/  MOV R85, R5 ;  /* 0x0000000500557202 */ /* 0x000fe40000000f00 */
[----:B-1----:R-:W-:-:S15]  /*80c90*/  HMMA.1688.F32.TF32 R4, R12, R66, R232 ;  /* 0x000000420c04723c */ /* 0x002fde00000810e8 */
[----:B------:R-:W-:-:S04]  /*80ca0*/  NOP ;  /* 0x0000000000007918 */ /* 0x000fc80000000000 */
[----:B------:R1:W-:Y:S04]  /*80cb0*/  STL.64 [R1+0xd08], R6 ;  /* 0x000d080601007387 */ /* 0x0003e80000100a00 */
        /* <DEDUP_REMOVED lines=85> */
[----:B------:R-:W-:-:S05]  /*81210*/  IMAD.MOV.U32 R89, RZ, RZ, R5 ;  /* 0x000000ffff597224 */ /* 0x000fca00078e0005 */
[----:B------:R-:W-:Y:S04]  /*81220*/  STL [R1+0x4914], R89 ;  /* 0x0049145901007387 */ /* 0x000fe80000100800 */
[----:B------:R-:W-:Y:S01]  /*81230*/  STL [R1+0x4910], R88 ;  /* 0x0049105801007387 */ /* 0x000fe20000100800 */
[C---:B--2---:R-:W-:Y:S08]  /*81240*/  HMMA.1688.F32.TF32 R24, R12.reuse, R54, R24 ;  /* 0x000000360c18723c */ /* 0x044ff00000081018 */
[----:B-1----:R-:W-:-:S15]  /*81250*/  HMMA.1688.F32.TF32 R4, R12, R70, R116 ;  /* 0x000000460c04723c */ /* 0x002fde0000081074 */
[----:B------:R-:W-:-:S04]  /*81260*/  NOP ;  /* 0x0000000000007918 */ /* 0x000fc80000000000 */
[----:B------:R-:W-:Y:S01]  /*81270*/  IMAD.MOV.U32 R92, RZ, RZ, R4 ;  /* 0x000000ffff5c7224 */ /* 0x000fe200078e0004 */
[----:B------:R3:W-:Y:S01]  /*81280*/  STL.64 [R1+0xcf8], R6 ;  /* 0x000cf80601007387 */ /* 0x0007e20000100a00 */
[----:B------:R-:W-:Y:S02]  /*81290*/  IMAD.MOV.U32 R93, RZ, RZ, R5 ;  /* 0x000000ffff5d7224 */ /* 0x000fe400078e0005 */
[----:B---3--:R-:W-:-:S15]  /*812a0*/  HMMA.1688.F32.TF32 R4, R12, R94, R112 ;  /* 0x0000005e0c04723c */ /* 0x008fde0000081070 */
[----:B------:R-:W-:-:S04]  /*812b0*/  NOP ;  /* 0x0000000000007918 */ /* 0x000fc80000000000 */
[----:B------:R-:W-:Y:S01]  /*812c0*/  MOV R89, R4 ;  /* 0x0000000400597202 */ /* 0x000fe20000000f00 */
[----:B------:R1:W-:Y:S01]  /*812d0*/  STL.64 [R1+0xce8], R6 ;  /* 0x000ce80601007387 */ /* 0x0003e20000100a00 */
[----:B------:R-:W-:Y:S02]  /*812e0*/  IMAD.MOV.U32 R88, RZ, RZ, R5 ;  /* 0x000000ffff587224 */ /* 0x000fe400078e0005 */
        /* <DEDUP_REMOVED lines=13> */
[C---:B----4-:R-:W-:Y:S08]  /*813c0*/  HMMA.1688.F32.TF32 R4, R12.reuse, R74, R20 ;  /* 0x0000004a0c04723c */ /* 0x050ff00000081014 */
[C---:B------:R-:W-:Y:S08]  /*813d0*/  HMMA.1688.F32.TF32 R20, R12.reuse, R86, R28 ;  /* 0x000000560c14723c */ /* 0x040ff0000008101c */
[----:B------:R-:W-:Y:S01]  /*813e0*/  HMMA.1688.F32.TF32 R12, R12, R78, R16 ;  /* 0x0000004e0c0c723c */ /* 0x000fe20000081010 */
[----:B------:R-:W-:Y:S04]  /*813f0*/  STL.64 [R1+0x1170], R96 ;  /* 0x0011706001007387 */ /* 0x000fe80000100a00 */
[----:B------:R-:W-:Y:S04]  /*81400*/  STL.64 [R1+0x1178], R98 ;  /* 0x0011786201007387 */ /* 0x000fe80000100a00 */
[----:B------:R-:W-:Y:S04]  /*81410*/  STL.64 [R1+0x1160], R24 ;  /* 0x0011601801007387 */ /* 0x000fe80000100a00 */
[----:B------:R-:W-:Y:S04]  /*81420*/  STL.64 [R1+0x1168], R26 ;  /* 0x0011681a01007387 */ /* 0x000fe80000100a00 */
[----:B------:R-:W-:Y:S01]  /*81430*/  STL.64 [R1+0x1150], R4 ;  /* 0x0011500401007387 */ /* 0x000fe20000100a00 */
[C---:B------:R-:W-:Y:S03]  /*81440*/  HMMA.1688.F32.TF32 R16, R8.reuse, R38, R212 ;  /* 0x000000260810723c */ /* 0x040fe600000810d4 */
        /* <DEDUP_REMOVED lines=10> */
[----:B------:R1:W-:Y:S01]  /*814f0*/  STL.64 [R1+0x1128], R18 ;  /* 0x0011281201007387 */ /* 0x0003e20000100a00 */
[C---:B------:R-:W-:Y:S03]  /*81500*/  HMMA.1688.F32.TF32 R20, R8.reuse, R66, R220 ;  /* 0x000000420814723c */ /* 0x040fe600000810dc */
[----:B------:R-:W-:Y:S04]  /*81510*/  LDS R4, [R0+UR11+0xe300] ;  /* 0x00e3000b00047984 */ /* 0x000fe80008000800 */
[----:B------:R-:W-:Y:S04]  /*81520*/  STL.64 [R1+0x1110], R12 ;  /* 0x0011100c01007387 */ /* 0x000fe80000100a00 */
[----:B------:R2:W-:Y:S01]  /*81530*/  STL.64 [R1+0x1118], R14 ;  /* 0x0011180e01007387 */ /* 0x0005e20000100a00 */
[C---:B-1----:R-:W-:Y:S03]  /*81540*/  HMMA.1688.F32.TF32 R16, R8.reuse, R70, R216 ;  /* 0x000000460810723c */ /* 0x042fe600000810d8 */
[----:B------:R-:W-:Y:S04]  /*81550*/  LDS R6, [R0+UR11+0xf300] ;  /* 0x00f3000b00067984 */ /* 0x000fe80008000800 */
[----:B------:R-:W-:Y:S01]  /*81560*/  LDS R5, [R252+UR11+0xe300] ;  /* 0x00e3000bfc057984 */ /* 0x000fe20008000800 */
[----:B--2---:R-:W-:Y:S03]  /*81570*/  HMMA.1688.F32.TF32 R12, R8, R42, R200 ;  /* 0x0000002a080c723c */ /* 0x004fe600000810c8 */
[----:B------:R-:W1:-:S15]  /*81580*/  LDS R7, [R252+UR11+0xf300] ;  /* 0x00f3000bfc077984 */ /* 0x000e5e0008000800 */
[----:B------:R-:W-:Y:S01]  /*81590*/  NOP ;  /* 0x0000000000007918 */ /* 0x000fe20000000000 */
        /* <DEDUP_REMOVED lines=18> */
[----:B--2---:R-:W-:Y:S03]  /*816c0*/  HMMA.1688.F32.TF32 R16, R8, R34, R232 ;  /* 0x000000220810723c */ /* 0x004fe600000810e8 */
[----:B------:R-:W2:Y:S04]  /*816d0*/  LDL.LU R232, [R1+0x480] ;  /* 0x0004800001e87983 */ /* 0x000ea80000300800 */
[----:B------:R-:W3:-:S12]  /*816e0*/  LDS R15, [R211+UR11+0xf300] ;  /* 0x00f3000bd30f7984 */ /* 0x000ed80008000800 */
        /* <DEDUP_REMOVED lines=39> */
[----:B------:R-:W2:Y:S04]  /*81960*/  LDL R22, [R1+0x548] ;  /* 0x0005480001167983 */ /* 0x000ea80000100800 */
[----:B------:R-:W2:Y:S04]  /*81970*/  LDL R23, [R1+0x54c] ;  /* 0x00054c0001177983 */ /* 0x000ea80000100800 */
        /* <DEDUP_REMOVED lines=68> */
[----:B----4-:R-:W-:Y:S08]  /*81dc0*/  HMMA.1688.F32.TF32 R16, R4, R90, R16 ;  /* 0x0000005a0410723c */ /* 0x010ff00000081010 */
[C---:B--2---:R-:W-:Y:S08]  /*81dd0*/  HMMA.1688.F32.TF32 R124, R8.reuse, R86, R124 ;  /* 0x00000056087c723c */ /* 0x044ff0000008107c */
[C---:B---3--:R-:W-:Y:S08]  /*81de0*/  HMMA.1688.F32.TF32 R152, R8.reuse, R74, R152 ;  /* 0x0000004a0898723c */ /* 0x048ff00000081098 */
[C---:B------:R-:W-:Y:S08]  /*81df0*/  HMMA.1688.F32.TF32 R156, R8.reuse, R54, R156 ;  /* 0x00000036089c723c */ /* 0x040ff0000008109c */
[C---:B------:R-:W-:Y:S08]  /*81e00*/  HMMA.1688.F32.TF32 R164, R8.reuse, R90, R164 ;  /* 0x0000005a08a4723c */ /* 0x040ff000000810a4 */
[C---:B------:R-:W-:Y:S11]  /*81e10*/  HMMA.1688.F32.TF32 R160, R8.reuse, R58, R160 ;  /* 0x0000003a08a0723c */ /* 0x040ff600000810a0 */
        /* <DEDUP_REMOVED lines=59> */
[----:B---3--:R-:W-:Y:S08]  /*821d0*/  HMMA.1688.F32.TF32 R20, R4, R78, R220 ;  /* 0x0000004e0414723c */ /* 0x008ff000000810dc */
[C---:B--2---:R-:W-:Y:S08]  /*821e0*/  HMMA.1688.F32.TF32 R16, R12.reuse, R82, R216 ;  /* 0x000000520c10723c */ /* 0x044ff000000810d8 */
[C---:B------:R-:W-:Y:S01]  /*821f0*/  HMMA.1688.F32.TF32 R4, R12.reuse, R38, R228 ;  /* 0x000000260c04723c */ /* 0x040fe200000810e4 */
        /* <DEDUP_REMOVED lines=150> */
[----:B------:R-:W-:Y:S03]  /*82b60*/  HMMA.1688.F32.TF32 R12, R12, R78, R100 ;  /* 0x0000004e0c0c723c */ /* 0x000fe60000081064 */
        /* <DEDUP_REMOVED lines=48> */
[----:B------:R-:W-:Y:S04]  /*82e70*/  STL.64 [R1+0xf20], R4 ;  /* 0x000f200401007387 */ /* 0x000fe80000100a00 */
[----:B------:R2:W-:Y:S04]  /*82e80*/  STL.64 [R1+0xf28], R6 ;  /* 0x000f280601007387 */ /* 0x0005e80000100a00 */
[----:B------:R-:W3:Y:S01]  /*82e90*/  LDS R203, [R211+UR11+0xf380] ;  /* 0x00f3800bd3cb7984 */ /* 0x000ee20008000800 */
[C---:B-1----:R-:W-:Y:S03]  /*82ea0*/  HMMA.1688.F32.TF32 R12, R8.reuse, R86, R224 ;  /* 0x00000056080c723c */ /* 0x042fe600000810e0 */
[----:B------:R-:W-:Y:S04]  /*82eb0*/  LDS R204, [R0+UR11+0x10000] ;  /* 0x0100000b00cc7984 */ /* 0x000fe80008000800 */
[----:B------:R-:W-:Y:S01]  /*82ec0*/  LDS R206, [R0+UR11+0x11000] ;  /* 0x0110000b00ce7984 */ /* 0x000fe20008000800 */
[C---:B--2---:R-:W-:Y:S03]  /*82ed0*/  HMMA.1688.F32.TF32 R4, R8.reuse, R74, R236 ;  /* 0x0000004a0804723c */ /* 0x044fe600000810ec */
[----:B------:R-:W-:Y:S04]  /*82ee0*/  LDS R205, [R252+UR11+0x10000] ;  /* 0x0100000bfccd7984 */ /* 0x000fe80008000800 */
[----:B------:R-:W-:Y:S04]  /*82ef0*/  LDS R207, [R252+UR11+0x11000] ;  /* 0x0110000bfccf7984 */ /* 0x000fe80008000800 */
[----:B------:R-:W-:Y:S08]  /*82f00*/  LDS R211, [R211+UR11+0x11000] ;  /* 0x0110000bd3d37984 */ /* 0x000ff00008000800 */
[----:B------:R-:W-:Y:S04]  /*82f10*/  STL.64 [R1+0xf10], R4 ;  /* 0x000f100401007387 */ /* 0x000fe80000100a00 */
[----:B------:R1:W-:Y:S02]  /*82f20*/  STL.64 [R1+0xf18], R6 ;  /* 0x000f180601007387 */ /* 0x0003e40000100a00 */
[----:B-1----:R-:W-:Y:S02]  /*82f30*/  HMMA.1688.F32.TF32 R4, R8, R78, R232 ;  /* 0x0000004e0804723c */ /* 0x002fe400000810e8 */
[----:B------:R-:W-:Y:S04]  /*82f40*/  STL.64 [R1+0xf00], R12 ;  /* 0x000f000c01007387 */ /* 0x000fe80000100a00 */
[----:B------:R-:W-:-:S13]  /*82f50*/  STL.64 [R1+0xf08], R14 ;  /* 0x000f080e01007387 */ /* 0x000fda0000100a00 */
[----:B------:R-:W-:Y:S04]  /*82f60*/  STL.64 [R1+0xb90], R4 ;  /* 0x000b900401007387 */ /* 0x000fe80000100a00 */
[----:B------:R-:W-:Y:S04]  /*82f70*/  STL.64 [R1+0xb98], R6 ;  /* 0x000b980601007387 */ /* 0x000fe80000100a00 */
[----:B------:R-:W2:Y:S04]  /*82f80*/  LDL.LU R108, [R1+0x1530] ;  /* 0x00153000016c7983 */ /* 0x000ea80000300800 */
[----:B------:R-:W2:Y:S04]  /*82f90*/  LDL.LU R109, [R1+0x1534] ;  /* 0x00153400016d7983 */ /* 0x000ea80000300800 */
        /* <DEDUP_REMOVED lines=59> */
[----:B------:R-:W2:Y:S01]  /*83350*/  LDL.LU R171, [R1+0x160c] ;  /* 0x00160c0001ab7983 */ /* 0x000ea20000300800 */
[C---:B---3--:R-:W-:Y:S03]  /*83360*/  HMMA.1688.F32.TF32 R164, R200.reuse, R62, R164 ;  /* 0x0000003ec8a4723c */ /* 0x048fe600000810a4 */
[----:B----4-:R-:W1:Y:S04]  /*83370*/  LDSM.16.M88.4 R212, [R2+UR11+0x40100] ;  /* 0x0401000b02d4783b */ /* 0x010e680008000200 */
[----:B------:R-:W3:Y:S04]  /*83380*/  LDSM.16.M88.4 R216, [R2+UR11+0x42100] ;  /* 0x0421000b02d8783b */ /* 0x000ee80008000200 */
[----:B------:R-:W4:Y:S04]  /*83390*/  LDSM.16.M88.4 R220, [R2+UR11+0x44100] ;  /* 0x0441000b02dc783b */ /* 0x000f280008000200 */
[----:B------:R-:W1:Y:S04]  /*833a0*/  LDSM.16.M88.4 R224, [R2+UR11+0x46100] ;  /* 0x0461000b02e0783b */ /* 0x000e680008000200 */
[----:B------:R-:W1:Y:S04]  /*833b0*/  LDSM.16.M88.4 R228, [R2+UR11+0x48100] ;  /* 0x0481000b02e4783b */ /* 0x000e680008000200 */
[----:B------:R-:W1:Y:S04]  /*833c0*/  LDSM.16.M88.4 R232, [R2+UR11+0x4a100] ;  /* 0x04a1000b02e8783b */ /* 0x000e680008000200 */
[----:B------:R-:W1:Y:S04]  /*833d0*/  LDSM.16.M88.4 R236, [R2+UR11+0x4c100] ;  /* 0x04c1000b02ec783b */ /* 0x000e680008000200 */
[----:B------:R-:W2:Y:S04]  /*833e0*/  LDSM.16.M88.4 R240, [R2+UR11+0x4e100] ;  /* 0x04e1000b02f0783b */ /* 0x000ea80008000200 */
        /* <DEDUP_REMOVED lines=8> */
[----:B-1----:R-:W-:Y:S04]  /*83470*/  STL [R1+0x4864], R214 ;  /* 0x004864d601007387 */ /* 0x002fe80000100800 */
[----:B------:R-:W-:Y:S04]  /*83480*/  STL [R1+0x4860], R215 ;  /* 0x004860d701007387 */ /* 0x000fe80000100800 */
[----:B---3--:R-:W-:Y:S04]  /*83490*/  STL [R1+0x486c], R218 ;  /* 0x00486cda01007387 */ /* 0x008fe80000100800 */
        /* <DEDUP_REMOVED lines=8> */
[C---:B--2---:R-:W-:Y:S03]  /*83520*/  HMMA.1688.F32.TF32 R168, R200.reuse, R82, R168 ;  /* 0x00000052c8a8723c */ /* 0x044fe600000810a8 */
[----:B------:R-:W-:Y:S04]  /*83530*/  STL [R1+0x4888], R235 ;  /* 0x004888eb01007387 */ /* 0x000fe80000100800 */
        /* <DEDUP_REMOVED lines=23> */
[----:B------:R1:W-:Y:S01]  /*836b0*/  STL.64 [R1+0xb88], R170 ;  /* 0x000b88aa01007387 */ /* 0x0003e20000100a00 */
[C---:B------:R-:W-:Y:S03]  /*836c0*/  HMMA.1688.F32.TF32 R108, R200.reuse, R74, R108 ;  /* 0x0000004ac86c723c */ /* 0x040fe6000008106c */
[----:B------:R-:W-:Y:S04]  /*836d0*/  LDS R38, [R0+UR11+0x11100] ;  /* 0x0111000b00267984 */ /* 0x000fe80008000800 */
[----:B------:R-:W-:Y:S04]  /*836e0*/  LDS R39, [R252+UR11+0x11100] ;  /* 0x0111000bfc277984 */ /* 0x000fe80008000800 */
[----:B-1----:R-:W2:Y:S04]  /*836f0*/  LDL.LU.64 R170, [R1+0x4a88] ;  /* 0x004a880001aa7983 */ /* 0x002ea80000300a00 */
[----:B------:R-:W2:Y:S04]  /*83700*/  LDL.LU.64 R168, [R1+0x4a80] ;  /* 0x004a800001a87983 */ /* 0x000ea80000300a00 */
[----:B------:R-:W-:Y:S04]  /*83710*/  STL.64 [R1+0xb70], R248 ;  /* 0x000b70f801007387 */ /* 0x000fe80000100a00 */
[----:B------:R1:W-:Y:S04]  /*83720*/  STL.64 [R1+0xb78], R250 ;  /* 0x000b78fa01007387 */ /* 0x0003e80000100a00 */
[----:B-1----:R-:W3:Y:S04]  /*83730*/  LDL.LU.64 R250, [R1+0x4a78] ;  /* 0x004a780001fa7983 */ /* 0x002ee80000300a00 */
[----:B------:R-:W4:Y:S04]  /*83740*/  LDL.LU.64 R248, [R1+0x4a70] ;  /* 0x004a700001f87983 */ /* 0x000f280000300a00 */
[----:B------:R-:W-:Y:S04]  /*83750*/  STL.64 [R1+0xb60], R164 ;  /* 0x000b60a401007387 */ /* 0x000fe80000100a00 */
[----:B------:R1:W-:Y:S02]  /*83760*/  STL.64 [R1+0xb68], R166 ;  /* 0x000b68a601007387 */ /* 0x0003e40000100a00 */
[C---:B-1----:R-:W-:Y:S01]  /*83770*/  HMMA.1688.F32.TF32 R164, R200.reuse, R42, R160 ;  /* 0x0000002ac8a4723c */ /* 0x042fe200000810a0 */
[----:B------:R-:W-:Y:S01]  /*83780*/  IMAD.MOV.U32 R30, RZ, RZ, R111 ;  /* 0x000000ffff1e7224 */ /* 0x000fe200078e006f */
[----:B------:R-:W-:Y:S01]  /*83790*/  MOV R7, R110 ;  /* 0x0000006e00077202 */ /* 0x000fe20000000f00 */
[----:B------:R-:W-:Y:S01]  /*837a0*/  IMAD.MOV.U32 R6, RZ, RZ, R109 ;  /* 0x000000ffff067224 */ /* 0x000fe200078e006d */
[----:B------:R-:W-:Y:S04]  /*837b0*/  LDS R42, [R0+UR11+0x11080] ;  /* 0x0110800b002a7984 */ /* 0x000fe80008000800 */
[C---:B------:R-:W-:Y:S01]  /*837c0*/  HMMA.1688.F32.TF32 R160, R200.reuse, R66, R156 ;  /* 0x00000042c8a0723c */ /* 0x040fe2000008109c */
[----:B------:R-:W-:Y:S07]  /*837d0*/  LDS R43, [R252+UR11+0x11080] ;  /* 0x0110800bfc2b7984 */ /* 0x000fee0008000800 */
[C---:B------:R-:W-:Y:S03]  /*837e0*/  HMMA.1688.F32.TF32 R156, R200.reuse, R70, R104 ;  /* 0x00000046c89c723c */ /* 0x040fe60000081068 */
        /* <DEDUP_REMOVED lines=11> */
[----:B------:R-:W3:-:S12]  /*838a0*/  LDL.LU R100, [R1+0x2b0] ;  /* 0x0002b00001647983 */ /* 0x000ed80000300800 */
[----:B------:R-:W-:Y:S04]  /*838b0*/  STL.64 [R1+0xb20], R156 ;  /* 0x000b209c01007387 */ /* 0x000fe80000100a00 */
[----:B------:R1:W-:Y:S04]  /*838c0*/  STL.64 [R1+0xb28], R158 ;  /* 0x000b289e01007387 */ /* 0x0003e80000100a00 */
[----:B------:R-:W3:Y:S04]  /*838d0*/  LDL.LU R101, [R1+0x2b4] ;  /* 0x0002b40001657983 */ /* 0x000ee80000300800 */
[----:B------:R-:W3:Y:S01]  /*838e0*/  LDL.LU R102, [R1+0x2b8] ;  /* 0x0002b80001667983 */ /* 0x000ee20000300800 */
[C---:B-1----:R-:W-:Y:S03]  /*838f0*/  HMMA.1688.F32.TF32 R156, R200.reuse, R46, R152 ;  /* 0x0000002ec89c723c */ /* 0x042fe60000081098 */
[----:B------:R-:W3:Y:S05]  /*83900*/  LDL.LU R103, [R1+0x2bc] ;  /* 0x0002bc0001677983 */ /* 0x000eea0000300800 */
[C---:B------:R-:W-:Y:S08]  /*83910*/  HMMA.1688.F32.TF32 R152, R200.reuse, R50, R124 ;  /* 0x00000032c898723c */ /* 0x040ff0000008107c */
        /* <DEDUP_REMOVED lines=15> */
[----:B------:R1:W-:Y:S04]  /*83a10*/  STL.64 [R1+0xab0], R112 ;  /* 0x000ab07001007387 */ /* 0x0003e80000100a00 */
[----:B------:R1:W-:Y:S04]  /*83a20*/  STL.64 [R1+0xab8], R114 ;  /* 0x000ab87201007387 */ /* 0x0003e80000100a00 */
[----:B------:R-:W4:Y:S04]  /*83a30*/  LDL.LU R97, [R1+0x294] ;  /* 0x0002940001617983 */ /* 0x000f280000300800 */
[----:B------:R-:W4:Y:S04]  /*83a40*/  LDL.LU R98, [R1+0x298] ;  /* 0x0002980001627983 */ /* 0x000f280000300800 */
[----:B------:R-:W4:Y:S04]  /*83a50*/  LDL.LU R99, [R1+0x29c] ;  /* 0x00029c0001637983 */ /* 0x000f280000300800 */
[----:B-1----:R-:W4:Y:S04]  /*83a60*/  LDL.LU R112, [R1+0x280] ;  /* 0x0002800001707983 */ /* 0x002f280000300800 */
[----:B------:R-:W4:Y:S04]  /*83a70*/  LDL.LU R113, [R1+0x284] ;  /* 0x0002840001717983 */ /* 0x000f280000300800 */
[----:B------:R-:W4:Y:S04]  /*83a80*/  LDL.LU R114, [R1+0x288] ;  /* 0x0002880001727983 */ /* 0x000f280000300800 */
[----:B------:R-:W4:Y:S04]  /*83a90*/  LDL.LU R115, [R1+0x28c] ;  /* 0x00028c0001737983 */ /* 0x000f280000300800 */
[----:B------:R1:W-:Y:S04]  /*83aa0*/  STL [R1+0xaa0], R108 ;  /* 0x000aa06c01007387 */ /* 0x0003e80000100800 */
[----:B-1----:R-:W4:Y:S04]  /*83ab0*/  LDL.LU R108, [R1+0x270] ;  /* 0x00027000016c7983 */ /* 0x002f280000300800 */
[----:B------:R-:W4:Y:S04]  /*83ac0*/  LDL.LU R109, [R1+0x274] ;  /* 0x00027400016d7983 */ /* 0x000f280000300800 */
[----:B------:R-:W4:Y:S04]  /*83ad0*/  LDL.LU R110, [R1+0x278] ;  /* 0x00027800016e7983 */ /* 0x000f280000300800 */
[----:B------:R-:W4:Y:S04]  /*83ae0*/  LDL.LU R111, [R1+0x27c] ;  /* 0x00027c00016f7983 */ /* 0x000f280000300800 */
[----:B------:R-:W-:Y:S04]  /*83af0*/  STL [R1+0x48c0], R30 ;  /* 0x0048c01e01007387 */ /* 0x000fe80000100800 */
[----:B------:R-:W-:Y:S04]  /*83b00*/  STL [R1+0x48bc], R7 ;  /* 0x0048bc0701007387 */ /* 0x000fe80000100800 */
[----:B------:R1:W-:Y:S01]  /*83b10*/  STL [R1+0x48b8], R6 ;  /* 0x0048b80601007387 */ /* 0x0003e20000100800 */
[----:B--2---:R-:W-:Y:S03]  /*83b20*/  HMMA.1688.F32.TF32 R116, R200, R86, R104 ;  /* 0x00000056c874723c */ /* 0x004fe60000081068 */
[----:B------:R-:W2:-:S15]  /*83b30*/  LDL.LU R104, [R1+0x260] ;  /* 0x0002600001687983 */ /* 0x000e9e0000300800 */
[----:B------:R-:W-:Y:S01]  /*83b40*/  NOP ;  /* 0x0000000000007918 */ /* 0x000fe20000000000 */
[----:B------:R-:W-:Y:S04]  /*83b50*/  STL.64 [R1+0xa90], R116 ;  /* 0x000a907401007387 */ /* 0x000fe80000100a00 */
[----:B------:R-:W-:Y:S04]  /*83b60*/  STL.64 [R1+0xa98], R118 ;  /* 0x000a987601007387 */ /* 0x000fe80000100a00 */
[----:B------:R-:W2:Y:S04]  /*83b70*/  LDL.LU R105, [R1+0x264] ;  /* 0x0002640001697983 */ /* 0x000ea80000300800 */
[----:B------:R-:W2:Y:S01]  /*83b80*/  LDL.LU R106, [R1+0x268] ;  /* 0x00026800016a7983 */ /* 0x000ea20000300800 */
[----:B---3--:R-:W-:Y:S03]  /*83b90*/  HMMA.1688.F32.TF32 R100, R200, R78, R100 ;  /* 0x0000004ec864723c */ /* 0x008fe60000081064 */
[----:B------:R-:W2:-:S15]  /*83ba0*/  LDL.LU R107, [R1+0x26c] ;  /* 0x00026c00016b7983 */ /* 0x000e9e0000300800 */
[----:B------:R-:W-:Y:S01]  /*83bb0*/  NOP ;  /* 0x0000000000007918 */ /* 0x000fe20000000000 */
[----:B------:R3:W-:Y:S01]  /*83bc0*/  STL [R1+0xa70], R100 ;  /* 0x000a706401007387 */ /* 0x0007e20000100800 */
[----:B-1----:R-:W-:Y:S02]  /*83bd0*/  IMAD.MOV.U32 R6, RZ, RZ, R103 ;  /* 0x000000ffff067224 */ /* 0x002fe400078e0067 */
[----:B------:R-:W-:Y:S02]  /*83be0*/  IMAD.MOV.U32 R30, RZ, RZ, R101 ;  /* 0x000000ffff1e7224 */ /* 0x000fe400078e0065 */
[----:B------:R-:W-:Y:S01]  /*83bf0*/  IMAD.MOV.U32 R7, RZ, RZ, R102 ;  /* 0x000000ffff077224 */ /* 0x000fe200078e0066 */
[----:B---3--:R-:W3:Y:S04]  /*83c00*/  LDL.LU R100, [R1+0x250] ;  /* 0x0002500001647983 */ /* 0x008ee80000300800 */
[----:B------:R-:W3:Y:S04]  /*83c10*/  LDL.LU R101, [R1+0x254] ;  /* 0x0002540001657983 */ /* 0x000ee80000300800 */
[----:B------:R-:W3:Y:S04]  /*83c20*/  LDL.LU R102, [R1+0x258] ;  /* 0x0002580001667983 */ /* 0x000ee80000300800 */
[----:B------:R-:W3:Y:S04]  /*83c30*/  LDL.LU R103, [R1+0x25c] ;  /* 0x00025c0001677983 */ /* 0x000ee80000300800 */
[----:B------:R-:W-:Y:S04]  /*83c40*/  STL [R1+0x48cc], R6 ;  /* 0x0048cc0601007387 */ /* 0x000fe80000100800 */
[----:B------:R-:W-:Y:S04]  /*83c50*/  STL [R1+0x48c8], R7 ;  /* 0x0048c80701007387 */ /* 0x000fe80000100800 */
[----:B------:R1:W-:Y:S01]  /*83c60*/  STL [R1+0x48c4], R30 ;  /* 0x0048c41e01007387 */ /* 0x0003e20000100800 */
[----:B----4-:R-:W-:Y:S03]  /*83c70*/  HMMA.1688.F32.TF32 R116, R204, R212, R96 ;  /* 0x000000d4cc74723c */ /* 0x010fe60000081060 */
[----:B------:R-:W4:-:S15]  /*83c80*/  LDL.LU R96, [R1+0x240] ;  /* 0x0002400001607983 */ /* 0x000f1e0000300800 */
[----:B------:R-:W-:Y:S01]  /*83c90*/  NOP ;  /* 0x0000000000007918 */ /* 0x000fe20000000000 */
[----:B------:R-:W-:Y:S04]  /*83ca0*/  STL.64 [R1+0xa60], R116 ;  /* 0x000a607401007387 */ /* 0x000fe80000100a00 */
[----:B------:R-:W-:Y:S04]  /*83cb0*/  STL.64 [R1+0xa68], R118 ;  /* 0x000a687601007387 */ /* 0x000fe80000100a00 */
[----:B------:R-:W4:Y:S04]  /*83cc0*/  LDL.LU R97, [R1+0x244] ;  /* 0x0002440001617983 */ /* 0x000f280000300800 */
[----:B------:R-:W4:Y:S04]  /*83cd0*/  LDL.LU R98, [R1+0x248] ;  /* 0x0002480001627983 */ /* 0x000f280000300800 */
[----:B------:R-:W4:Y:S01]  /*83ce0*/  LDL.LU R99, [R1+0x24c] ;  /* 0x00024c0001637983 */ /* 0x000f220000300800 */
[C---:B------:R-:W-:Y:S08]  /*83cf0*/  HMMA.1688.F32.TF32 R112, R204.reuse, R216, R112 ;  /* 0x000000d8cc70723c */ /* 0x040ff00000081070 */
[----:B------:R-:W-:Y:S11]  /*83d00*/  HMMA.1688.F32.TF32 R108, R204, R220, R108 ;  /* 0x000000dccc6c723c */ /* 0x000ff6000008106c */
[----:B------:R-:W-:-:S02]  /*83d10*/  IMAD.MOV.U32 R242, RZ, RZ, R115 ;  /* 0x000000fffff27224 */ /* 0x000fc400078e0073 */
[----:B------:R-:W-:Y:S01]  /*83d20*/  IMAD.MOV.U32 R247, RZ, RZ, R114 ;  /* 0x000000fffff77224 */ /* 0x000fe200078e0072 */
[----:B------:R-:W-:Y:S01]  /*83d30*/  MOV R31, R112 ;  /* 0x00000070001f7202 */ /* 0x000fe20000000f00 */
[----:B------:R-:W-:Y:S01]  /*83d40*/  IMAD.MOV.U32 R246, RZ, RZ, R113 ;  /* 0x000000fffff67224 */ /* 0x000fe200078e0071 */
[----:B------:R2:W-:Y:S03]  /*83d50*/  STL [R1+0x48dc], R242 ;  /* 0x0048dcf201007387 */ /* 0x0005e60000100800 */
[----:B-1----:R-:W-:Y:S01]  /*83d60*/  IMAD.MOV.U32 R30, RZ, RZ, R111 ;  /* 0x000000ffff1e7224 */ /* 0x002fe200078e006f */
[----:B------:R1:W-:Y:S01]  /*83d70*/  STL [R1+0x48d8], R247 ;  /* 0x0048d8f701007387 */ /* 0x0003e20000100800 */
[----:B------:R-:W-:Y:S01]  /*83d80*/  MOV R7, R110 ;  /* 0x0000006e00077202 */ /* 0x000fe20000000f00 */
[----:B------:R-:W-:Y:S02]  /*83d90*/  IMAD.MOV.U32 R6, RZ, RZ, R109 ;  /* 0x000000ffff067224 */ /* 0x000fe400078e006d */
[----:B------:R1:W-:Y:S04]  /*83da0*/  STL [R1+0x48d4], R246 ;  /* 0x0048d4f601007387 */ /* 0x0003e80000100800 */
[----:B------:R1:W-:Y:S04]  /*83db0*/  STL [R1+0x48d0], R31 ;  /* 0x0048d01f01007387 */ /* 0x0003e80000100800 */
[----:B------:R1:W-:Y:S04]  /*83dc0*/  STL [R1+0xa40], R108 ;  /* 0x000a406c01007387 */ /* 0x0003e80000100800 */
[----:B------:R-:W-:Y:S04]  /*83dd0*/  STL [R1+0x48e8], R30 ;  /* 0x0048e81e01007387 */ /* 0x000fe80000100800 */
[----:B------:R-:W-:Y:S04]  /*83de0*/  STL [R1+0x48e4], R7 ;  /* 0x0048e40701007387 */ /* 0x000fe80000100800 */
[----:B------:R-:W-:Y:S01]  /*83df0*/  STL [R1+0x48e0], R6 ;  /* 0x0048e00601007387 */ /* 0x000fe20000100800 */
[----:B--2---:R-:W-:-:S15]  /*83e00*/  HMMA.1688.F32.TF32 R104, R204, R224, R104 ;  /* 0x000000e0cc68723c */ /* 0x004fde0000081068 */
[----:B------:R-:W-:-:S04]  /*83e10*/  NOP ;  /* 0x0000000000007918 */ /* 0x000fc80000000000 */
[----:B------:R-:W-:Y:S01]  /*83e20*/  MOV R234, R107 ;  /* 0x0000006b00ea7202 */ /* 0x000fe20000000f00 */
[----:B------:R-:W-:Y:S02]  /*83e30*/  IMAD.MOV.U32 R239, RZ, RZ, R106 ;  /* 0x000000ffffef7224 */ /* 0x000fe400078e006a */
[----:B------:R-:W-:Y:S01]  /*83e40*/  IMAD.MOV.U32 R238, RZ, RZ, R105 ;  /* 0x000000ffffee7224 */ /* 0x000fe200078e0069 */
[----:B---3--:R-:W-:Y:S01]  /*83e50*/  HMMA.1688.F32.TF32 R100, R204, R228, R100 ;  /* 0x000000e4cc64723c */ /* 0x008fe20000081064 */
[----:B------:R-:W-:Y:S01]  /*83e60*/  IMAD.MOV.U32 R243, RZ, RZ, R104 ;  /* 0x000000fffff37224 */ /* 0x000fe200078e0068 */
[----:B------:R-:W-:Y:S04]  /*83e70*/  STL [R1+0x48f8], R234 ;  /* 0x0048f8ea01007387 */ /* 0x000fe80000100800 */
[----:B------:R-:W-:Y:S04]  /*83e80*/  STL [R1+0x48f4], R239 ;  /* 0x0048f4ef01007387 */ /* 0x000fe80000100800 */
[----:B------:R-:W-:Y:S04]  /*83e90*/  STL [R1+0x48f0], R238 ;  /* 0x0048f0ee01007387 */ /* 0x000fe80000100800 */
[----:B------:R-:W-:Y:S05]  /*83ea0*/  STL [R1+0x48ec], R243 ;  /* 0x0048ecf301007387 */ /* 0x000fea0000100800 */
[----:B------:R-:W-:-:S02]  /*83eb0*/  IMAD.MOV.U32 R226, RZ, RZ, R103 ;  /* 0x000000ffffe27224 */ /* 0x000fc400078e0067 */
[----:B------:R-:W-:Y:S02]  /*83ec0*/  IMAD.MOV.U32 R231, RZ, RZ, R102 ;  /* 0x000000ffffe77224 */ /* 0x000fe400078e0066 */
[----:B------:R-:W-:Y:S02]  /*83ed0*/  IMAD.MOV.U32 R230, RZ, RZ, R101 ;  /* 0x000000ffffe67224 */ /* 0x000fe400078e0065 */
[----:B------:R-:W-:Y:S01]  /*83ee0*/  IMAD.MOV.U32 R235, RZ, RZ, R100 ;  /* 0x000000ffffeb7224 */ /* 0x000fe200078e0064 */
[----:B------:R-:W-:Y:S04]  /*83ef0*/  STL [R1+0x4908], R226 ;  /* 0x004908e201007387 */ /* 0x000fe80000100800 */
[----:B------:R-:W-:Y:S04]  /*83f00*/  STL [R1+0x4904], R231 ;  /* 0x004904e701007387 */ /* 0x000fe80000100800 */
[----:B------:R-:W-:Y:S04]  /*83f10*/  STL [R1+0x4900], R230 ;  /* 0x004900e601007387 */ /* 0x000fe80000100800 */
[----:B------:R-:W-:Y:S01]  /*83f20*/  STL [R1+0x48fc], R235 ;  /* 0x0048fceb01007387 */ /* 0x000fe20000100800 */
[----:B------:R-:W-:Y:S01]  /*83f30*/  IMAD.MOV.U32 R103, RZ, RZ, R3 ;  /* 0x000000ffff677224 */ /* 0x000fe200078e0003 */
[----:B----4-:R-:W-:-:S15]  /*83f40*/  HMMA.1688.F32.TF32 R96, R204, R232, R96 ;  /* 0x000000e8cc60723c */ /* 0x010fde0000081060 */
[----:B------:R-:W-:-:S04]  /*83f50*/  NOP ;  /* 0x0000000000007918 */ /* 0x000fc80000000000 */
[----:B------:R-:W-:Y:S01]  /*83f60*/  MOV R242, R96 ;  /* 0x0000006000f27202 */ /* 0x000fe20000000f00 */
[----:B-1----:R-:W-:Y:S01]  /*83f70*/  IMAD.MOV.U32 R247, RZ, RZ, R97 ;  /* 0x000000fffff77224 */ /* 0x002fe200078e0061 */
        /* <DEDUP_REMOVED lines=53> */
[----:B------:R-:W-:Y:S01]  /*842d0*/  STL [R1+0x490c], R242 ;  /* 0x00490cf201007387 */ /* 0x000fe20000100800 */
[----:B--2---:R-:W-:Y:S01]  /*842e0*/  HMMA.1688.F32.TF32 R96, R208, R220, R96 ;  /* 0x000000dcd060723c */ /* 0x004fe20000081060 */
[----:B----4-:R-:W-:-:S07]  /*842f0*/  MOV R111, R3 ;  /* 0x00000003006f7202 */ /* 0x010fce0000000f00 */
[C---:B---3--:R-:W-:Y:S08]  /*84300*/  HMMA.1688.F32.TF32 R100, R208.reuse, R216, R100 ;  /* 0x000000d8d064723c */ /* 0x048ff00000081064 */
[----:B------:R-:W-:Y:S08]  /*84310*/  HMMA.1688.F32.TF32 R104, R208, R212, R104 ;  /* 0x000000d4d068723c */ /* 0x000ff00000081068 */
[C---:B------:R-:W-:Y:S08]  /*84320*/  HMMA.1688.F32.TF32 R112, R204.reuse, R20, R112 ;  /* 0x00000014cc70723c */ /* 0x040ff00000081070 */
[C---:B------:R-:W-:Y:S08]  /*84330*/  HMMA.1688.F32.TF32 R116, R204.reuse, R16, R116 ;  /* 0x00000010cc74723c */ /* 0x040ff00000081074 */
[C---:B------:R-:W-:Y:S08]  /*84340*/  HMMA.1688.F32.TF32 R120, R204.reuse, R12, R120 ;  /* 0x0000000ccc78723c */ /* 0x040ff00000081078 */
[C---:B------:R-:W-:Y:S08]  /*84350*/  HMMA.1688.F32.TF32 R124, R204.reuse, R8, R124 ;  /* 0x00000008cc7c723c */ /* 0x040ff0000008107c */
[C---:B------:R-:W-:Y:S11]  /*84360*/  HMMA.1688.F32.TF32 R108, R204.reuse, R24, R108 ;  /* 0x00000018cc6c723c */ /* 0x040ff6000008106c */
[----:B------:R-:W-:Y:S04]  /*84370*/  STL.64 [R1+0x9b0], R124 ;  /* 0x0009b07c01007387 */ /* 0x000fe80000100a00 */
[----:B------:R-:W-:Y:S04]  /*84380*/  STL.64 [R1+0x9b8], R126 ;  /* 0x0009b87e01007387 */ /* 0x000fe80000100a00 */
[----:B------:R1:W-:Y:S04]  /*84390*/  STL.64 [R1+0x9a0], R120 ;  /* 0x0009a07801007387 */ /* 0x0003e80000100a00 */
[----:B------:R2:W-:Y:S04]  /*843a0*/  STL.64 [R1+0x9a8], R122 ;  /* 0x0009a87a01007387 */ /* 0x0005e80000100a00 */
        /* <DEDUP_REMOVED lines=8> */
[----:B-1----:R-:W3:Y:S04]  /*84430*/  LDL.LU R120, [R1+0x90] ;  /* 0x0000900001787983 */ /* 0x002ee80000300800 */
[----:B------:R1:W-:Y:S04]  /*84440*/  STL.64 [R1+0x950], R100 ;  /* 0x0009506401007387 */ /* 0x0003e80000100a00 */
[----:B------:R4:W-:Y:S04]  /*84450*/  STL.64 [R1+0x958], R102 ;  /* 0x0009586601007387 */ /* 0x0009e80000100a00 */
[----:B------:R1:W-:Y:S04]  /*84460*/  STL.64 [R1+0x940], R96 ;  /* 0x0009406001007387 */ /* 0x0003e80000100a00 */
[----:B------:R1:W-:Y:S04]  /*84470*/  STL.64 [R1+0x948], R98 ;  /* 0x0009486201007387 */ /* 0x0003e80000100a00 */
[----:B------:R-:W3:Y:S04]  /*84480*/  LDL.LU R121, [R1+0x94] ;  /* 0x0000940001797983 */ /* 0x000ee80000300800 */
[----:B--2---:R-:W3:Y:S04]  /*84490*/  LDL.LU R122, [R1+0x98] ;  /* 0x00009800017a7983 */ /* 0x004ee80000300800 */
[----:B------:R-:W3:Y:S04]  /*844a0*/  LDL.LU R123, [R1+0x9c] ;  /* 0x00009c00017b7983 */ /* 0x000ee80000300800 */
[----:B-1----:R-:W2:Y:S04]  /*844b0*/  LDL.LU R100, [R1+0xd0] ;  /* 0x0000d00001647983 */ /* 0x002ea80000300800 */
[----:B------:R-:W2:Y:S04]  /*844c0*/  LDL.LU R101, [R1+0xd4] ;  /* 0x0000d40001657983 */ /* 0x000ea80000300800 */
[----:B----4-:R-:W2:Y:S04]  /*844d0*/  LDL.LU R102, [R1+0xd8] ;  /* 0x0000d80001667983 */ /* 0x010ea80000300800 */
[----:B------:R-:W2:Y:S01]  /*844e0*/  LDL.LU R103, [R1+0xdc] ;  /* 0x0000dc0001677983 */ /* 0x000ea20000300800 */
[C---:B------:R-:W-:Y:S03]  /*844f0*/  HMMA.1688.F32.TF32 R152, R204.reuse, R4, R152 ;  /* 0x00000004cc98723c */ /* 0x040fe60000081098 */
[----:B------:R-:W4:Y:S04]  /*84500*/  LDL.LU R96, [R1+0xc0] ;  /* 0x0000c00001607983 */ /* 0x000f280000300800 */
[----:B------:R-:W4:Y:S04]  /*84510*/  LDL.LU R97, [R1+0xc4] ;  /* 0x0000c40001617983 */ /* 0x000f280000300800 */
[----:B------:R-:W4:Y:S01]  /*84520*/  LDL.LU R98, [R1+0xc8] ;  /* 0x0000c80001627983 */ /* 0x000f220000300800 */
[----:B------:R-:W-:Y:S03]  /*84530*/  HMMA.1688.F32.TF32 R156, R204, R28, R156 ;  /* 0x0000001ccc9c723c */ /* 0x000fe6000008109c */
[----:B------:R-:W4:Y:S04]  /*84540*/  LDL.LU R99, [R1+0xcc] ;  /* 0x0000cc0001637983 */ /* 0x000f280000300800 */
        /* <DEDUP_REMOVED lines=8> */
[----:B------:R-:W3:Y:S04]  /*845d0*/  LDL.LU R152, [R1+0xb0] ;  /* 0x0000b00001987983 */ /* 0x000ee80000300800 */
[----:B------:R-:W3:Y:S04]  /*845e0*/  LDL.LU R153, [R1+0xb4] ;  /* 0x0000b40001997983 */ /* 0x000ee80000300800 */
[----:B------:R-:W3:Y:S04]  /*845f0*/  LDL.LU R154, [R1+0xb8] ;  /* 0x0000b800019a7983 */ /* 0x000ee80000300800 */
[----:B------:R-:W3:Y:S01]  /*84600*/  LDL.LU R155, [R1+0xbc] ;  /* 0x0000bc00019b7983 */ /* 0x000ee20000300800 */
[----:B------:R-:W-:Y:S01]  /*84610*/  IMAD.MOV.U32 R219, RZ, RZ, R156 ;  /* 0x000000ffffdb7224 */ /* 0x000fe200078e009c */
[----:B------:R-:W-:Y:S01]  /*84620*/  MOV R215, R158 ;  /* 0x0000009e00d77202 */ /* 0x000fe20000000f00 */
[----:B------:R-:W-:Y:S01]  /*84630*/  IMAD.MOV.U32 R214, RZ, RZ, R157 ;  /* 0x000000ffffd67224 */ /* 0x000fe200078e009d */
        /* <DEDUP_REMOVED lines=23> */
[----:B----4-:R-:W-:Y:S01]  /*847b0*/  HMMA.1688.F32.TF32 R156, R208, R228, R96 ;  /* 0x000000e4d09c723c */ /* 0x010fe20000081060 */
[----:B------:R-:W-:-:S02]  /*847c0*/  IMAD.MOV.U32 R98, RZ, RZ, R33 ;  /* 0x000000ffff627224 */ /* 0x000fc400078e0021 */
[----:B------:R-:W-:Y:S01]  /*847d0*/  IMAD.MOV.U32 R99, RZ, RZ, R32 ;  /* 0x000000ffff637224 */ /* 0x000fe200078e0020 */
[----:B------:R-:W4:Y:S04]  /*847e0*/  LDL.LU R96, [R1+0x14d0] ;  /* 0x0014d00001607983 */ /* 0x000f280000300800 */
[C---:B---3--:R-:W-:Y:S11]  /*847f0*/  HMMA.1688.F32.TF32 R32, R208.reuse, R232, R152 ;  /* 0x000000e8d020723c */ /* 0x048ff60000081098 */
[----:B------:R-:W-:Y:S01]  /*84800*/  STL.64 [R1+0x920], R156 ;  /* 0x0009209c01007387 */ /* 0x000fe20000100a00 */
[C---:B------:R-:W-:Y:S03]  /*84810*/  HMMA.1688.F32.TF32 R124, R208.reuse, R236, R124 ;  /* 0x000000ecd07c723c */ /* 0x040fe6000008107c */
[----:B------:R-:W-:Y:S04]  /*84820*/  STL.64 [R1+0x928], R158 ;  /* 0x0009289e01007387 */ /* 0x000fe80000100a00 */
[----:B------:R-:W4:Y:S04]  /*84830*/  LDL.LU R97, [R1+0x14d4] ;  /* 0x0014d40001617983 */ /* 0x000f280000300800 */
[----:B------:R-:W-:Y:S01]  /*84840*/  STL.64 [R1+0x900], R32 ;  /* 0x0009002001007387 */ /* 0x000fe20000100a00 */
[----:B------:R-:W-:Y:S03]  /*84850*/  HMMA.1688.F32.TF32 R116, R208, R244, R116 ;  /* 0x000000f4d074723c */ /* 0x000fe60000081074 */
[----:B------:R1:W-:Y:S01]  /*84860*/  STL.64 [R1+0x908], R34 ;  /* 0x0009082201007387 */ /* 0x0003e20000100a00 */
[----:B------:R-:W-:-:S02]  /*84870*/  IMAD.MOV.U32 R110, RZ, RZ, R41 ;  /* 0x000000ffff6e7224 */ /* 0x000fc400078e0029 */
[----:B------:R-:W-:Y:S02]  /*84880*/  IMAD.MOV.U32 R111, RZ, RZ, R40 ;  /* 0x000000ffff6f7224 */ /* 0x000fe400078e0028 */
[C---:B------:R-:W-:Y:S08]  /*84890*/  HMMA.1688.F32.TF32 R112, R208.reuse, R28, R112 ;  /* 0x0000001cd070723c */ /* 0x040ff00000081070 */
[C---:B-1----:R-:W-:Y:S08]  /*848a0*/  HMMA.1688.F32.TF32 R32, R208.reuse, R240, R120 ;  /* 0x000000f0d020723c */ /* 0x042ff00000081078 */
[C---:B------:R-:W-:Y:S01]  /*848b0*/  HMMA.1688.F32.TF32 R104, R208.reuse, R8, R104 ;  /* 0x00000008d068723c */ /* 0x040fe20000081068 */
[----:B------:R-:W-:Y:S04]  /*848c0*/  STL.64 [R1+0x8e0], R124 ;  /* 0x0008e07c01007387 */ /* 0x000fe80000100a00 */
[----:B------:R-:W-:Y:S03]  /*848d0*/  LDS R40, [R0+UR11+0x10080] ;  /* 0x0100800b00287984 */ /* 0x000fe60008000800 */
[----:B------:R-:W-:Y:S01]  /*848e0*/  HMMA.1688.F32.TF32 R108, R208, R4, R108 ;  /* 0x00000004d06c723c */ /* 0x000fe2000008106c */
[----:B------:R-:W-:Y:S01]  /*848f0*/  STL.64 [R1+0x8e8], R126 ;  /* 0x0008e87e01007387 */ /* 0x000fe20000100a00 */
[----:B------:R-:W-:-:S06]  /*84900*/  IMAD.MOV.U32 R14, RZ, RZ, R115 ;  /* 0x000000ffff0e7224 */ /* 0x000fcc00078e0073 */
[----:B------:R-:W-:Y:S01]  /*84910*/  HMMA.1688.F32.TF32 R200, R204, R236, R200 ;  /* 0x000000ecccc8723c */ /* 0x000fe200000810c8 */
[----:B------:R-:W-:Y:S01]  /*84920*/  STL.64 [R1+0x8d0], R32 ;  /* 0x0008d02001007387 */ /* 0x000fe20000100a00 */
[----:B------:R-:W-:Y:S01]  /*84930*/  IMAD.MOV.U32 R18, RZ, RZ, R114 ;  /* 0x000000ffff127224 */ /* 0x000fe200078e0072 */
[----:B------:R-:W-:Y:S02]  /*84940*/  MOV R22, R113 ;  /* 0x0000007100167202 */ /* 0x000fe40000000f00 */
[----:B------:R-:W-:Y:S04]  /*84950*/  STL.64 [R1+0x8d8], R34 ;  /* 0x0008d82201007387 */ /* 0x000fe80000100a00 */
[----:B------:R-:W-:Y:S04]  /*84960*/  STL.64 [R1+0x8a0], R116 ;  /* 0x0008a07401007387 */ /* 0x000fe80000100a00 */
[----:B------:R-:W-:Y:S04]  /*84970*/  STL.64 [R1+0x8a8], R118 ;  /* 0x0008a87601007387 */ /* 0x000fe80000100a00 */
[----:B------:R-:W-:Y:S04]  /*84980*/  STL [R1+0x890], R112 ;  /* 0x0008907001007387 */ /* 0x000fe80000100800 */
[----:B------:R1:W-:Y:S04]  /*84990*/  STL [R1+0x4850], R14 ;  /* 0x0048500e01007387 */ /* 0x0003e80000100800 */
[----:B------:R3:W-:Y:S04]  /*849a0*/  STL [R1+0x484c], R18 ;  /* 0x00484c1201007387 */ /* 0x0007e80000100800 */
[----:B------:R3:W-:Y:S01]  /*849b0*/  STL [R1+0x4848], R22 ;  /* 0x0048481601007387 */ /* 0x0007e20000100800 */
[----:B-1----:R-:W-:-:S03]  /*849c0*/  IMAD.MOV.U32 R14, RZ, RZ, R105 ;  /* 0x000000ffff0e7224 */ /* 0x002fc600078e0069 */
[----:B------:R-:W-:Y:S01]  /*849d0*/  STL.64 [R1+0x880], R108 ;  /* 0x0008806c01007387 */ /* 0x000fe20000100a00 */
[----:B---3--:R-:W-:Y:S01]  /*849e0*/  IMAD.MOV.U32 R18, RZ, RZ, R106 ;  /* 0x000000ffff127224 */ /* 0x008fe200078e006a */
[----:B------:R-:W-:Y:S02]  /*849f0*/  HMMA.1688.F32.TF32 R160, R204, R244, R160 ;  /* 0x000000f4cca0723c */ /* 0x000fe400000810a0 */
[----:B------:R-:W1:Y:S01]  /*84a00*/  LDS R41, [R252+UR11+0x10080] ;  /* 0x0100800bfc297984 */ /* 0x000e620008000800 */
[----:B------:R-:W-:-:S03]  /*84a10*/  MOV R22, R107 ;  /* 0x0000006b00167202 */ /* 0x000fc60000000f00 */
[----:B------:R-:W-:Y:S01]  /*84a20*/  STL.64 [R1+0x888], R110 ;  /* 0x0008886e01007387 */ /* 0x000fe20000100a00 */
[----:B------:R-:W-:-:S03]  /*84a30*/  IMAD.MOV.U32 R243, RZ, RZ, R200 ;  /* 0x000000fffff37224 */ /* 0x000fc600078e00c8 */
[----:B------:R3:W-:Y:S01]  /*84a40*/  STL [R1+0x870], R104 ;  /* 0x0008706801007387 */ /* 0x0007e20000100800 */
[----:B------:R-:W-:-:S03]  /*84a50*/  IMAD.MOV.U32 R200, RZ, RZ, R251 ;  /* 0x000000ffffc87224 */ /* 0x000fc600078e00fb */
[----:B------:R-:W-:Y:S01]  /*84a60*/  STL [R1+0x485c], R22 ;  /* 0x00485c1601007387 */ /* 0x000fe20000100800 */
[----:B------:R-:W-:-:S03]  /*84a70*/  IMAD.MOV.U32 R30, RZ, RZ, R201 ;  /* 0x000000ffff1e7224 */ /* 0x000fc600078e00c9 */
[----:B------:R-:W-:Y:S01]  /*84a80*/  STL [R1+0x4858], R18 ;  /* 0x0048581201007387 */ /* 0x000fe20000100800 */
[----:B------:R-:W-:-:S03]  /*84a90*/  IMAD.MOV.U32 R201, RZ, RZ, R249 ;  /* 0x000000ffffc97224 */ /* 0x000fc600078e00f9 */
[----:B------:R-:W-:Y:S04]  /*84aa0*/  STL [R1+0x4854], R14 ;  /* 0x0048540e01007387 */ /* 0x000fe80000100800 */
[----:B------:R-:W3:Y:S01]  /*84ab0*/  LDL.LU R251, [R1+0x4a64] ;  /* 0x004a640001fb7983 */ /* 0x000ee20000300800 */
[----:B--2---:R-:W-:-:S15]  /*84ac0*/  HMMA.1688.F32.TF32 R100, R208, R12, R100 ;  /* 0x0000000cd064723c */ /* 0x004fde0000081064 */
[----:B------:R-:W-:-:S04]  /*84ad0*/  NOP ;  /* 0x0000000000007918 */ /* 0x000fc80000000000 */
[----:B------:R2:W-:Y:S04]  /*84ae0*/  STL.64 [R1+0x860], R100 ;  /* 0x0008606401007387 */ /* 0x0005e80000100a00 */
[----:B------:R1:W-:Y:S04]  /*84af0*/  STL.64 [R1+0x868], R102 ;  /* 0x0008686601007387 */ /* 0x0003e80000100a00 */
[----:B------:R-:W2:Y:S01]  /*84b00*/  LDL.LU R249, [R1+0x4a60] ;  /* 0x004a600001f97983 */ /* 0x000ea20000300800 */
[----:B----4-:R-:W-:Y:S01]  /*84b10*/  HMMA.1688.F32.TF32 R96, R208, R16, R96 ;  /* 0x00000010d060723c */ /* 0x010fe20000081060 */
[----:B------:R-:W-:-:S02]  /*84b20*/  IMAD.MOV.U32 R7, RZ, RZ, R202 ;  /* 0x000000ffff077224 */ /* 0x000fc400078e00ca */
[----:B------:R-:W-:Y:S02]  /*84b30*/  IMAD.MOV.U32 R6, RZ, RZ, R203 ;  /* 0x000000ffff067224 */ /* 0x000fe400078e00cb */
[----:B------:R-:W-:Y:S02]  /*84b40*/  IMAD.MOV.U32 R202, RZ, RZ, R250 ;  /* 0x000000ffffca7224 */ /* 0x000fe400078e00fa */
[----:B------:R-:W4:Y:S01]  /*84b50*/  LDL.LU R250, [R1+0x4a5c] ;  /* 0x004a5c0001fa7983 */ /* 0x000f220000300800 */
[----:B------:R-:W-:-:S03]  /*84b60*/  IMAD.MOV.U32 R203, RZ, RZ, R248 ;  /* 0x000000ffffcb7224 */ /* 0x000fc600078e00f8 */
[----:B------:R-:W4:Y:S08]  /*84b70*/  LDL.LU R248, [R1+0x4a58] ;  /* 0x004a580001f87983 */ /* 0x000f300000300800 */
[----:B------:R-:W-:Y:S01]  /*84b80*/  MOV R15, R96 ;  /* 0x00000060000f7202 */ /* 0x000fe20000000f00 */
[----:B------:R-:W-:Y:S02]  /*84b90*/  IMAD.MOV.U32 R10, RZ, RZ, R97 ;  /* 0x000000ffff0a7224 */ /* 0x000fe400078e0061 */
[----:B---3--:R-:W-:-:S02]  /*84ba0*/  IMAD.MOV.U32 R96, RZ, RZ, R251 ;  /* 0x000000ffff607224 */ /* 0x008fc400078e00fb */
[----:B------:R-:W3:Y:S01]  /*84bb0*/  LDL.LU R251, [R1+0x4a54] ;  /* 0x004a540001fb7983 */ /* 0x000ee20000300800 */
[----:B--2---:R-:W-:-:S03]  /*84bc0*/  MOV R97, R249 ;  /* 0x000000f900617202 */ /* 0x004fc60000000f00 */
[----:B------:R-:W2:Y:S01]  /*84bd0*/  LDL.LU R249, [R1+0x4a50] ;  /* 0x004a500001f97983 */ /* 0x000ea20000300800 */
[----:B------:R-:W-:Y:S02]  /*84be0*/  IMAD.MOV.U32 R11, RZ, RZ, R98 ;  /* 0x000000ffff0b7224 */ /* 0x000fe400078e0062 */
[----:B------:R-:W-:Y:S01]  /*84bf0*/  IMAD.MOV.U32 R19, RZ, RZ, R99 ;  /* 0x000000ffff137224 */ /* 0x000fe200078e0063 */
[----:B------:R-:W2:Y:S01]  /*84c00*/  LDL.LU R98, [R1+0x1408] ;  /* 0x0014080001627983 */ /* 0x000ea20000300800 */
[----:B----4-:R-:W-:-:S03]  /*84c10*/  IMAD.MOV.U32 R105, RZ, RZ, R250 ;  /* 0x000000ffff697224 */ /* 0x010fc600078e00fa */
[----:B------:R-:W4:Y:S01]  /*84c20*/  LDL.LU R99, [R1+0x140c] ;  /* 0x00140c0001637983 */ /* 0x000f220000300800 */
[----:B------:R-:W-:-:S03]  /*84c30*/  IMAD.MOV.U32 R104, RZ, RZ, R248 ;  /* 0x000000ffff687224 */ /* 0x000fc600078e00f8 */
[----:B------:R-:W4:Y:S04]  /*84c40*/  LDL.LU R248, [R1+0x4a4c] ;  /* 0x004a4c0001f87983 */ /* 0x000f280000300800 */
[----:B------:R-:W4:Y:S01]  /*84c50*/  LDL.LU R250, [R1+0x4a48] ;  /* 0x004a480001fa7983 */ /* 0x000f220000300800 */
[----:B---3--:R-:W-:-:S03]  /*84c60*/  IMAD.MOV.U32 R106, RZ, RZ, R251 ;  /* 0x000000ffff6a7224 */ /* 0x008fc600078e00fb */
[----:B------:R-:W3:Y:S01]  /*84c70*/  LDL.LU R251, [R1+0x4a44] ;  /* 0x004a440001fb7983 */ /* 0x000ee20000300800 */
[----:B--2---:R-:W-:-:S03]  /*84c80*/  IMAD.MOV.U32 R107, RZ, RZ, R249 ;  /* 0x000000ffff6b7224 */ /* 0x004fc600078e00f9 */
[----:B------:R-:W2:Y:S04]  /*84c90*/  LDL.LU R249, [R1+0x4a40] ;  /* 0x004a400001f97983 */ /* 0x000ea80000300800 */
[----:B------:R-:W2:Y:S04]  /*84ca0*/  LDL.LU R108, [R1+0x1430] ;  /* 0x00143000016c7983 */ /* 0x000ea80000300800 */
[----:B------:R-:W2:Y:S01]  /*84cb0*/  LDL.LU R109, [R1+0x1434] ;  /* 0x00143400016d7983 */ /* 0x000ea20000300800 */
[----:B----4-:R-:W-:-:S03]  /*84cc0*/  IMAD.MOV.U32 R115, RZ, RZ, R248 ;  /* 0x000000ffff737224 */ /* 0x010fc600078e00f8 */
[----:B------:R-:W4:Y:S01]  /*84cd0*/  LDL.LU R110, [R1+0x1438] ;  /* 0x00143800016e7983 */ /* 0x000f220000300800 */
[----:B------:R-:W-:-:S03]  /*84ce0*/  IMAD.MOV.U32 R113, RZ, RZ, R250 ;  /* 0x000000ffff717224 */ /* 0x000fc600078e00fa */
[----:B------:R-:W4:Y:S04]  /*84cf0*/  LDL.LU R111, [R1+0x143c] ;  /* 0x00143c00016f7983 */ /* 0x000f280000300800 */
[----:B------:R-:W4:Y:S01]  /*84d00*/  LDL.LU R248, [R1+0x14c0] ;  /* 0x0014c00001f87983 */ /* 0x000f220000300800 */
[----:B---3--:R-:W-:Y:S01]  /*84d10*/  MOV R112, R251 ;  /* 0x000000fb00707202 */ /* 0x008fe20000000f00 */
[----:B--2---:R-:W-:Y:S02]  /*84d20*/  IMAD.MOV.U32 R114, RZ, RZ, R249 ;  /* 0x000000ffff727224 */ /* 0x004fe400078e00f9 */
[----:B------:R-:W4:Y:S04]  /*84d30*/  LDL.LU R249, [R1+0x14c4] ;  /* 0x0014c40001f97983 */ /* 0x000f280000300800 */
[----:B------:R-:W4:Y:S04]  /*84d40*/  LDL.LU R250, [R1+0x14c8] ;  /* 0x0014c80001fa7983 */ /* 0x000f280000300800 */
[----:B------:R-:W4:Y:S01]  /*84d50*/  LDL.LU R251, [R1+0x14cc] ;  /* 0x0014cc0001fb7983 */ /* 0x000f220000300800 */
[----:B------:R-:W-:Y:S03]  /*84d60*/  HMMA.1688.F32.TF32 R164, R204, R240, R164 ;  /* 0x000000f0cca4723c */ /* 0x000fe600000810a4 */
[----:B------:R-:W2:Y:S04]  /*84d70*/  LDL.LU R120, [R1+0x1460] ;  /* 0x0014600001787983 */ /* 0x000ea80000300800 */
[----:B------:R-:W2:Y:S04]  /*84d80*/  LDL.LU R121, [R1+0x1464] ;  /* 0x0014640001797983 */ /* 0x000ea80000300800 */
[----:B------:R-:W2:Y:S04]  /*84d90*/  LDL.LU R122, [R1+0x1468] ;  /* 0x00146800017a7983 */ /* 0x000ea80000300800 */
[----:B------:R-:W2:Y:S04]  /*84da0*/  LDL.LU R123, [R1+0x146c] ;  /* 0x00146c00017b7983 */ /* 0x000ea80000300800 */
[----:B------:R-:W3:Y:S04]  /*84db0*/  LDL.LU R124, [R1+0x1470] ;  /* 0x00147000017c7983 */ /* 0x000ee80000300800 */
[----:B------:R-:W3:Y:S04]  /*84dc0*/  LDL.LU R125, [R1+0x1474] ;  /* 0x00147400017d7983 */ /* 0x000ee80000300800 */
[----:B------:R-:W3:Y:S04]  /*84dd0*/  LDL.LU R126, [R1+0x1478] ;  /* 0x00147800017e7983 */ /* 0x000ee80000300800 */
[----:B------:R-:W3:Y:S01]  /*84de0*/  LDL.LU R127, [R1+0x147c] ;  /* 0x00147c00017f7983 */ /* 0x000ee20000300800 */
[----:B------:R-:W-:-:S03]  /*84df0*/  IMAD.MOV.U32 R235, RZ, RZ, R160 ;  /* 0x000000ffffeb7224 */ /* 0x000fc600078e00a0 */
[----:B------:R-:W2:Y:S01]  /*84e00*/  LDL.LU R152, [R1+0x1480] ;  /* 0x0014800001987983 */ /* 0x000ea20000300800 */
[----:B------:R-:W-:-:S03]  /*84e10*/  MOV R234, R161 ;  /* 0x000000a100ea7202 */ /* 0x000fc60000000f00 */
[----:B------:R-:W2:Y:S01]  /*84e20*/  LDL.LU R153, [R1+0x1484] ;  /* 0x0014840001997983 */ /* 0x000ea20000300800 */
        /* <DEDUP_REMOVED lines=27> */
[----:B------:R-:W2:Y:S01]  /*84fe0*/  LDL.LU R103, [R1+0x141c] ;  /* 0x00141c0001677983 */ /* 0x000ea20000300800 */
[----:B----4-:R-:W-:-:S15]  /*84ff0*/  HMMA.1688.F32.TF32 R248, R208, R20, R248 ;  /* 0x00000014d0f8723c */ /* 0x010fde00000810f8 */
[----:B------:R-:W-:-:S04]  /*85000*/  NOP ;  /* 0x0000000000007918 */ /* 0x000fc80000000000 */
[----:B------:R-:W-:Y:S01]  /*85010*/  MOV R18, R250 ;  /* 0x000000fa00127202 */ /* 0x000fe20000000f00 */
[----:B------:R1:W-:Y:S01]  /*85020*/  STL [R1+0x840], R248 ;  /* 0x000840f801007387 */ /* 0x0003e20000100800 */
[----:B------:R-:W-:Y:S02]  /*85030*/  IMAD.MOV.U32 R14, RZ, RZ, R251 ;  /* 0x000000ffff0e7224 */ /* 0x000fe400078e00fb */
[----:B------:R-:W-:Y:S01]  /*85040*/  IMAD.MOV.U32 R22, RZ, RZ, R249 ;  /* 0x000000ffff167224 */ /* 0x000fe200078e00f9 */
[----:B------:R-:W4:Y:S04]  /*85050*/  LDL.LU.64 R250, [R1+0x4a38] ;  /* 0x004a380001fa7983 */ /* 0x000f280000300a00 */
[----:B-1----:R-:W4:Y:S01]  /*85060*/  LDL.LU.64 R248, [R1+0x4a30] ;  /* 0x004a300001f87983 */ /* 0x002f220000300a00 */
[C---:B---3--:R-:W-:Y:S08]  /*85070*/  HMMA.1688.F32.TF32 R124, R40.reuse, R228, R124 ;  /* 0x000000e4287c723c */ /* 0x048ff0000008107c */
[C---:B--2---:R-:W-:Y:S08]  /*85080*/  HMMA.1688.F32.TF32 R120, R40.reuse, R232, R120 ;  /* 0x000000e82878723c */ /* 0x044ff00000081078 */
        /* <DEDUP_REMOVED lines=10> */
[----:B----4-:R-:W-:-:S15]  /*85130*/  HMMA.1688.F32.TF32 R208, R208, R24, R248 ;  /* 0x00000018d0d0723c */ /* 0x010fde00000810f8 */
[----:B------:R-:W-:-:S04]  /*85140*/  NOP ;  /* 0x0000000000007918 */ /* 0x000fc80000000000 */
[----:B------:R-:W-:Y:S01]  /*85150*/  IMAD.MOV.U32 R23, RZ, RZ, R208 ;  /* 0x000000ffff177224 */ /* 0x000fe200078e00d0 */
[----:B------:R1:W-:Y:S01]  /*85160*/  STL [R1+0x81c], R211 ;  /* 0x00081cd301007387 */ /* 0x0003e20000100800 */
[----:B------:R-:W-:-:S03]  /*85170*/  IMAD.MOV.U32 R26, RZ, RZ, R209 ;  /* 0x000000ffff1a7224 */ /* 0x000fc600078e00d1 */
[----:B------:R-:W2:Y:S01]  /*85180*/  LDL.LU R208, [R1+0x13f0] ;  /* 0x0013f00001d07983 */ /* 0x000ea20000300800 */
[----:B------:R-:W-:-:S03]  /*85190*/  IMAD.MOV.U32 R27, RZ, RZ, R210 ;  /* 0x000000ffff1b7224 */ /* 0x000fc600078e00d2 */
[----:B------:R-:W2:Y:S04]  /*851a0*/  LDL.LU R209, [R1+0x13f4] ;  /* 0x0013f40001d17983 */ /* 0x000ea80000300800 */
[----:B------:R-:W2:Y:S04]  /*851b0*/  LDL.LU R210, [R1+0x13f8] ;  /* 0x0013f80001d27983 */ /* 0x000ea80000300800 */
[----:B-1----:R-:W2:Y:S04]  /*851c0*/  LDL.LU R211, [R1+0x13fc] ;  /* 0x0013fc0001d37983 */ /* 0x002ea80000300800 */
[----:B------:R-:W3:Y:S04]  /*851d0*/  LDL.LU R248, [R1+0x13e0] ;  /* 0x0013e00001f87983 */ /* 0x000ee80000300800 */
[----:B------:R-:W3:Y:S04]  /*851e0*/  LDL.LU R249, [R1+0x13e4] ;  /* 0x0013e40001f97983 */ /* 0x000ee80000300800 */
[----:B------:R-:W-:Y:S04]  /*851f0*/  STL.64 [R1+0x800], R164 ;  /* 0x000800a401007387 */ /* 0x000fe80000100a00 */
[----:B------:R1:W-:Y:S04]  /*85200*/  STL.64 [R1+0x808], R166 ;  /* 0x000808a601007387 */ /* 0x0003e80000100a00 */
[----:B-1----:R-:W4:Y:S04]  /*85210*/  LDL.LU.64 R166, [R1+0x4a28] ;  /* 0x004a280001a67983 */ /* 0x002f280000300a00 */
[----:B------:R-:W4:Y:S04]  /*85220*/  LDL.LU.64 R164, [R1+0x4a20] ;  /* 0x004a200001a47983 */ /* 0x000f280000300a00 */
        /* <DEDUP_REMOVED lines=44> */
[----:B------:R-:W-:-:S02]  /*854f0*/  LOP3.LUT R206, R0, 0x40, RZ, 0x3c, !PT ;  /* 0x0000004000ce7812 */ /* 0x000fc400078e3cff */
[----:B------:R-:W-:-:S03]  /*85500*/  LOP3.LUT R207, R0, 0x60, RZ, 0x3c, !PT ;  /* 0x0000006000cf7812 */ /* 0x000fc600078e3cff */
[----:B------:R-:W-:Y:S04]  /*85510*/  LDS R32, [R206+UR11+0x10080] ;  /* 0x0100800bce207984 */ /* 0x000fe80008000800 */
[----:B------:R-:W-:Y:S04]  /*85520*/  LDS R34, [R206+UR11+0x11080] ;  /* 0x0110800bce227984 */ /* 0x000fe80008000800 */
[----:B------:R-:W-:Y:S04]  /*85530*/  LDS R33, [R207+UR11+0x10080] ;  /* 0x0100800bcf217984 */ /* 0x000fe80008000800 */
[----:B------:R-:W1:Y:S01]  /*85540*/  LDS R35, [R207+UR11+0x11080] ;  /* 0x0110800bcf237984 */ /* 0x000e620008000800 */
[----:B------:R-:W-:Y:S01]  /*85550*/  MOV R250, R37 ;  /* 0x0000002500fa7202 */ /* 0x000fe20000000f00 */
[----:B------:R-:W-:Y:S01]  /*85560*/  IMAD.MOV.U32 R251, RZ, RZ, R36 ;  /* 0x000000fffffb7224 */ /* 0x000fe200078e0024 */
[----:B------:R-:W-:Y:S01]  /*85570*/  HMMA.1688.F32.TF32 R200, R40, R20, R200 ;  /* 0x0000001428c8723c */ /* 0x000fe200000810c8 */
[----:B------:R-:W-:Y:S04]  /*85580*/  LDS R36, [R0+UR11+0x10100] ;  /* 0x0101000b00247984 */ /* 0x000fe80008000800 */
[----:B------:R-:W1:Y:S01]  /*85590*/  LDS R37, [R252+UR11+0x10100] ;  /* 0x0101000bfc257984 */ /* 0x000e620008000800 */
[----:B------:R-:W-:-:S02]  /*855a0*/  IMAD.MOV.U32 R58, RZ, RZ, R45 ;  /* 0x000000ffff3a7224 */ /* 0x000fc400078e002d */
[----:B------:R-:W-:Y:S01]  /*855b0*/  IMAD.MOV.U32 R59, RZ, RZ, R44 ;  /* 0x000000ffff3b7224 */ /* 0x000fe200078e002c */
[----:B------:R-:W-:Y:S04]  /*855c0*/  LDS R204, [R206+UR11+0x10380] ;  /* 0x0103800bcecc7984 */ /* 0x000fe80008000800 */
[----:B------:R-:W-:Y:S01]  /*855d0*/  LDS R205, [R207+UR11+0x10380] ;  /* 0x0103800bcfcd7984 */ /* 0x000fe20008000800 */
[----:B--2---:R-:W-:-:S15]  /*855e0*/  HMMA.1688.F32.TF32 R208, R40, R12, R208 ;  /* 0x0000000c28d0723c */ /* 0x004fde00000810d0 */
[----:B------:R-:W-:-:S04]  /*855f0*/  NOP ;  /* 0x0000000000007918 */ /* 0x000fc80000000000 */
[----:B------:R-:W-:Y:S04]  /*85600*/  STL.64 [R1+0x740], R208 ;  /* 0x000740d001007387 */ /* 0x000fe80000100a00 */
[----:B------:R3:W-:Y:S02]  /*85610*/  STL.64 [R1+0x748], R210 ;  /* 0x000748d201007387 */ /* 0x0007e40000100a00 */
[----:B---3--:R-:W-:-:S15]  /*85620*/  HMMA.1688.F32.TF32 R208, R40, R16, R248 ;  /* 0x0000001028d0723c */ /* 0x008fde00000810f8 */
[----:B------:R-:W-:-:S04]  /*85630*/  NOP ;  /* 0x0000000000007918 */ /* 0x000fc80000000000 */
[----:B------:R2:W-:Y:S04]  /*85640*/  STL.64 [R1+0x730], R208 ;  /* 0x000730d001007387 */ /* 0x0005e80000100a00 */
[----:B------:R3:W-:Y:S04]  /*85650*/  STL.64 [R1+0x738], R210 ;  /* 0x000738d201007387 */ /* 0x0007e80000100a00 */
[----:B------:R1:W-:Y:S04]  /*85660*/  STL.64 [R1+0x720], R200 ;  /* 0x000720c801007387 */ /* 0x0003e80000100a00 */
[----:B------:R1:W-:Y:S01]  /*85670*/  STL.64 [R1+0x728], R202 ;  /* 0x000728ca01007387 */ /* 0x0003e20000100a00 */
[----:B------:R-:W-:-:S02]  /*85680*/  IMAD.MOV.U32 R248, RZ, RZ, R136 ;  /* 0x000000fffff87224 */ /* 0x000fc400078e0088 */
[----:B------:R-:W-:Y:S02]  /*85690*/  IMAD.MOV.U32 R249, RZ, RZ, R137 ;  /* 0x000000fffff97224 */ /* 0x000fe400078e0089 */
[----:B------:R-:W-:Y:S01]  /*856a0*/  IMAD.MOV.U32 R250, RZ, RZ, R138 ;  /* 0x000000fffffa7224 */ /* 0x000fe200078e008a */
[----:B------:R-:W-:Y:S01]  /*856b0*/  MOV R251, R132 ;  /* 0x0000008400fb7202 */ /* 0x000fe20000000f00 */
[----:B--2---:R-:W-:Y:S02]  /*856c0*/  IMAD.MOV.U32 R208, RZ, RZ, R133 ;  /* 0x000000ffffd07224 */ /* 0x004fe400078e0085 */
[----:B------:R-:W-:Y:S02]  /*856d0*/  IMAD.MOV.U32 R209, RZ, RZ, R134 ;  /* 0x000000ffffd17224 */ /* 0x000fe400078e0086 */
[----:B---3--:R-:W-:Y:S02]  /*856e0*/  IMAD.MOV.U32 R210, RZ, RZ, R135 ;  /* 0x000000ffffd27224 */ /* 0x008fe400078e0087 */
[----:B------:R-:W-:-:S02]  /*856f0*/  IMAD.MOV.U32 R211, RZ, RZ, R128 ;  /* 0x000000ffffd37224 */ /* 0x000fc400078e0080 */
[----:B-1----:R-:W-:Y:S01]  /*85700*/  IMAD.MOV.U32 R200, RZ, RZ, R143 ;  /* 0x000000ffffc87224 */ /* 0x002fe200078e008f */
[----:B------:R-:W-:Y:S01]  /*85710*/  MOV R201, R146 ;  /* 0x0000009200c97202 */ /* 0x000fe20000000f00 */
[----:B------:R-:W-:Y:S01]  /*85720*/  IMAD.MOV.U32 R202, RZ, RZ, R147 ;  /* 0x000000ffffca7224 */ /* 0x000fe200078e0093 */
[----:B----4-:R-:W-:Y:S08]  /*85730*/  HMMA.1688.F32.TF32 R96, R40, R24, R96 ;  /* 0x000000182860723c */ /* 0x010ff00000081060 */
[C---:B------:R-:W-:Y:S08]  /*85740*/  HMMA.1688.F32.TF32 R40, R32.reuse, R212, R100 ;  /* 0x000000d42028723c */ /* 0x040ff00000081064 */
        /* <DEDUP_REMOVED lines=9> */
[C---:B-1----:R-:W-:Y:S03]  /*857e0*/  HMMA.1688.F32.TF32 R100, R32.reuse, R228, R116 ;  /* 0x000000e42064723c */ /* 0x042fe60000081074 */
[----:B------:R-:W-:Y:S04]  /*857f0*/  STL.64 [R1+0x6e0], R96 ;  /* 0x0006e06001007387 */ /* 0x000fe80000100a00 */
[----:B------:R1:W-:Y:S04]  /*85800*/  STL.64 [R1+0x6e8], R98 ;  /* 0x0006e86201007387 */ /* 0x0003e80000100a00 */
[----:B------:R-:W-:Y:S04]  /*85810*/  STL.64 [R1+0x6d0], R40 ;  /* 0x0006d02801007387 */ /* 0x000fe80000100a00 */
[----:B------:R2:W-:Y:S01]  /*85820*/  STL.64 [R1+0x6d8], R42 ;  /* 0x0006d82a01007387 */ /* 0x0005e20000100a00 */
[C---:B-1----:R-:W-:Y:S08]  /*85830*/  HMMA.1688.F32.TF32 R96, R32.reuse, R232, R120 ;  /* 0x000000e82060723c */ /* 0x042ff00000081078 */
[----:B--2---:R-:W-:Y:S01]  /*85840*/  HMMA.1688.F32.TF32 R40, R32, R236, R124 ;  /* 0x000000ec2028723c */ /* 0x004fe2000008107c */
[----:B------:R1:W-:Y:S04]  /*85850*/  STL.64 [R1+0x6c0], R100 ;  /* 0x0006c06401007387 */ /* 0x0003e80000100a00 */
[----:B------:R2:W-:Y:S06]  /*85860*/  STL.64 [R1+0x6c8], R102 ;  /* 0x0006c86601007387 */ /* 0x0005ec0000100a00 */
[----:B------:R3:W-:Y:S04]  /*85870*/  STL.64 [R1+0x6b0], R96 ;  /* 0x0006b06001007387 */ /* 0x0007e80000100a00 */
[----:B------:R4:W-:Y:S04]  /*85880*/  STL.64 [R1+0x6b8], R98 ;  /* 0x0006b86201007387 */ /* 0x0009e80000100a00 */
[----:B------:R-:W4:Y:S04]  /*85890*/  LDL.LU R136, [R1+0x496c] ;  /* 0x00496c0001887983 */ /* 0x000f280000300800 */
[----:B------:R-:W-:Y:S04]  /*858a0*/  STL.64 [R1+0x6a0], R40 ;  /* 0x0006a02801007387 */ /* 0x000fe80000100a00 */
        /* <DEDUP_REMOVED lines=11> */
[----:B------:R-:W2:Y:S01]  /*85960*/  LDL.LU R103, [R1+0x19c] ;  /* 0x00019c0001677983 */ /* 0x000ea20000300800 */
[----:B---3--:R-:W-:Y:S01]  /*85970*/  MOV R96, R129 ;  /* 0x0000008100607202 */ /* 0x008fe20000000f00 */
[----:B------:R-:W-:-:S02]  /*85980*/  IMAD.MOV.U32 R97, RZ, RZ, R130 ;  /* 0x000000ffff617224 */ /* 0x000fc400078e0082 */
[----:B------:R-:W3:Y:S04]  /*85990*/  LDL.LU R129, [R1+0x494c] ;  /* 0x00494c0001817983 */ /* 0x000ee80000300800 */
[----:B------:R-:W3:Y:S01]  /*859a0*/  LDL.LU R130, [R1+0x4948] ;  /* 0x0049480001827983 */ /* 0x000ee20000300800 */
[----:B----4-:R-:W-:-:S03]  /*859b0*/  IMAD.MOV.U32 R98, RZ, RZ, R131 ;  /* 0x000000ffff627224 */ /* 0x010fc600078e0083 */
[----:B------:R-:W3:Y:S01]  /*859c0*/  LDL.LU R131, [R1+0x4944] ;  /* 0x0049440001837983 */ /* 0x000ee20000300800 */
[----:B------:R-:W-:-:S03]  /*859d0*/  IMAD.MOV.U32 R99, RZ, RZ, R139 ;  /* 0x000000ffff637224 */ /* 0x000fc600078e008b */
[----:B------:R-:W4:Y:S04]  /*859e0*/  LDL.LU R139, [R1+0x4940] ;  /* 0x00494000018b7983 */ /* 0x000f280000300800 */
[----:B------:R-:W2:Y:S04]  /*859f0*/  LDL.LU R143, [R1+0x493c] ;  /* 0x00493c00018f7983 */ /* 0x000ea80000300800 */
[----:B------:R-:W2:Y:S04]  /*85a00*/  LDL.LU R146, [R1+0x4938] ;  /* 0x0049380001927983 */ /* 0x000ea80000300800 */
[----:B------:R-:W2:Y:S01]  /*85a10*/  LDL.LU R147, [R1+0x4934] ;  /* 0x0049340001937983 */ /* 0x000ea20000300800 */
[----:B------:R-:W-:-:S03]  /*85a20*/  IMAD.MOV.U32 R203, RZ, RZ, R151 ;  /* 0x000000ffffcb7224 */ /* 0x000fc600078e0097 */
[----:B------:R-:W2:Y:S01]  /*85a30*/  LDL.LU R151, [R1+0x4930] ;  /* 0x0049300001977983 */ /* 0x000ea20000300800 */
[----:B------:R-:W-:Y:S08]  /*85a40*/  HMMA.1688.F32.TF32 R96, R36, R4, R96 ;  /* 0x000000042460723c */ /* 0x000ff00000081060 */
[C---:B------:R-:W-:Y:S08]  /*85a50*/  HMMA.1688.F32.TF32 R104, R32.reuse, R244, R132 ;  /* 0x000000f42068723c */ /* 0x040ff00000081084 */
[C---:B---3--:R-:W-:Y:S08]  /*85a60*/  HMMA.1688.F32.TF32 R40, R32.reuse, R240, R128 ;  /* 0x000000f02028723c */ /* 0x048ff00000081080 */
[C---:B----4-:R-:W-:Y:S11]  /*85a70*/  HMMA.1688.F32.TF32 R108, R32.reuse, R28, R136 ;  /* 0x0000001c206c723c */ /* 0x050ff60000081088 */
[----:B------:R-:W-:Y:S04]  /*85a80*/  STL.64 [R1+0x690], R40 ;  /* 0x0006902801007387 */ /* 0x000fe80000100a00 */
[----:B------:R2:W-:Y:S04]  /*85a90*/  STL.64 [R1+0x698], R42 ;  /* 0x0006982a01007387 */ /* 0x0005e80000100a00 */
[----:B------:R-:W-:Y:S04]  /*85aa0*/  STL.64 [R1+0x670], R104 ;  /* 0x0006706801007387 */ /* 0x000fe80000100a00 */
[----:B------:R1:W-:Y:S01]  /*85ab0*/  STL.64 [R1+0x678], R106 ;  /* 0x0006786a01007387 */ /* 0x0003e20000100a00 */
[C---:B--2---:R-:W-:Y:S08]  /*85ac0*/  HMMA.1688.F32.TF32 R40, R32.reuse, R4, R140 ;  /* 0x000000042028723c */ /* 0x044ff0000008108c */
[C---:B-1----:R-:W-:Y:S01]  /*85ad0*/  HMMA.1688.F32.TF32 R104, R32.reuse, R8, R144 ;  /* 0x000000082068723c */ /* 0x042fe20000081090 */
        /* <DEDUP_REMOVED lines=8> */
[C---:B--2---:R-:W-:Y:S08]  /*85b60*/  HMMA.1688.F32.TF32 R104, R32.reuse, R20, R156 ;  /* 0x000000142068723c */ /* 0x044ff0000008109c */
[----:B------:R-:W-:Y:S01]  /*85b70*/  HMMA.1688.F32.TF32 R32, R32, R24, R160 ;  /* 0x000000182020723c */ /* 0x000fe200000810a0 */
[----:B------:R-:W-:Y:S04]  /*85b80*/  STL.64 [R1+0x610], R108 ;  /* 0x0006106c01007387 */ /* 0x000fe80000100a00 */
[----:B------:R-:W-:Y:S04]  /*85b90*/  STL.64 [R1+0x618], R110 ;  /* 0x0006186e01007387 */ /* 0x000fe80000100a00 */
[----:B------:R-:W-:Y:S04]  /*85ba0*/  STL.64 [R1+0x5f0], R40 ;  /* 0x0005f02801007387 */ /* 0x000fe80000100a00 */
[----:B------:R1:W-:Y:S04]  /*85bb0*/  STL.64 [R1+0x5f8], R42 ;  /* 0x0005f82a01007387 */ /* 0x0003e80000100a00 */
[----:B------:R-:W-:Y:S04]  /*85bc0*/  STL.64 [R1+0x5c0], R104 ;  /* 0x0005c06801007387 */ /* 0x000fe80000100a00 */
[----:B------:R2:W-:Y:S04]  /*85bd0*/  STL.64 [R1+0x5c8], R106 ;  /* 0x0005c86a01007387 */ /* 0x0005e80000100a00 */
[----:B------:R-:W-:Y:S04]  /*85be0*/  STL.64 [R1+0x5a0], R32 ;  /* 0x0005a02001007387 */ /* 0x000fe80000100a00 */
[----:B------:R3:W-:Y:S01]  /*85bf0*/  STL.64 [R1+0x5a8], R34 ;  /* 0x0005a82201007387 */ /* 0x0007e20000100a00 */
        /* <DEDUP_REMOVED lines=10> */
[C---:B------:R-:W-:Y:S03]  /*85ca0*/  HMMA.1688.F32.TF32 R100, R36.reuse, R28, R100 ;  /* 0x0000001c2464723c */ /* 0x040fe60000081064 */
[----:B------:R-:W-:Y:S04]  /*85cb0*/  LDS R40, [R206+UR11+0x10100] ;  /* 0x0101000bce287984 */ /* 0x000fe80008000800 */
[----:B------:R-:W-:Y:S04]  /*85cc0*/  LDS R42, [R206+UR11+0x11100] ;  /* 0x0111000bce2a7984 */ /* 0x000fe80008000800 */
[----:B------:R-:W-:Y:S04]  /*85cd0*/  LDS R41, [R207+UR11+0x10100] ;  /* 0x0101000bcf297984 */ /* 0x000fe80008000800 */
[----:B------:R-:W2:Y:S01]  /*85ce0*/  LDS R43, [R207+UR11+0x11100] ;  /* 0x0111000bcf2b7984 */ /* 0x000ea20008000800 */
[C---:B-1----:R-:W-:Y:S08]  /*85cf0*/  HMMA.1688.F32.TF32 R32, R36.reuse, R224, R176 ;  /* 0x000000e02420723c */ /* 0x042ff000000810b0 */
[C---:B------:R-:W-:Y:S11]  /*85d00*/  HMMA.1688.F32.TF32 R104, R36.reuse, R232, R184 ;  /* 0x000000e82468723c */ /* 0x040ff600000810b8 */
[----:B------:R-:W-:Y:S04]  /*85d10*/  STL.64 [R1+0x530], R32 ;  /* 0x0005302001007387 */ /* 0x000fe80000100a00 */
[----:B------:R1:W-:Y:S04]  /*85d20*/  STL.64 [R1+0x538], R34 ;  /* 0x0005382201007387 */ /* 0x0003e80000100a00 */
[----:B------:R-:W-:Y:S04]  /*85d30*/  STL.64 [R1+0x500], R108 ;  /* 0x0005006c01007387 */ /* 0x000fe80000100a00 */
[----:B------:R3:W-:Y:S04]  /*85d40*/  STL.64 [R1+0x508], R110 ;  /* 0x0005086e01007387 */ /* 0x0007e80000100a00 */
[----:B------:R-:W-:Y:S04]  /*85d50*/  STL.64 [R1+0x4e0], R104 ;  /* 0x0004e06801007387 */ /* 0x000fe80000100a00 */
[----:B------:R4:W-:Y:S01]  /*85d60*/  STL.64 [R1+0x4e8], R106 ;  /* 0x0004e86a01007387 */ /* 0x0009e20000100a00 */
[C---:B-1----:R-:W-:Y:S08]  /*85d70*/  HMMA.1688.F32.TF32 R32, R36.reuse, R236, R188 ;  /* 0x000000ec2420723c */ /* 0x042ff000000810bc */
[C---:B---3--:R-:W-:Y:S08]  /*85d80*/  HMMA.1688.F32.TF32 R108, R36.reuse, R240, R192 ;  /* 0x000000f0246c723c */ /* 0x048ff000000810c0 */
[C---:B----4-:R-:W-:Y:S03]  /*85d90*/  HMMA.1688.F32.TF32 R104, R36.reuse, R244, R196 ;  /* 0x000000f42468723c */ /* 0x050fe600000810c4 */
        /* <DEDUP_REMOVED lines=8> */
[----:B------:R-:W-:Y:S04]  /*85e20*/  STL.64 [R1+0x180], R96 ;  /* 0x0001806001007387 */ /* 0x000fe80000100a00 */
[----:B------:R4:W-:Y:S04]  /*85e30*/  STL.64 [R1+0x188], R98 ;  /* 0x0001886201007387 */ /* 0x0009e80000100a00 */
[----:B------:R-:W-:Y:S04]  /*85e40*/  LDS R32, [R0+UR11+0x10180] ;  /* 0x0101800b00207984 */ /* 0x000fe80008000800 */
[----:B------:R-:W-:Y:S04]  /*85e50*/  LDS R34, [R0+UR11+0x11180] ;  /* 0x0111800b00227984 */ /* 0x000fe80008000800 */
[----:B------:R-:W-:Y:S04]  /*85e60*/  LDS R33, [R252+UR11+0x10180] ;  /* 0x0101800bfc217984 */ /* 0x000fe80008000800 */
[----:B------:R-:W2:Y:S01]  /*85e70*/  LDS R35, [R252+UR11+0x11180] ;  /* 0x0111800bfc237984 */ /* 0x000ea20008000800 */
[C---:B-1----:R-:W-:Y:S08]  /*85e80*/  HMMA.1688.F32.TF32 R104, R36.reuse, R8, R208 ;  /* 0x000000082468723c */ /* 0x042ff000000810d0 */
[C---:B---3--:R-:W-:Y:S08]  /*85e90*/  HMMA.1688.F32.TF32 R100, R36.reuse, R12, R248 ;  /* 0x0000000c2464723c */ /* 0x048ff000000810f8 */
[----:B----4-:R-:W-:Y:S03]  /*85ea0*/  HMMA.1688.F32.TF32 R96, R36, R16, R200 ;  /* 0x000000102460723c */ /* 0x010fe600000810c8 */
        /* <DEDUP_REMOVED lines=14> */
[----:B-1----:R-:W2:Y:S04]  /*85f90*/  LDL.LU R96, [R1+0x1d0] ;  /* 0x0001d00001607983 */ /* 0x002ea80000300800 */
[----:B------:R-:W2:Y:S04]  /*85fa0*/  LDL.LU R97, [R1+0x1d4] ;  /* 0x0001d40001617983 */ /* 0x000ea80000300800 */
[----:B----4-:R-:W4:Y:S04]  /*85fb0*/  LDL.LU R98, [R1+0x1d8] ;  /* 0x0001d80001627983 */ /* 0x010f280000300800 */
[----:B------:R-:W4:Y:S04]  /*85fc0*/  LDL.LU R99, [R1+0x1dc] ;  /* 0x0001dc0001637983 */ /* 0x000f280000300800 */
[----:B------:R-:W2:Y:S04]  /*85fd0*/  LDL.LU R104, [R1+0x1f0] ;  /* 0x0001f00001687983 */ /* 0x000ea80000300800 */
[----:B------:R-:W2:Y:S04]  /*85fe0*/  LDL.LU R105, [R1+0x1f4] ;  /* 0x0001f40001697983 */ /* 0x000ea80000300800 */
[----:B------:R-:W2:Y:S04]  /*85ff0*/  LDL.LU R106, [R1+0x1f8] ;  /* 0x0001f800016a7983 */ /* 0x000ea80000300800 */
[----:B------:R-:W2:Y:S04]  /*86000*/  LDL.LU R107, [R1+0x1fc] ;  /* 0x0001fc00016b7983 */ /* 0x000ea80000300800 */
        /* <DEDUP_REMOVED lines=93> */
[C---:B------:R-:W-:Y:S08]  /*865e0*/  HMMA.1688.F32.TF32 R124, R40.reuse, R20, R124 ;  /* 0x00000014287c723c */ /* 0x040ff0000008107c */
        /* <DEDUP_REMOVED lines=8> */
[----:B------:R-:W-:Y:S08]  /*86670*/  HMMA.1688.F32.TF32 R172, R40, R220, R172 ;  /* 0x000000dc28ac723c */ /* 0x000ff000000810ac */
[C---:B------:R-:W-:Y:S08]  /*86680*/  HMMA.1688.F32.TF32 R184, R36.reuse, R24, R184 ;  /* 0x0000001824b8723c */ /* 0x040ff000000810b8 */
[----:B------:R-:W-:Y:S08]  /*86690*/  HMMA.1688.F32.TF32 R188, R36, R20, R188 ;  /* 0x0000001424bc723c */ /* 0x000ff000000810bc */
[C---:B------:R-:W-:Y:S08]  /*866a0*/  HMMA.1688.F32.TF32 R176, R40.reuse, R216, R176 ;  /* 0x000000d828b0723c */ /* 0x040ff000000810b0 */
[----:B------:R-:W-:Y:S08]  /*866b0*/  HMMA.1688.F32.TF32 R180, R40, R212, R180 ;  /* 0x000000d428b4723c */ /* 0x000ff000000810b4 */
[C---:B------:R-:W-:Y:S08]  /*866c0*/  HMMA.1688.F32.TF32 R108, R32.reuse, R220, R108 ;  /* 0x000000dc206c723c */ /* 0x040ff0000008106c */
[----:B------:R-:W-:Y:S01]  /*866d0*/  HMMA.1688.F32.TF32 R104, R32, R224, R104 ;  /* 0x000000e02068723c */ /* 0x000fe20000081068 */
[----:B------:R-:W-:Y:S04]  /*866e0*/  LDS R36, [R206+UR11+0x10180] ;  /* 0x0101800bce247984 */ /* 0x000fe80008000800 */
[----:B------:R-:W-:Y:S04]  /*866f0*/  LDS R38, [R206+UR11+0x11180] ;  /* 0x0111800bce267984 */ /* 0x000fe80008000800 */
[----:B------:R-:W-:Y:S04]  /*86700*/  LDS R37, [R207+UR11+0x10180] ;  /* 0x0101800bcf257984 */ /* 0x000fe80008000800 */
[----:B------:R-:W1:Y:S01]  /*86710*/  LDS R39, [R207+UR11+0x11180] ;  /* 0x0111800bcf277984 */ /* 0x000e620008000800 */
        /* <DEDUP_REMOVED lines=46> */
[----:B------:R-:W-:Y:S04]  /*86a00*/  STL.64 [R1], R108 ;  /* 0x0000006c01007387 */ /* 0x000fe80000100a00 */
        /* <DEDUP_REMOVED lines=86> */
[----:B---3--:R-:W-:Y:S01]  /*86f70*/  HMMA.1688.F32.TF32 R148, R32, R28, R148 ;  /* 0x0000001c2094723c */ /* 0x008fe20000081094 */
[----:B------:R-:W2:-:S15]  /*86f80*/  LDL.LU R200, [R1+0x12d0] ;  /* 0x0012d00001c87983 */ /* 0x000e9e0000300800 */
[----:B------:R-:W-:-:S03]  /*86f90*/  NOP ;  /* 0x0000000000007918 */ /* 0x000fc60000000000 */
[----:B------:R-:W-:Y:S04]  /*86fa0*/  STL.64 [R1+0x270], R148 ;  /* 0x0002709401007387 */ /* 0x000fe80000100a00 */
[----:B------:R-:W-:Y:S04]  /*86fb0*/  STL.64 [R1+0x278], R150 ;  /* 0x0002789601007387 */ /* 0x000fe80000100a00 */
[----:B------:R-:W-:Y:S04]  /*86fc0*/  STL.64 [R1+0x260], R40 ;  /* 0x0002602801007387 */ /* 0x000fe80000100a00 */
[----:B------:R1:W-:Y:S04]  /*86fd0*/  STL.64 [R1+0x268], R42 ;  /* 0x0002682a01007387 */ /* 0x0003e80000100a00 */
[----:B------:R-:W2:Y:S04]  /*86fe0*/  LDL.LU R201, [R1+0x12d4] ;  /* 0x0012d40001c97983 */ /* 0x000ea80000300800 */
[----:B------:R-:W2:Y:S04]  /*86ff0*/  LDL.LU R202, [R1+0x12d8] ;  /* 0x0012d80001ca7983 */ /* 0x000ea80000300800 */
[----:B------:R-:W2:Y:S01]  /*87000*/  LDL.LU R203, [R1+0x12dc] ;  /* 0x0012dc0001cb7983 */ /* 0x000ea20000300800 */
[C---:B------:R-:W-:Y:S08]  /*87010*/  HMMA.1688.F32.TF32 R144, R32.reuse, R8, R144 ;  /* 0x000000082090723c */ /* 0x040ff00000081090 */
[C---:B-1----:R-:W-:Y:S08]  /*87020*/  HMMA.1688.F32.TF32 R40, R32.reuse, R12, R140 ;  /* 0x0000000c2028723c */ /* 0x042ff0000008108c */
[C---:B------:R-:W-:Y:S08]  /*87030*/  HMMA.1688.F32.TF32 R136, R32.reuse, R16, R136 ;  /* 0x000000102088723c */ /* 0x040ff00000081088 */
[C---:B------:R-:W-:Y:S01]  /*87040*/  HMMA.1688.F32.TF32 R132, R32.reuse, R20, R132 ;  /* 0x000000142084723c */ /* 0x040fe20000081084 */
[----:B------:R-:W-:Y:S04]  /*87050*/  STL.64 [R1+0x250], R144 ;  /* 0x0002509001007387 */ /* 0x000fe80000100a00 */
[----:B------:R-:W-:Y:S04]  /*87060*/  STL.64 [R1+0x258], R146 ;  /* 0x0002589201007387 */ /* 0x000fe80000100a00 */
        /* <DEDUP_REMOVED lines=13> */
[----:B------:R-:W-:Y:S04]  /*87140*/  STL.64 [R1+0x4d8], R34 ;  /* 0x0004d82201007387 */ /* 0x000fe80000100a00 */
[----:B------:R-:W-:Y:S04]  /*87150*/  STL.64 [R1+0x4c0], R120 ;  /* 0x0004c07801007387 */ /* 0x000fe80000100a00 */
[----:B------:R-:W-:Y:S01]  /*87160*/  STL.64 [R1+0x4c8], R122 ;  /* 0x0004c87a01007387 */ /* 0x000fe20000100a00 */
[C---:B------:R-:W-:Y:S08]  /*87170*/  HMMA.1688.F32.TF32 R112, R36.reuse, R224, R112 ;  /* 0x000000e02470723c */ /* 0x040ff00000081070 */
[C---:B------:R-:W-:Y:S08]  /*87180*/  HMMA.1688.F32.TF32 R104, R36.reuse, R232, R104 ;  /* 0x000000e82468723c */ /* 0x040ff00000081068 */
[C---:B------:R-:W-:Y:S01]  /*87190*/  HMMA.1688.F32.TF32 R100, R36.reuse, R236, R100 ;  /* 0x000000ec2464723c */ /* 0x040fe20000081064 */
[----:B------:R-:W-:Y:S04]  /*871a0*/  LDS R32, [R0+UR11+0x10200] ;  /* 0x0102000b00207984 */ /* 0x000fe80008000800 */
[----:B------:R-:W-:Y:S04]  /*871b0*/  LDS R34, [R0+UR11+0x11200] ;  /* 0x0112000b00227984 */ /* 0x000fe80008000800 */
[----:B------:R-:W-:Y:S04]  /*871c0*/  LDS R33, [R252+UR11+0x10200] ;  /* 0x0102000bfc217984 */ /* 0x000fe80008000800 */
[----:B------:R-:W1:Y:S04]  /*871d0*/  LDS R35, [R252+UR11+0x11200] ;  /* 0x0112000bfc237984 */ /* 0x000e680008000800 */
[----:B------:R-:W-:Y:S04]  /*871e0*/  STL.64 [R1+0x4b0], R40 ;  /* 0x0004b02801007387 */ /* 0x000fe80000100a00 */
[----:B------:R3:W-:Y:S02]  /*871f0*/  STL.64 [R1+0x4b8], R42 ;  /* 0x0004b82a01007387 */ /* 0x0007e40000100a00 */
[----:B---3--:R-:W-:Y:S02]  /*87200*/  HMMA.1688.F32.TF32 R40, R36, R228, R108 ;  /* 0x000000e42428723c */ /* 0x008fe4000008106c */
[----:B------:R-:W-:Y:S04]  /*87210*/  STL.64 [R1+0x4a0], R112 ;  /* 0x0004a07001007387 */ /* 0x000fe80000100a00 */
[----:B------:R-:W-:-:S13]  /*87220*/  STL.64 [R1+0x4a8], R114 ;  /* 0x0004a87201007387 */ /* 0x000fda0000100a00 */
[----:B------:R-:W-:Y:S04]  /*87230*/  STL.64 [R1+0x490], R40 ;  /* 0x0004902801007387 */ /* 0x000fe80000100a00 */
[----:B------:R4:W-:Y:S02]  /*87240*/  STL.64 [R1+0x498], R42 ;  /* 0x0004982a01007387 */ /* 0x0009e40000100a00 */
[----:B----4-:R-:W-:Y:S02]  /*87250*/  HMMA.1688.F32.TF32 R40, R36, R240, R96 ;  /* 0x000000f02428723c */ /* 0x010fe40000081060 */
[----:B------:R-:W-:Y:S04]  /*87260*/  STL.64 [R1+0x480], R104 ;  /* 0x0004806801007387 */ /* 0x000fe80000100a00 */
[----:B------:R-:W-:Y:S04]  /*87270*/  STL.64 [R1+0x488], R106 ;  /* 0x0004886a01007387 */ /* 0x000fe80000100a00 */
[----:B------:R-:W-:Y:S04]  /*87280*/  STL.64 [R1+0x470], R100 ;  /* 0x0004706401007387 */ /* 0x000fe80000100a00 */
[----:B------:R-:W-:Y:S05]  /*87290*/  STL.64 [R1+0x478], R102 ;  /* 0x0004786601007387 */ /* 0x000fea0000100a00 */
[----:B------:R-:W-:-:S02]  /*872a0*/  IMAD.MOV.U32 R248, RZ, RZ, R41 ;  /* 0x000000fffff87224 */ /* 0x000fc400078e0029 */
[----:B------:R-:W-:Y:S01]  /*872b0*/  IMAD.MOV.U32 R249, RZ, RZ, R42 ;  /* 0x000000fffff97224 */ /* 0x000fe200078e002a */
[----:B------:R3:W-:Y:S01]  /*872c0*/  STL [R1+0x460], R40 ;  /* 0x0004602801007387 */ /* 0x0007e20000100800 */
[----:B------:R-:W-:Y:S02]  /*872d0*/  MOV R250, R43 ;  /* 0x0000002b00fa7202 */ /* 0x000fe40000000f00 */
[C---:B---3--:R-:W-:Y:S01]  /*872e0*/  HMMA.1688.F32.TF32 R40, R36.reuse, R244, R72 ;  /* 0x000000f42428723c */ /* 0x048fe20000081048 */
[----:B------:R-:W-:Y:S04]  /*872f0*/  LDS R72, [R206+UR11+0x10200] ;  /* 0x0102000bce487984 */ /* 0x000fe80008000800 */
[----:B------:R-:W-:Y:S04]  /*87300*/  LDS R74, [R206+UR11+0x11200] ;  /* 0x0112000bce4a7984 */ /* 0x000fe80008000800 */
[----:B------:R-:W-:Y:S04]  /*87310*/  LDS R73, [R207+UR11+0x10200] ;  /* 0x0102000bcf497984 */ /* 0x000fe80008000800 */
[----:B------:R-:W3:Y:S06]  /*87320*/  LDS R75, [R207+UR11+0x11200] ;  /* 0x0112000bcf4b7984 */ /* 0x000eec0008000800 */
[----:B------:R-:W-:Y:S04]  /*87330*/  STL.64 [R1+0x450], R40 ;  /* 0x0004502801007387 */ /* 0x000fe80000100a00 */
[----:B------:R4:W-:Y:S02]  /*87340*/  STL.64 [R1+0x458], R42 ;  /* 0x0004582a01007387 */ /* 0x0009e40000100a00 */
[----:B----4-:R-:W-:-:S15]  /*87350*/  HMMA.1688.F32.TF32 R40, R36, R28, R208 ;  /* 0x0000001c2428723c */ /* 0x010fde00000810d0 */
[----:B------:R-:W-:-:S04]  /*87360*/  NOP ;  /* 0x0000000000007918 */ /* 0x000fc80000000000 */
[----:B------:R-:W-:Y:S01]  /*87370*/  STL [R1+0x444], R41 ;  /* 0x0004442901007387 */ /* 0x000fe20000100800 */
[----:B------:R-:W-:-:S03]  /*87380*/  IMAD.MOV.U32 R251, RZ, RZ, R40 ;  /* 0x000000fffffb7224 */ /* 0x000fc600078e0028 */
[----:B------:R2:W-:Y:S01]  /*87390*/  STL [R1+0x448], R42 ;  /* 0x0004482a01007387 */ /* 0x0005e20000100800 */
[----:B------:R-:W-:-:S03]  /*873a0*/  IMAD.MOV.U32 R2, RZ, RZ, R43 ;  /* 0x000000ffff027224 */ /* 0x000fc600078e002b */
[----:B------:R-:W-:Y:S04]  /*873b0*/  STL.64 [R1+0x47f8], R250 ;  /* 0x0047f8fa01007387 */ /* 0x000fe80000100a00 */
[----:B------:R-:W-:Y:S04]  /*873c0*/  STL.64 [R1+0x47f0], R248 ;  /* 0x0047f0f801007387 */ /* 0x000fe80000100a00 */
[----:B------:R-:W4:Y:S01]  /*873d0*/  LDL.LU R208, [R1+0xdc0] ;  /* 0x000dc00001d07983 */ /* 0x000f220000300800 */
[----:B--2---:R-:W-:-:S15]  /*873e0*/  HMMA.1688.F32.TF32 R40, R36, R4, R200 ;  /* 0x000000042428723c */ /* 0x004fde00000810c8 */
        /* <DEDUP_REMOVED lines=112> */
[C---:B---3--:R-:W-:Y:S03]  /*87af0*/  HMMA.1688.F32.TF32 R184, R36.reuse, R16, R184 ;  /* 0x0000001024b8723c */ /* 0x048fe600000810b8 */
[----:B------:R-:W-:Y:S04]  /*87b00*/  STL.64 [R1+0x420], R40 ;  /* 0x0004202801007387 */ /* 0x000fe80000100a00 */
[----:B------:R2:W-:Y:S02]  /*87b10*/  STL.64 [R1+0x428], R42 ;  /* 0x0004282a01007387 */ /* 0x0005e40000100a00 */
[C---:B--2---:R-:W-:Y:S08]  /*87b20*/  HMMA.1688.F32.TF32 R40, R36.reuse, R20, R180 ;  /* 0x000000142428723c */ /* 0x044ff000000810b4 */
[----:B------:R-:W-:Y:S01]  /*87b30*/  HMMA.1688.F32.TF32 R36, R36, R24, R124 ;  /* 0x000000182424723c */ /* 0x000fe2000008107c */
[----:B------:R-:W-:Y:S04]  /*87b40*/  STL.64 [R1+0x410], R188 ;  /* 0x000410bc01007387 */ /* 0x000fe80000100a00 */
[----:B------:R-:W-:Y:S04]  /*87b50*/  STL.64 [R1+0x418], R190 ;  /* 0x000418be01007387 */ /* 0x000fe80000100a00 */
[----:B------:R-:W-:Y:S04]  /*87b60*/  STL.64 [R1+0x400], R184 ;  /* 0x000400b801007387 */ /* 0x000fe80000100a00 */
[----:B------:R-:W-:Y:S01]  /*87b70*/  STL.64 [R1+0x408], R186 ;  /* 0x000408ba01007387 */ /* 0x000fe20000100a00 */
[C---:B-1----:R-:W-:Y:S08]  /*87b80*/  HMMA.1688.F32.TF32 R176, R32.reuse, R212, R176 ;  /* 0x000000d420b0723c */ /* 0x042ff000000810b0 */
[C---:B------:R-:W-:Y:S08]  /*87b90*/  HMMA.1688.F32.TF32 R164, R32.reuse, R224, R164 ;  /* 0x000000e020a4723c */ /* 0x040ff000000810a4 */
[C---:B------:R-:W-:Y:S08]  /*87ba0*/  HMMA.1688.F32.TF32 R152, R32.reuse, R236, R152 ;  /* 0x000000ec2098723c */ /* 0x040ff00000081098 */
[C---:B----4-:R-:W-:Y:S08]  /*87bb0*/  HMMA.1688.F32.TF32 R140, R32.reuse, R28, R140 ;  /* 0x0000001c208c723c */ /* 0x050ff0000008108c */
[----:B------:R-:W-:Y:S08]  /*87bc0*/  HMMA.1688.F32.TF32 R128, R32, R12, R128 ;  /* 0x0000000c2080723c */ /* 0x000ff00000081080 */
[----:B------:R-:W-:Y:S01]  /*87bd0*/  HMMA.1688.F32.TF32 R56, R72, R8, R56 ;  /* 0x000000084838723c */ /* 0x000fe20000081038 */
[----:B------:R-:W-:Y:S04]  /*87be0*/  LDS R124, [R0+UR11+0x10280] ;  /* 0x0102800b007c7984 */ /* 0x000fe80008000800 */
[----:B------:R-:W-:Y:S04]  /*87bf0*/  LDS R126, [R0+UR11+0x11280] ;  /* 0x0112800b007e7984 */ /* 0x000fe80008000800 */
[----:B------:R-:W-:Y:S04]  /*87c00*/  LDS R125, [R252+UR11+0x10280] ;  /* 0x0102800bfc7d7984 */ /* 0x000fe80008000800 */
[----:B------:R-:W1:Y:S04]  /*87c10*/  LDS R127, [R252+UR11+0x11280] ;  /* 0x0112800bfc7f7984 */ /* 0x000e680008000800 */
[----:B------:R-:W-:Y:S04]  /*87c20*/  STL.64 [R1+0x3f0], R40 ;  /* 0x0003f02801007387 */ /* 0x000fe80000100a00 */
[----:B------:R2:W-:Y:S04]  /*87c30*/  STL.64 [R1+0x3f8], R42 ;  /* 0x0003f82a01007387 */ /* 0x0005e80000100a00 */
[----:B------:R-:W-:Y:S04]  /*87c40*/  STL.64 [R1+0x3e0], R36 ;  /* 0x0003e02401007387 */ /* 0x000fe80000100a00 */
[----:B------:R3:W-:Y:S01]  /*87c50*/  STL.64 [R1+0x3e8], R38 ;  /* 0x0003e82601007387 */ /* 0x0007e20000100a00 */
[C---:B--2---:R-:W-:Y:S08]  /*87c60*/  HMMA.1688.F32.TF32 R40, R32.reuse, R216, R172 ;  /* 0x000000d82028723c */ /* 0x044ff000000810ac */
[C---:B---3--:R-:W-:Y:S01]  /*87c70*/  HMMA.1688.F32.TF32 R36, R32.reuse, R220, R168 ;  /* 0x000000dc2024723c */ /* 0x048fe200000810a8 */
[----:B------:R-:W-:Y:S04]  /*87c80*/  STL.64 [R1+0x3d0], R176 ;  /* 0x0003d0b001007387 */ /* 0x000fe80000100a00 */
[----:B------:R-:W-:Y:S04]  /*87c90*/  STL.64 [R1+0x3d8], R178 ;  /* 0x0003d8b201007387 */ /* 0x000fe80000100a00 */
[----:B------:R-:W-:Y:S04]  /*87ca0*/  LDS R176, [R206+UR11+0x10280] ;  /* 0x0102800bceb07984 */ /* 0x000fe80008000800 */
[----:B------:R-:W-:Y:S04]  /*87cb0*/  LDS R178, [R206+UR11+0x11280] ;  /* 0x0112800bceb27984 */ /* 0x000fe80008000800 */
[----:B------:R-:W-:Y:S04]  /*87cc0*/  LDS R177, [R207+UR11+0x10280] ;  /* 0x0102800bcfb17984 */ /* 0x000fe80008000800 */
[----:B------:R-:W2:Y:S04]  /*87cd0*/  LDS R179, [R207+UR11+0x11280] ;  /* 0x0112800bcfb37984 */ /* 0x000ea80008000800 */
[----:B------:R-:W-:Y:S04]  /*87ce0*/  STL.64 [R1+0x3c0], R40 ;  /* 0x0003c02801007387 */ /* 0x000fe80000100a00 */
[----:B------:R3:W-:Y:S04]  /*87cf0*/  STL.64 [R1+0x3c8], R42 ;  /* 0x0003c82a01007387 */ /* 0x0007e80000100a00 */
[----:B------:R-:W-:Y:S04]  /*87d00*/  STL.64 [R1+0x3b0], R36 ;  /* 0x0003b02401007387 */ /* 0x000fe80000100a00 */
[----:B------:R4:W-:Y:S01]  /*87d10*/  STL.64 [R1+0x3b8], R38 ;  /* 0x0003b82601007387 */ /* 0x0009e20000100a00 */
[C---:B---3--:R-:W-:Y:S08]  /*87d20*/  HMMA.1688.F32.TF32 R40, R32.reuse, R228, R160 ;  /* 0x000000e42028723c */ /* 0x048ff000000810a0 */
[C---:B----4-:R-:W-:Y:S01]  /*87d30*/  HMMA.1688.F32.TF32 R36, R32.reuse, R232, R156 ;  /* 0x000000e82024723c */ /* 0x050fe2000008109c */
[----:B------:R-:W-:Y:S04]  /*87d40*/  STL.64 [R1+0x3a0], R164 ;  /* 0x0003a0a401007387 */ /* 0x000fe80000100a00 */
[----:B------:R-:W-:Y:S06]  /*87d50*/  STL.64 [R1+0x3a8], R166 ;  /* 0x0003a8a601007387 */ /* 0x000fec0000100a00 */
        /* <DEDUP_REMOVED lines=23> */
[----:B------:R-:W-:Y:S03]  /*87ed0*/  STL.64 [R1+0x318], R130 ;  /* 0x0003188201007387 */ /* 0x000fe60000100a00 */
[----:B------:R-:W-:Y:S03]  /*87ee0*/  HMMA.1688.F32.TF32 R32, R32, R24, R112 ;  /* 0x000000182020723c */ /* 0x000fe60000081070 */
[----:B------:R-:W-:Y:S04]  /*87ef0*/  STL.64 [R1+0x300], R40 ;  /* 0x0003002801007387 */ /* 0x000fe80000100a00 */
[----:B------:R3:W-:Y:S04]  /*87f00*/  STL.64 [R1+0x308], R42 ;  /* 0x0003082a01007387 */ /* 0x0007e80000100a00 */
[----:B------:R-:W-:Y:S04]  /*87f10*/  STL.64 [R1+0x2f0], R36 ;  /* 0x0002f02401007387 */ /* 0x000fe80000100a00 */
[----:B------:R4:W-:Y:S01]  /*87f20*/  STL.64 [R1+0x2f8], R38 ;  /* 0x0002f82601007387 */ /* 0x0009e20000100a00 */
[C---:B---3--:R-:W-:Y:S08]  /*87f30*/  HMMA.1688.F32.TF32 R40, R72.reuse, R212, R108 ;  /* 0x000000d44828723c */ /* 0x048ff0000008106c */
[C---:B----4-:R-:W-:Y:S01]  /*87f40*/  HMMA.1688.F32.TF32 R36, R72.reuse, R216, R104 ;  /* 0x000000d84824723c */ /* 0x050fe20000081068 */
[----:B------:R-:W-:Y:S04]  /*87f50*/  STL.64 [R1+0x2d0], R32 ;  /* 0x0002d02001007387 */ /* 0x000fe80000100a00 */
[----:B------:R3:W-:Y:S03]  /*87f60*/  STL.64 [R1+0x2d8], R34 ;  /* 0x0002d82201007387 */ /* 0x0007e60000100a00 */
[C---:B---3--:R-:W-:Y:S03]  /*87f70*/  HMMA.1688.F32.TF32 R32, R72.reuse, R220, R100 ;  /* 0x000000dc4820723c */ /* 0x048fe60000081064 */
[----:B------:R-:W-:Y:S04]  /*87f80*/  STL.64 [R1+0x2c0], R40 ;  /* 0x0002c02801007387 */ /* 0x000fe80000100a00 */
[----:B------:R3:W-:Y:S04]  /*87f90*/  STL.64 [R1+0x2c8], R42 ;  /* 0x0002c82a01007387 */ /* 0x0007e80000100a00 */
[----:B------:R-:W-:Y:S04]  /*87fa0*/  STL.64 [R1+0x2b0], R36 ;  /* 0x0002b02401007387 */ /* 0x000fe80000100a00 */
[----:B------:R4:W-:Y:S01]  /*87fb0*/  STL.64 [R1+0x2b8], R38 ;  /* 0x0002b82601007387 */ /* 0x0009e20000100a00 */
[C---:B---3--:R-:W-:Y:S08]  /*87fc0*/  HMMA.1688.F32.TF32 R40, R72.reuse, R224, R96 ;  /* 0x000000e04828723c */ /* 0x048ff00000081060 */
[----:B----4-:R-:W-:Y:S01]  /*87fd0*/  HMMA.1688.F32.TF32 R36, R72, R228, R208 ;  /* 0x000000e44824723c */ /* 0x010fe200000810d0 */
[----:B------:R-:W-:Y:S04]  /*87fe0*/  STL.64 [R1+0x2a0], R32 ;  /* 0x0002a02001007387 */ /* 0x000fe80000100a00 */
[----:B------:R3:W-:Y:S01]  /*87ff0*/  STL.64 [R1+0x2a8], R34 ;  /* 0x0002a82201007387 */ /* 0x0007e20000100a00 */
[----:B------:R-:W-:-:S02]  /*88000*/  IMAD.MOV.U32 R208, RZ, RZ, R53 ;  /* 0x000000ffffd07224 */ /* 0x000fc400078e0035 */
[----:B------:R-:W-:Y:S01]  /*88010*/  IMAD.MOV.U32 R209, RZ, RZ, R52 ;  /* 0x000000ffffd17224 */ /* 0x000fe200078e0034 */
[----:B------:R-:W-:Y:S01]  /*88020*/  MOV R210, R49 ;  /* 0x0000003100d27202 */ /* 0x000fe20000000f00 */
[----:B------:R-:W-:Y:S01]  /*88030*/  IMAD.MOV.U32 R211, RZ, RZ, R48 ;  /* 0x000000ffffd37224 */ /* 0x000fe200078e0030 */
        /* <DEDUP_REMOVED lines=34> */
[----:B------:R-:W3:Y:S04]  /*88260*/  LDL.LU R203, [R1+0x8cc] ;  /* 0x0008cc0001cb7983 */ /* 0x000ee80000300800 */
[----:B------:R-:W-:Y:S04]  /*88270*/  STL.64 [R1+0x4668], R34 ;  /* 0x0046682201007387 */ /* 0x000fe80000100a00 */
[----:B------:R1:W-:Y:S01]  /*88280*/  STL.64 [R1+0x4660], R32 ;  /* 0x0046602001007387 */ /* 0x0003e20000100a00 */
[C---:B----4-:R-:W-:Y:S08]  /*88290*/  HMMA.1688.F32.TF32 R40, R72.reuse, R240, R96 ;  /* 0x000000f04828723c */ /* 0x050ff00000081060 */
[C---:B-1----:R-:W-:Y:S08]  /*882a0*/  HMMA.1688.F32.TF32 R36, R72.reuse, R236, R100 ;  /* 0x000000ec4824723c */ /* 0x042ff00000081064 */
[C---:B--2---:R-:W-:Y:S08]  /*882b0*/  HMMA.1688.F32.TF32 R44, R72.reuse, R244, R44 ;  /* 0x000000f4482c723c */ /* 0x044ff0000008102c */
[C---:B------:R-:W-:Y:S08]  /*882c0*/  HMMA.1688.F32.TF32 R48, R72.reuse, R28, R48 ;  /* 0x0000001c4830723c */ /* 0x040ff00000081030 */
[C---:B------:R-:W-:Y:S08]  /*882d0*/  HMMA.1688.F32.TF32 R52, R72.reuse, R4, R52 ;  /* 0x000000044834723c */ /* 0x040ff00000081034 */
[C---:B------:R-:W-:Y:S08]  /*882e0*/  HMMA.1688.F32.TF32 R60, R72.reuse, R12, R60 ;  /* 0x0000000c483c723c */ /* 0x040ff0000008103c */
[C---:B------:R-:W-:Y:S08]  /*882f0*/  HMMA.1688.F32.TF32 R64, R72.reuse, R16, R64 ;  /* 0x000000104840723c */ /* 0x040ff00000081040 */
[C---:B------:R-:W-:Y:S08]  /*88300*/  HMMA.1688.F32.TF32 R68, R72.reuse, R20, R68 ;  /* 0x000000144844723c */ /* 0x040ff00000081044 */
[----:B------:R-:W-:Y:S01]  /*88310*/  HMMA.1688.F32.TF32 R72, R72, R24, R208 ;  /* 0x000000184848723c */ /* 0x000fe200000810d0 */
        /* <DEDUP_REMOVED lines=21> */
[----:B------:R-:W2:Y:S04]  /*88470*/  LDL.LU R79, [R1+0x83c] ;  /* 0x00083c00014f7983 */ /* 0x000ea80000300800 */
[----:B------:R-:W4:Y:S04]  /*88480*/  LDL.LU R82, [R1+0x828] ;  /* 0x0008280001527983 */ /* 0x000f280000300800 */
[----:B------:R-:W4:Y:S01]  /*88490*/  LDL.LU R83, [R1+0x82c] ;  /* 0x00082c0001537983 */ /* 0x000f220000300800 */
[----:B------:R-:W-:Y:S01]  /*884a0*/  IMAD.MOV.U32 R96, RZ, RZ, R89 ;  /* 0x000000ffff607224 */ /* 0x000fe200078e0059 */
[----:B------:R-:W-:-:S02]  /*884b0*/  MOV R97, R88 ;  /* 0x0000005800617202 */ /* 0x000fc40000000f00 */
        /* <DEDUP_REMOVED lines=18> */
[----:B------:R-:W3:Y:S04]  /*885e0*/  LDL.LU R203, [R1+0xccc] ;  /* 0x000ccc0001cb7983 */ /* 0x000ee80000300800 */
[----:B------:R-:W-:Y:S04]  /*885f0*/  STL.64 [R1+0x4718], R198 ;  /* 0x004718c601007387 */ /* 0x000fe80000100a00 */
[----:B------:R-:W-:Y:S04]  /*88600*/  STL.64 [R1+0x4710], R196 ;  /* 0x004710c401007387 */ /* 0x000fe80000100a00 */
[----:B------:R-:W3:Y:S04]  /*88610*/  LDL.LU R208, [R1+0x1190] ;  /* 0x0011900001d07983 */ /* 0x000ee80000300800 */
[----:B------:R-:W3:Y:S04]  /*88620*/  LDL.LU R209, [R1+0x1194] ;  /* 0x0011940001d17983 */ /* 0x000ee80000300800 */
[----:B------:R-:W3:Y:S04]  /*88630*/  LDL.LU R210, [R1+0x1198] ;  /* 0x0011980001d27983 */ /* 0x000ee80000300800 */
[----:B------:R-:W3:Y:S01]  /*88640*/  LDL.LU R211, [R1+0x119c] ;  /* 0x00119c0001d37983 */ /* 0x000ee20000300800 */
[C---:B--2---:R-:W-:Y:S08]  /*88650*/  HMMA.1688.F32.TF32 R76, R124.reuse, R216, R76 ;  /* 0x000000d87c4c723c */ /* 0x044ff0000008104c */
[C---:B----4-:R-:W-:Y:S08]  /*88660*/  HMMA.1688.F32.TF32 R80, R124.reuse, R220, R80 ;  /* 0x000000dc7c50723c */ /* 0x050ff00000081050 */
[C---:B------:R-:W-:Y:S08]  /*88670*/  HMMA.1688.F32.TF32 R96, R124.reuse, R236, R96 ;  /* 0x000000ec7c60723c */ /* 0x040ff00000081060 */
[C---:B------:R-:W-:Y:S08]  /*88680*/  HMMA.1688.F32.TF32 R84, R124.reuse, R224, R84 ;  /* 0x000000e07c54723c */ /* 0x040ff00000081054 */
[C---:B------:R-:W-:Y:S08]  /*88690*/  HMMA.1688.F32.TF32 R88, R124.reuse, R228, R88 ;  /* 0x000000e47c58723c */ /* 0x040ff00000081058 */
[C---:B------:R-:W-:Y:S08]  /*886a0*/  HMMA.1688.F32.TF32 R92, R124.reuse, R232, R92 ;  /* 0x000000e87c5c723c */ /* 0x040ff0000008105c */
[C---:B---3--:R-:W-:Y:S08]  /*886b0*/  HMMA.1688.F32.TF32 R100, R124.reuse, R240, R100 ;  /* 0x000000f07c64723c */ /* 0x048ff00000081064 */
[C---:B------:R-:W-:Y:S01]  /*886c0*/  HMMA.1688.F32.TF32 R104, R124.reuse, R244, R200 ;  /* 0x000000f47c68723c */ /* 0x040fe200000810c8 */
[----:B------:R-:W-:Y:S04]  /*886d0*/  STL.64 [R1+0x4728], R78 ;  /* 0x0047284e01007387 */ /* 0x000fe80000100a00 */
[----:B------:R-:W-:Y:S04]  /*886e0*/  STL.64 [R1+0x4720], R76 ;  /* 0x0047204c01007387 */ /* 0x000fe80000100a00 */
[----:B------:R-:W-:Y:S04]  /*886f0*/  STL.64 [R1+0x4738], R82 ;  /* 0x0047385201007387 */ /* 0x000fe80000100a00 */
[----:B------:R-:W-:Y:S04]  /*88700*/  STL.64 [R1+0x4730], R80 ;  /* 0x0047305001007387 */ /* 0x000fe80000100a00 */
[----:B------:R-:W-:Y:S04]  /*88710*/  LDS R200, [R0+UR11+0x10300] ;  /* 0x0103000b00c87984 */ /* 0x000fe80008000800 */
        /* <DEDUP_REMOVED lines=10> */
[----:B------:R-:W-:Y:S04]  /*887c0*/  LDS R202, [R0+UR11+0x11300] ;  /* 0x0113000b00ca7984 */ /* 0x000fe80008000800 */
        /* <DEDUP_REMOVED lines=52> */
[----:B------:R-:W-:Y:S04]  /*88b10*/  STL.64 [R1+0x47a8], R182 ;  /* 0x0047a8b601007387 */ /* 0x000fe80000100a00 */
[----:B------:R-:W-:Y:S04]  /*88b20*/  STL.64 [R1+0x47a0], R180 ;  /* 0x0047a0b401007387 */ /* 0x000fe80000100a00 */
[----:B------:R-:W1:Y:S01]  /*88b30*/  LDS R203, [R252+UR11+0x11300] ;  /* 0x0113000bfccb7984 */ /* 0x000e620008000800 */
[----:B--2---:R-:W-:Y:S08]  /*88b40*/  HMMA.1688.F32.TF32 R144, R176, R228, R144 ;  /* 0x000000e4b090723c */ /* 0x004ff00000081090 */
        /* <DEDUP_REMOVED lines=19> */
[----:B------:R-:W2:Y:S04]  /*88c80*/  LDL.LU R32, [R1+0xca0] ;  /* 0x000ca00001207983 */ /* 0x000ea80000300800 */
[----:B------:R-:W2:Y:S04]  /*88c90*/  LDL.LU R33, [R1+0xca4] ;  /* 0x000ca40001217983 */ /* 0x000ea80000300800 */
[----:B------:R-:W2:Y:S04]  /*88ca0*/  LDL.LU R34, [R1+0xca8] ;  /* 0x000ca80001227983 */ /* 0x000ea80000300800 */
[----:B------:R-:W2:Y:S04]  /*88cb0*/  LDL.LU R35, [R1+0xcac] ;  /* 0x000cac0001237983 */ /* 0x000ea80000300800 */
[----:B-1----:R-:W3:Y:S04]  /*88cc0*/  LDL.LU R36, [R1+0x1050] ;  /* 0x0010500001247983 */ /* 0x002ee80000300800 */
        /* <DEDUP_REMOVED lines=35> */
[----:B------:R-:W-:-:S15]  /*88f00*/  HMMA.1688.F32.TF32 R148, R176, R232, R148 ;  /* 0x000000e8b094723c */ /* 0x000fde0000081094 */
[----:B------:R-:W-:-:S04]  /*88f10*/  NOP ;  /* 0x0000000000007918 */ /* 0x000fc80000000000 */
[----:B------:R-:W-:Y:S04]  /*88f20*/  STL [R1+0x464c], R148 ;  /* 0x00464c9401007387 */ /* 0x000fe80000100800 */
[----:B------:R-:W-:Y:S04]  /*88f30*/  STL [R1+0x4648], R149 ;  /* 0x0046489501007387 */ /* 0x000fe80000100800 */
[----:B------:R-:W-:Y:S04]  /*88f40*/  STL [R1+0x4644], R150 ;  /* 0x0046449601007387 */ /* 0x000fe80000100800 */
[----:B------:R-:W-:Y:S01]  /*88f50*/  STL [R1+0x4640], R151 ;  /* 0x0046409701007387 */ /* 0x000fe20000100800 */
[C---:B----4-:R-:W-:Y:S08]  /*88f60*/  HMMA.1688.F32.TF32 R152, R176.reuse, R236, R152 ;  /* 0x000000ecb098723c */ /* 0x050ff00000081098 */
[C---:B--2---:R-:W-:Y:S11]  /*88f70*/  HMMA.1688.F32.TF32 R156, R176.reuse, R240, R156 ;  /* 0x000000f0b09c723c */ /* 0x044ff6000008109c */
[----:B------:R-:W-:Y:S04]  /*88f80*/  STL [R1+0x4658], R152 ;  /* 0x0046589801007387 */ /* 0x000fe80000100800 */
        /* <DEDUP_REMOVED lines=19> */
[----:B------:R-:W-:Y:S01]  /*890c0*/  HMMA.1688.F32.TF32 R176, R176, R24, R32 ;  /* 0x00000018b0b0723c */ /* 0x000fe20000081020 */
        /* <DEDUP_REMOVED lines=22> */
[----:B------:R1:W-:Y:S04]  /*89230*/  STL [R1+0x45f4], R177 ;  /* 0x0045f4b101007387 */ /* 0x0003e80000100800 */
[----:B------:R1:W-:Y:S04]  /*89240*/  STL [R1+0x45f0], R178 ;  /* 0x0045f0b201007387 */ /* 0x0003e80000100800 */
[----:B------:R1:W-:Y:S04]  /*89250*/  STL [R1+0x45ec], R179 ;  /* 0x0045ecb301007387 */ /* 0x0003e80000100800 */
        /* <DEDUP_REMOVED lines=15> */
[----:B------:R-:W4:Y:S01]  /*89350*/  LDL.LU R39, [R1+0x5dc] ;  /* 0x0005dc0001277983 */ /* 0x000f220000300800 */
[----:B--2---:R-:W-:Y:S03]  /*89360*/  HMMA.1688.F32.TF32 R32, R200, R212, R248 ;  /* 0x000000d4c820723c */ /* 0x004fe600000810f8 */
[----:B------:R-:W2:Y:S04]  /*89370*/  LDL.LU R248, [R1+0x600] ;  /* 0x0006000001f87983 */ /* 0x000ea80000300800 */
[----:B------:R-:W2:Y:S04]  /*89380*/  LDL.LU R249, [R1+0x604] ;  /* 0x0006040001f97983 */ /* 0x000ea80000300800 */
[----:B------:R-:W2:Y:S04]  /*89390*/  LDL.LU R250, [R1+0x608] ;  /* 0x0006080001fa7983 */ /* 0x000ea80000300800 */
[----:B------:R-:W2:Y:S04]  /*893a0*/  LDL.LU R251, [R1+0x60c] ;  /* 0x00060c0001fb7983 */ /* 0x000ea80000300800 */
[----:B------:R-:W-:-:S02]  /*893b0*/  IMAD.MOV.U32 R149, RZ, RZ, R32 ;  /* 0x000000ffff957224 */ /* 0x000fc400078e0020 */
[----:B------:R-:W-:Y:S01]  /*893c0*/  IMAD.MOV.U32 R150, RZ, RZ, R33 ;  /* 0x000000ffff967224 */ /* 0x000fe200078e0021 */
[----:B------:R-:W2:Y:S01]  /*893d0*/  LDL.LU R32, [R1+0xc50] ;  /* 0x000c500001207983 */ /* 0x000ea20000300800 */
[----:B------:R-:W-:-:S03]  /*893e0*/  IMAD.MOV.U32 R151, RZ, RZ, R34 ;  /* 0x000000ffff977224 */ /* 0x000fc600078e0022 */
[----:B------:R-:W2:Y:S01]  /*893f0*/  LDL.LU R33, [R1+0xc54] ;  /* 0x000c540001217983 */ /* 0x000ea20000300800 */
[----:B------:R-:W-:-:S03]  /*89400*/  IMAD.MOV.U32 R144, RZ, RZ, R35 ;  /* 0x000000ffff907224 */ /* 0x000fc600078e0023 */
[----:B------:R-:W2:Y:S04]  /*89410*/  LDL.LU R34, [R1+0xc58] ;  /* 0x000c580001227983 */ /* 0x000ea80000300800 */
[----:B------:R-:W2:Y:S01]  /*89420*/  LDL.LU R35, [R1+0xc5c] ;  /* 0x000c5c0001237983 */ /* 0x000ea20000300800 */
[C---:B---3--:R-:W-:Y:S08]  /*89430*/  HMMA.1688.F32.TF32 R40, R200.reuse, R232, R40 ;  /* 0x000000e8c828723c */ /* 0x048ff00000081028 */
[C---:B----4-:R-:W-:Y:S08]  /*89440*/  HMMA.1688.F32.TF32 R36, R200.reuse, R236, R36 ;  /* 0x000000ecc824723c */ /* 0x050ff00000081024 */
[----:B------:R-:W-:Y:S03]  /*89450*/  HMMA.1688.F32.TF32 R48, R200, R224, R48 ;  /* 0x000000e0c830723c */ /* 0x000fe60000081030 */
[----:B------:R-:W-:-:S02]  /*89460*/  IMAD.MOV.U32 R193, RZ, RZ, R40 ;  /* 0x000000ffffc17224 */ /* 0x000fc400078e0028 */
[----:B------:R-:W-:Y:S02]  /*89470*/  IMAD.MOV.U32 R194, RZ, RZ, R41 ;  /* 0x000000ffffc27224 */ /* 0x000fe400078e0029 */
[----:B------:R-:W-:Y:S02]  /*89480*/  IMAD.MOV.U32 R195, RZ, RZ, R42 ;  /* 0x000000ffffc37224 */ /* 0x000fe400078e002a */
[----:B------:R-:W-:Y:S02]  /*89490*/  IMAD.MOV.U32 R171, RZ, RZ, R43 ;  /* 0x000000ffffab7224 */ /* 0x000fe400078e002b */
[----:B------:R-:W-:Y:S01]  /*894a0*/  MOV R175, R36 ;  /* 0x0000002400af7202 */ /* 0x000fe20000000f00 */
[----:B------:R-:W-:Y:S02]  /*894b0*/  IMAD.MOV.U32 R177, RZ, RZ, R37 ;  /* 0x000000ffffb17224 */ /* 0x000fe400078e0025 */
[----:B------:R-:W-:Y:S02]  /*894c0*/  IMAD.MOV.U32 R178, RZ, RZ, R38 ;  /* 0x000000ffffb27224 */ /* 0x000fe400078e0026 */
[----:B------:R-:W-:Y:S01]  /*894d0*/  IMAD.MOV.U32 R179, RZ, RZ, R39 ;  /* 0x000000ffffb37224 */ /* 0x000fe200078e0027 */
[----:B------:R-:W-:Y:S02]  /*894e0*/  HMMA.1688.F32.TF32 R56, R200, R216, R56 ;  /* 0x000000d8c838723c */ /* 0x000fe40000081038 */
[----:B------:R-:W-:-:S02]  /*894f0*/  IMAD.MOV.U32 R159, RZ, RZ, R48 ;  /* 0x000000ffff9f7224 */ /* 0x000fc400078e0030 */
[----:B------:R-:W-:Y:S01]  /*89500*/  IMAD.MOV.U32 R162, RZ, RZ, R49 ;  /* 0x000000ffffa27224 */ /* 0x000fe200078e0031 */
[----:B------:R-:W-:Y:S01]  /*89510*/  MOV R163, R50 ;  /* 0x0000003200a37202 */ /* 0x000fe20000000f00 */
[----:B------:R-:W-:-:S13]  /*89520*/  IMAD.MOV.U32 R191, RZ, RZ, R51 ;  /* 0x000000ffffbf7224 */ /* 0x000fda00078e0033 */
[----:B------:R-:W-:Y:S01]  /*89530*/  MOV R152, R56 ;  /* 0x0000003800987202 */ /* 0x000fe20000000f00 */
[----:B------:R-:W-:Y:S02]  /*89540*/  IMAD.MOV.U32 R153, RZ, RZ, R57 ;  /* 0x000000ffff997224 */ /* 0x000fe400078e0039 */
[----:B------:R-:W-:Y:S02]  /*89550*/  IMAD.MOV.U32 R154, RZ, RZ, R58 ;  /* 0x000000ffff9a7224 */ /* 0x000fe400078e003a */
[----:B------:R-:W-:Y:S01]  /*89560*/  IMAD.MOV.U32 R148, RZ, RZ, R59 ;  /* 0x000000ffff947224 */ /* 0x000fe200078e003b */
[C---:B------:R-:W-:Y:S08]  /*89570*/  HMMA.1688.F32.TF32 R52, R200.reuse, R220, R52 ;  /* 0x000000dcc834723c */ /* 0x040ff00000081034 */
[----:B------:R-:W-:Y:S11]  /*89580*/  HMMA.1688.F32.TF32 R44, R200, R228, R44 ;  /* 0x000000e4c82c723c */ /* 0x000ff6000008102c */
[----:B------:R-:W-:Y:S01]  /*89590*/  IMAD.MOV.U32 R145, RZ, RZ, R52 ;  /* 0x000000ffff917224 */ /* 0x000fe200078e0034 */
[----:B------:R-:W-:Y:S01]  /*895a0*/  MOV R146, R53 ;  /* 0x0000003500927202 */ /* 0x000fe20000000f00 */
[----:B------:R-:W-:-:S02]  /*895b0*/  IMAD.MOV.U32 R147, RZ, RZ, R54 ;  /* 0x000000ffff937224 */ /* 0x000fc400078e0036 */
[----:B------:R-:W-:-:S04]  /*895c0*/  IMAD.MOV.U32 R155, RZ, RZ, R55 ;  /* 0x000000ffff9b7224 */ /* 0x000fc800078e0037 */
[----:B------:R-:W-:Y:S02]  /*895d0*/  IMAD.MOV.U32 R165, RZ, RZ, R44 ;  /* 0x000000ffffa57224 */ /* 0x000fe400078e002c */
[----:B------:R-:W-:Y:S02]  /*895e0*/  IMAD.MOV.U32 R166, RZ, RZ, R45 ;  /* 0x000000ffffa67224 */ /* 0x000fe400078e002d */
[----:B------:R-:W-:Y:S01]  /*895f0*/  IMAD.MOV.U32 R167, RZ, RZ, R46 ;  /* 0x000000ffffa77224 */ /* 0x000fe200078e002e */
[----:B------:R-:W-:Y:S01]  /*89600*/  MOV R192, R47 ;  /* 0x0000002f00c07202 */ /* 0x000fe20000000f00 */
[C---:B--2---:R-:W-:Y:S08]  /*89610*/  HMMA.1688.F32.TF32 R36, R200.reuse, R244, R248 ;  /* 0x000000f4c824723c */ /* 0x044ff000000810f8 */
[----:B------:R-:W-:Y:S01]  /*89620*/  HMMA.1688.F32.TF32 R40, R200, R240, R32 ;  /* 0x000000f0c828723c */ /* 0x000fe20000081020 */
[----:B------:R-:W2:-:S15]  /*89630*/  LDL.LU R32, [R1+0xff0] ;  /* 0x000ff00001207983 */ /* 0x000e9e0000300800 */
[----:B------:R-:W-:-:S03]  /*89640*/  NOP ;  /* 0x0000000000007918 */ /* 0x000fc60000000000 */
[----:B------:R-:W-:Y:S04]  /*89650*/  STL.64 [R1+0x5e0], R40 ;  /* 0x0005e02801007387 */ /* 0x000fe80000100a00 */
[----:B------:R-:W-:Y:S04]  /*89660*/  STL.64 [R1+0x5e8], R42 ;  /* 0x0005e82a01007387 */ /* 0x000fe80000100a00 */
[----:B------:R1:W-:Y:S04]  /*89670*/  STL.64 [R1+0x600], R36 ;  /* 0x0006002401007387 */ /* 0x0003e80000100a00 */
[----:B------:R3:W-:Y:S04]  /*89680*/  STL.64 [R1+0x608], R38 ;  /* 0x0006082601007387 */ /* 0x0007e80000100a00 */
[----:B------:R-:W2:Y:S04]  /*89690*/  LDL.LU R33, [R1+0xff4] ;  /* 0x000ff40001217983 */ /* 0x000ea80000300800 */
[----:B------:R-:W2:Y:S04]  /*896a0*/  LDL.LU R34, [R1+0xff8] ;  /* 0x000ff80001227983 */ /* 0x000ea80000300800 */
[----:B------:R-:W2:Y:S04]  /*896b0*/  LDL.LU R35, [R1+0xffc] ;  /* 0x000ffc0001237983 */ /* 0x000ea80000300800 */
[----:B-1----:R-:W4:Y:S04]  /*896c0*/  LDL.LU R36, [R1+0x1000] ;  /* 0x0010000001247983 */ /* 0x002f280000300800 */
[----:B------:R-:W4:Y:S04]  /*896d0*/  LDL.LU R37, [R1+0x1004] ;  /* 0x0010040001257983 */ /* 0x000f280000300800 */
[----:B---3--:R-:W4:Y:S04]  /*896e0*/  LDL.LU R38, [R1+0x1008] ;  /* 0x0010080001267983 */ /* 0x008f280000300800 */
        /* <DEDUP_REMOVED lines=89> */
[----:B------:R-:W2:Y:S04]  /*89c80*/  LDS R211, [R207+UR11+0x11300] ;  /* 0x0113000bcfd37984 */ /* 0x000ea80008000800 */
[----:B------:R-:W-:Y:S04]  /*89c90*/  LDS R206, [R206+UR11+0x11380] ;  /* 0x0113800bcece7984 */ /* 0x000fe80008000800 */
[----:B------:R-:W1:Y:S01]  /*89ca0*/  LDS R207, [R207+UR11+0x11380] ;  /* 0x0113800bcfcf7984 */ /* 0x000e620008000800 */
[C---:B--2---:R-:W-:Y:S08]  /*89cb0*/  HMMA.1688.F32.TF32 R76, R208.reuse, R220, R76 ;  /* 0x000000dcd04c723c */ /* 0x044ff0000008104c */
[C---:B---3--:R-:W-:Y:S08]  /*89cc0*/  HMMA.1688.F32.TF32 R80, R208.reuse, R216, R80 ;  /* 0x000000d8d050723c */ /* 0x048ff00000081050 */
[----:B----4-:R-:W-:Y:S08]  /*89cd0*/  HMMA.1688.F32.TF32 R84, R208, R212, R84 ;  /* 0x000000d4d054723c */ /* 0x010ff00000081054 */
        /* <DEDUP_REMOVED lines=12> */
[C---:B------:R-:W-:Y:S01]  /*89da0*/  HMMA.1688.F32.TF32 R60, R208.reuse, R240, R60 ;  /* 0x000000f0d03c723c */ /* 0x040fe2000008103c */
        /* <DEDUP_REMOVED lines=21> */
[----:B------:R-:W-:Y:S04]  /*89f00*/  LDS R202, [R0+UR11+0x11380] ;  /* 0x0113800b00ca7984 */ /* 0x000fe80008000800 */
[----:B------:R-:W-:Y:S04]  /*89f10*/  LDS R201, [R252+UR11+0x10380] ;  /* 0x0103800bfcc97984 */ /* 0x000fe80008000800 */
[----:B------:R-:W3:Y:S01]  /*89f20*/  LDS R203, [R252+UR11+0x11380] ;  /* 0x0113800bfccb7984 */ /* 0x000ee20008000800 */
[----:B--2---:R-:W-:-:S15]  /*89f30*/  HMMA.1688.F32.TF32 R76, R208, R224, R196 ;  /* 0x000000e0d04c723c */ /* 0x004fde00000810c4 */
[----:B------:R-:W-:-:S04]  /*89f40*/  NOP ;  /* 0x0000000000007918 */ /* 0x000fc80000000000 */
        /* <DEDUP_REMOVED lines=14> */
[C---:B------:R-:W-:Y:S08]  /*8a030*/  HMMA.1688.F32.TF32 R48, R208.reuse, R8, R44 ;  /* 0x00000008d030723c */ /* 0x040ff0000008102c */
[C---:B------:R-:W-:Y:S08]  /*8a040*/  HMMA.1688.F32.TF32 R44, R208.reuse, R12, R40 ;  /* 0x0000000cd02c723c */ /* 0x040ff00000081028 */
[C---:B------:R-:W-:Y:S08]  /*8a050*/  HMMA.1688.F32.TF32 R40, R208.reuse, R20, R32 ;  /* 0x00000014d028723c */ /* 0x040ff00000081020 */
[----:B------:R-:W-:Y:S01]  /*8a060*/  HMMA.1688.F32.TF32 R32, R208, R24, R248 ;  /* 0x00000018d020723c */ /* 0x000fe200000810f8 */
[----:B------:R-:W-:Y:S04]  /*8a070*/  LDS R208, [R0+UR11+0x12000] ;  /* 0x0120000b00d07984 */ /* 0x000fe80008000800 */
[----:B------:R-:W-:Y:S04]  /*8a080*/  LDS R210, [R0+UR11+0x13000] ;  /* 0x0130000b00d27984 */ /* 0x000fe80008000800 */
[----:B------:R-:W-:Y:S04]  /*8a090*/  LDS R209, [R252+UR11+0x12000] ;  /* 0x0120000bfcd17984 */ /* 0x000fe80008000800 */
[----:B------:R-:W2:Y:S04]  /*8a0a0*/  LDS R211, [R252+UR11+0x13000] ;  /* 0x0130000bfcd37984 */ /* 0x000ea80008000800 */
        /* <DEDUP_REMOVED lines=10> */
[----:B----4-:R-:W4:Y:S04]  /*8a150*/  LDL.LU R36, [R1+0xb30] ;  /* 0x000b300001247983 */ /* 0x010f280000300800 */
[----:B------:R1:W-:Y:S04]  /*8a160*/  STL.64 [R1+0xc50], R40 ;  /* 0x000c502801007387 */ /* 0x0003e80000100a00 */
[----:B------:R1:W-:Y:S04]  /*8a170*/  STL.64 [R1+0xc58], R42 ;  /* 0x000c582a01007387 */ /* 0x0003e80000100a00 */
[----:B------:R1:W-:Y:S04]  /*8a180*/  STL.64 [R1+0xc40], R32 ;  /* 0x000c402001007387 */ /* 0x0003e80000100a00 */
[----:B------:R2:W-:Y:S04]  /*8a190*/  STL.64 [R1+0xc48], R34 ;  /* 0x000c482201007387 */ /* 0x0005e80000100a00 */
        /* <DEDUP_REMOVED lines=91> */
[----:B------:R-:W2:Y:S04]  /*8a750*/  LDL.LU R248, [R1+0xb00] ;  /* 0x000b000001f87983 */ /* 0x000ea80000300800 */
[----:B------:R-:W2:Y:S04]  /*8a760*/  LDL.LU R249, [R1+0xb04] ;  /* 0x000b040001f97983 */ /* 0x000ea80000300800 */
[----:B------:R-:W2:Y:S04]  /*8a770*/  LDL.LU R250, [R1+0xb08] ;  /* 0x000b080001fa7983 */ /* 0x000ea80000300800 */
[----:B------:R-:W2:Y:S01]  /*8a780*/  LDL.LU R251, [R1+0xb0c] ;  /* 0x000b0c0001fb7983 */ /* 0x000ea20000300800 */
[C---:B----4-:R-:W-:Y:S08]  /*8a790*/  HMMA.1688.F32.TF32 R36, R204.reuse, R232, R36 ;  /* 0x000000e8cc24723c */ /* 0x050ff00000081024 */
[C---:B------:R-:W-:Y:S08]  /*8a7a0*/  HMMA.1688.F32.TF32 R40, R204.reuse, R228, R40 ;  /* 0x000000e4cc28723c */ /* 0x040ff00000081028 */
[C---:B------:R-:W-:Y:S08]  /*8a7b0*/  HMMA.1688.F32.TF32 R44, R204.reuse, R224, R44 ;  /* 0x000000e0cc2c723c */ /* 0x040ff0000008102c */
[C---:B------:R-:W-:Y:S08]  /*8a7c0*/  HMMA.1688.F32.TF32 R52, R204.reuse, R216, R52 ;  /* 0x000000d8cc34723c */ /* 0x040ff00000081034 */
[----:B---3--:R-:W-:Y:S08]  /*8a7d0*/  HMMA.1688.F32.TF32 R56, R204, R212, R56 ;  /* 0x000000d4cc38723c */ /* 0x008ff00000081038 */
[C---:B------:R-:W-:Y:S08]  /*8a7e0*/  HMMA.1688.F32.TF32 R60, R200.reuse, R24, R60 ;  /* 0x00000018c83c723c */ /* 0x040ff0000008103c */
[C---:B------:R-:W-:Y:S08]  /*8a7f0*/  HMMA.1688.F32.TF32 R68, R200.reuse, R16, R68 ;  /* 0x00000010c844723c */ /* 0x040ff00000081044 */
[C---:B------:R-:W-:Y:S08]  /*8a800*/  HMMA.1688.F32.TF32 R108, R200.reuse, R212, R108 ;  /* 0x000000d4c86c723c */ /* 0x040ff0000008106c */
[C---:B------:R-:W-:Y:S08]  /*8a810*/  HMMA.1688.F32.TF32 R116, R200.reuse, R216, R184 ;  /* 0x000000d8c874723c */ /* 0x040ff000000810b8 */
[C---:B------:R-:W-:Y:S03]  /*8a820*/  HMMA.1688.F32.TF32 R112, R200.reuse, R220, R180 ;  /* 0x000000dcc870723c */ /* 0x040fe600000810b4 */
[----:B------:R-:W-:Y:S04]  /*8a830*/  STL.64 [R1+0xc60], R108 ;  /* 0x000c606c01007387 */ /* 0x000fe80000100a00 */
[----:B------:R1:W-:Y:S02]  /*8a840*/  STL.64 [R1+0xc68], R110 ;  /* 0x000c686e01007387 */ /* 0x0003e40000100a00 */
[C---:B-1----:R-:W-:Y:S08]  /*8a850*/  HMMA.1688.F32.TF32 R108, R200.reuse, R224, R104 ;  /* 0x000000e0c86c723c */ /* 0x042ff00000081068 */
[C---:B------:R-:W-:Y:S08]  /*8a860*/  HMMA.1688.F32.TF32 R104, R200.reuse, R228, R100 ;  /* 0x000000e4c868723c */ /* 0x040ff00000081064 */
[C---:B------:R-:W-:Y:S08]  /*8a870*/  HMMA.1688.F32.TF32 R100, R200.reuse, R232, R96 ;  /* 0x000000e8c864723c */ /* 0x040ff00000081060 */
[C---:B------:R-:W-:Y:S08]  /*8a880*/  HMMA.1688.F32.TF32 R96, R200.reuse, R236, R92 ;  /* 0x000000ecc860723c */ /* 0x040ff0000008105c */
[C---:B------:R-:W-:Y:S08]  /*8a890*/  HMMA.1688.F32.TF32 R92, R200.reuse, R240, R88 ;  /* 0x000000f0c85c723c */ /* 0x040ff00000081058 */
[C---:B------:R-:W-:Y:S08]  /*8a8a0*/  HMMA.1688.F32.TF32 R88, R200.reuse, R244, R84 ;  /* 0x000000f4c858723c */ /* 0x040ff00000081054 */
[C---:B------:R-:W-:Y:S08]  /*8a8b0*/  HMMA.1688.F32.TF32 R84, R200.reuse, R28, R80 ;  /* 0x0000001cc854723c */ /* 0x040ff00000081050 */
[C---:B------:R-:W-:Y:S01]  /*8a8c0*/  HMMA.1688.F32.TF32 R80, R200.reuse, R4, R76 ;  /* 0x00000004c850723c */ /* 0x040fe2000008104c */
[----:B------:R-:W-:Y:S04]  /*8a8d0*/  STL.64 [R1+0xc70], R116 ;  /* 0x000c707401007387 */ /* 0x000fe80000100a00 */
[----:B------:R-:W-:Y:S03]  /*8a8e0*/  STL.64 [R1+0xc78], R118 ;  /* 0x000c787601007387 */ /* 0x000fe60000100a00 */
[C---:B------:R-:W-:Y:S01]  /*8a8f0*/  HMMA.1688.F32.TF32 R76, R200.reuse, R8, R196 ;  /* 0x00000008c84c723c */ /* 0x040fe200000810c4 */
[----:B------:R-:W-:Y:S04]  /*8a900*/  STL.64 [R1+0xc80], R112 ;  /* 0x000c807001007387 */ /* 0x000fe80000100a00 */
[----:B------:R-:W-:Y:S03]  /*8a910*/  STL.64 [R1+0xc88], R114 ;  /* 0x000c887201007387 */ /* 0x000fe60000100a00 */
[C---:B------:R-:W-:Y:S08]  /*8a920*/  HMMA.1688.F32.TF32 R72, R200.reuse, R12, R72 ;  /* 0x0000000cc848723c */ /* 0x040ff00000081048 */
[----:B------:R-:W-:Y:S08]  /*8a930*/  HMMA.1688.F32.TF32 R64, R200, R20, R64 ;  /* 0x00000014c840723c */ /* 0x000ff00000081040 */
[C---:B------:R-:W-:Y:S08]  /*8a940*/  HMMA.1688.F32.TF32 R48, R204.reuse, R220, R48 ;  /* 0x000000dccc30723c */ /* 0x040ff00000081030 */
[----:B--2---:R-:W-:Y:S01]  /*8a950*/  HMMA.1688.F32.TF32 R32, R204, R236, R32 ;  /* 0x000000eccc20723c */ /* 0x004fe20000081020 */
[----:B------:R-:W-:Y:S01]  /*8a960*/  IMAD.MOV.U32 R233, RZ, RZ, R38 ;  /* 0x000000ffffe97224 */ /* 0x000fe200078e0026 */
        /* <DEDUP_REMOVED lines=35> */
[----:B------:R-:W-:-:S02]  /*8aba0*/  IMAD.MOV.U32 R229, RZ, RZ, R32 ;  /* 0x000000ffffe57224 */ /* 0x000fc400078e0020 */
[----:B------:R-:W-:Y:S02]  /*8abb0*/  IMAD.MOV.U32 R228, RZ, RZ, R33 ;  /* 0x000000ffffe47224 */ /* 0x000fe400078e0021 */
[----:B------:R-:W-:Y:S02]  /*8abc0*/  IMAD.MOV.U32 R221, RZ, RZ, R34 ;  /* 0x000000ffffdd7224 */ /* 0x000fe400078e0022 */
[----:B------:R-:W-:Y:S01]  /*8abd0*/  IMAD.MOV.U32 R220, RZ, RZ, R35 ;  /* 0x000000ffffdc7224 */ /* 0x000fe200078e0023 */
[----:B------:R-:W-:Y:S01]  /*8abe0*/  STL.64 [R1+0xb48], R42 ;  /* 0x000b482a01007387 */ /* 0x000fe20000100a00 */
[----:B------:R-:W-:Y:S03]  /*8abf0*/  HMMA.1688.F32.TF32 R32, R204, R240, R248 ;  /* 0x000000f0cc20723c */ /* 0x000fe600000810f8 */
[----:B------:R1:W-:Y:S01]  /*8ac00*/  STL.64 [R1+0xb30], R36 ;  /* 0x000b302401007387 */ /* 0x0003e20000100a00 */
[----:B------:R-:W-:Y:S01]  /*8ac10*/  IMAD.MOV.U32 R248, RZ, RZ, R242 ;  /* 0x000000fffff87224 */ /* 0x000fe200078e00f2 */
[----:B------:R-:W-:-:S02]  /*8ac20*/  MOV R249, R226 ;  /* 0x000000e200f97202 */ /* 0x000fc40000000f00 */
[----:B------:R-:W2:Y:S04]  /*8ac30*/  LDL.LU R242, [R1+0x490c] ;  /* 0x00490c0001f27983 */ /* 0x000ea80000300800 */
[----:B------:R-:W3:Y:S01]  /*8ac40*/  LDL.LU R226, [R1+0x4908] ;  /* 0x0049080001e27983 */ /* 0x000ee20000300800 */
[----:B------:R-:W-:Y:S02]  /*8ac50*/  IMAD.MOV.U32 R250, RZ, RZ, R231 ;  /* 0x000000fffffa7224 */ /* 0x000fe400078e00e7 */
[----:B------:R-:W-:Y:S01]  /*8ac60*/  IMAD.MOV.U32 R251, RZ, RZ, R230 ;  /* 0x000000fffffb7224 */ /* 0x000fe200078e00e6 */
[----:B------:R-:W4:Y:S04]  /*8ac70*/  LDL.LU R231, [R1+0x4904] ;  /* 0x0049040001e77983 */ /* 0x000f280000300800 */
[----:B------:R-:W3:Y:S01]  /*8ac80*/  LDL.LU R230, [R1+0x4900] ;  /* 0x0049000001e67983 */ /* 0x000ee20000300800 */
[----:B------:R-:W-:-:S02]  /*8ac90*/  MOV R232, R39 ;  /* 0x0000002700e87202 */ /* 0x000fc40000000f00 */
[----:B------:R-:W-:Y:S01]  /*8aca0*/  MOV R38, R239 ;  /* 0x000000ef00267202 */ /* 0x000fe20000000f00 */
[----:B------:R-:W-:Y:S01]  /*8acb0*/  LDS R200, [R0+UR11+0x12080] ;  /* 0x0120800b00c87984 */ /* 0x000fe20008000800 */
[----:B-1----:R-:W-:-:S03]  /*8acc0*/  IMAD.MOV.U32 R36, RZ, RZ, R235 ;  /* 0x000000ffff247224 */ /* 0x002fc600078e00eb */
[----:B------:R-:W3:Y:S01]  /*8acd0*/  LDL.LU R235, [R1+0x48fc] ;  /* 0x0048fc0001eb7983 */ /* 0x000ee20000300800 */
[----:B------:R-:W-:Y:S02]  /*8ace0*/  IMAD.MOV.U32 R37, RZ, RZ, R234 ;  /* 0x000000ffff257224 */ /* 0x000fe400078e00ea */
[----:B------:R-:W-:Y:S01]  /*8acf0*/  IMAD.MOV.U32 R39, RZ, RZ, R238 ;  /* 0x000000ffff277224 */ /* 0x000fe200078e00ee */
[----:B------:R-:W3:Y:S04]  /*8ad00*/  LDL.LU R234, [R1+0x48f8] ;  /* 0x0048f80001ea7983 */ /* 0x000ee80000300800 */
[----:B------:R-:W3:Y:S04]  /*8ad10*/  LDL.LU R239, [R1+0x48f4] ;  /* 0x0048f40001ef7983 */ /* 0x000ee80000300800 */
[----:B------:R-:W3:Y:S01]  /*8ad20*/  LDL.LU R238, [R1+0x48f0] ;  /* 0x0048f00001ee7983 */ /* 0x000ee20000300800 */
[----:B------:R-:W-:-:S02]  /*8ad30*/  IMAD.MOV.U32 R44, RZ, RZ, R243 ;  /* 0x000000ffff2c7224 */ /* 0x000fc400078e00f3 */
[----:B------:R-:W-:Y:S01]  /*8ad40*/  IMAD.MOV.U32 R45, RZ, RZ, R30 ;  /* 0x000000ffff2d7224 */ /* 0x000fe200078e001e */
[----:B------:R-:W3:Y:S04]  /*8ad50*/  LDL.LU R243, [R1+0x48ec] ;  /* 0x0048ec0001f37983 */ /* 0x000ee80000300800 */
[----:B------:R-:W3:Y:S01]  /*8ad60*/  LDL.LU R30, [R1+0x48e8] ;  /* 0x0048e800011e7983 */ /* 0x000ee20000300800 */
[----:B------:R-:W-:Y:S01]  /*8ad70*/  IMAD.MOV.U32 R46, RZ, RZ, R7 ;  /* 0x000000ffff2e7224 */ /* 0x000fe200078e0007 */
[----:B------:R-:W-:Y:S02]  /*8ad80*/  MOV R47, R6 ;  /* 0x00000006002f7202 */ /* 0x000fe40000000f00 */
[----:B------:R-:W4:Y:S04]  /*8ad90*/  LDL.LU R7, [R1+0x48e4] ;  /* 0x0048e40001077983 */ /* 0x000f280000300800 */
[----:B------:R-:W4:Y:S01]  /*8ada0*/  LDL.LU R6, [R1+0x48e0] ;  /* 0x0048e00001067983 */ /* 0x000f220000300800 */
[----:B------:R-:W-:-:S02]  /*8adb0*/  IMAD.MOV.U32 R49, RZ, RZ, R247 ;  /* 0x000000ffff317224 */ /* 0x000fc400078e00f7 */
[----:B------:R-:W-:Y:S02]  /*8adc0*/  IMAD.MOV.U32 R50, RZ, RZ, R246 ;  /* 0x000000ffff327224 */ /* 0x000fe400078e00f6 */
[----:B------:R-:W-:Y:S01]  /*8add0*/  IMAD.MOV.U32 R51, RZ, RZ, R31 ;  /* 0x000000ffff337224 */ /* 0x000fe200078e001f */
[----:B------:R-:W-:Y:S04]  /*8ade0*/  LDS R202, [R0+UR11+0x13080] ;  /* 0x0130800b00ca7984 */ /* 0x000fe80008000800 */
[----:B------:R-:W-:Y:S04]  /*8adf0*/  LDS R201, [R252+UR11+0x12080] ;  /* 0x0120800bfcc97984 */ /* 0x000fe80008000800 */
[----:B------:R-:W-:Y:S01]  /*8ae00*/  LDS R203, [R252+UR11+0x13080] ;  /* 0x0130800bfccb7984 */ /* 0x000fe20008000800 */
[----:B--2---:R-:W-:-:S03]  /*8ae10*/  IMAD.MOV.U32 R48, RZ, RZ, R242 ;  /* 0x000000ffff307224 */ /* 0x004fc600078e00f2 */
[----:B------:R-:W2:Y:S04]  /*8ae20*/  LDL.LU R242, [R1+0x48dc] ;  /* 0x0048dc0001f27983 */ /* 0x000ea80000300800 */
[----:B------:R-:W2:Y:S04]  /*8ae30*/  LDL.LU R247, [R1+0x48d8] ;  /* 0x0048d80001f77983 */ /* 0x000ea80000300800 */
[----:B------:R-:W2:Y:S04]  /*8ae40*/  LDL.LU R246, [R1+0x48d4] ;  /* 0x0048d40001f67983 */ /* 0x000ea80000300800 */
[----:B------:R-:W2:Y:S04]  /*8ae50*/  LDL.LU R31, [R1+0x48d0] ;  /* 0x0048d000011f7983 */ /* 0x000ea80000300800 */
[----:B------:R-:W2:Y:S01]  /*8ae60*/  LDL.LU R60, [R1+0xa40] ;  /* 0x000a4000013c7983 */ /* 0x000ea20000300800 */
[----:B---3--:R-:W-:-:S02]  /*8ae70*/  IMAD.MOV.U32 R63, RZ, RZ, R30 ;  /* 0x000000ffff3f7224 */ /* 0x008fc400078e001e */
[----:B----4-:R-:W-:Y:S01]  /*8ae80*/  IMAD.MOV.U32 R62, RZ, RZ, R7 ;  /* 0x000000ffff3e7224 */ /* 0x010fe200078e0007 */
[----:B------:R-:W-:Y:S02]  /*8ae90*/  MOV R61, R6 ;  /* 0x00000006003d7202 */ /* 0x000fe40000000f00 */
[----:B------:R-:W3:Y:S04]  /*8aea0*/  LDL.LU R6, [R1+0x48cc] ;  /* 0x0048cc0001067983 */ /* 0x000ee80000300800 */
[----:B------:R-:W4:Y:S04]  /*8aeb0*/  LDL.LU R7, [R1+0x48c8] ;  /* 0x0048c80001077983 */ /* 0x000f280000300800 */
[----:B------:R-:W2:Y:S04]  /*8aec0*/  LDL.LU R30, [R1+0x48c4] ;  /* 0x0048c400011e7983 */ /* 0x000ea80000300800 */
[----:B------:R-:W2:Y:S04]  /*8aed0*/  LDL.LU R68, [R1+0xa60] ;  /* 0x000a600001447983 */ /* 0x000ea80000300800 */
[----:B------:R-:W2:Y:S04]  /*8aee0*/  LDL.LU R69, [R1+0xa64] ;  /* 0x000a640001457983 */ /* 0x000ea80000300800 */
[----:B------:R-:W2:Y:S04]  /*8aef0*/  LDL.LU R70, [R1+0xa68] ;  /* 0x000a680001467983 */ /* 0x000ea80000300800 */
[----:B------:R-:W2:Y:S04]  /*8af00*/  LDL.LU R71, [R1+0xa6c] ;  /* 0x000a6c0001477983 */ /* 0x000ea80000300800 */
[----:B------:R-:W2:Y:S01]  /*8af10*/  LDL.LU R72, [R1+0xa70] ;  /* 0x000a700001487983 */ /* 0x000ea20000300800 */
[----:B---3--:R-:W-:Y:S01]  /*8af20*/  MOV R75, R6 ;  /* 0x00000006004b7202 */ /* 0x008fe20000000f00 */
[----:B----4-:R-:W-:-:S02]  /*8af30*/  IMAD.MOV.U32 R74, RZ, RZ, R7 ;  /* 0x000000ffff4a7224 */ /* 0x010fc400078e0007 */
[----:B--2---:R-:W-:Y:S02]  /*8af40*/  IMAD.MOV.U32 R73, RZ, RZ, R30 ;  /* 0x000000ffff497224 */ /* 0x004fe400078e001e */
        /* <DEDUP_REMOVED lines=32> */
[----:B------:R-:W-:Y:S02]  /*8b150*/  IMAD.MOV.U32 R56, RZ, RZ, R243 ;  /* 0x000000ffff387224 */ /* 0x000fe400078e00f3 */
[----:B------:R-:W-:Y:S01]  /*8b160*/  IMAD.MOV.U32 R57, RZ, RZ, R238 ;  /* 0x000000ffff397224 */ /* 0x000fe200078e00ee */
[----:B------:R-:W-:Y:S01]  /*8b170*/  MOV R58, R239 ;  /* 0x000000ef003a7202 */ /* 0x000fe20000000f00 */
[----:B------:R-:W-:Y:S02]  /*8b180*/  IMAD.MOV.U32 R59, RZ, RZ, R234 ;  /* 0x000000ffff3b7224 */ /* 0x000fe400078e00ea */
[----:B------:R-:W-:Y:S02]  /*8b190*/  IMAD.MOV.U32 R52, RZ, RZ, R235 ;  /* 0x000000ffff347224 */ /* 0x000fe400078e00eb */
[----:B------:R-:W-:-:S02]  /*8b1a0*/  IMAD.MOV.U32 R53, RZ, RZ, R230 ;  /* 0x000000ffff357224 */ /* 0x000fc400078e00e6 */
[----:B------:R-:W-:Y:S01]  /*8b1b0*/  IMAD.MOV.U32 R54, RZ, RZ, R231 ;  /* 0x000000ffff367224 */ /* 0x000fe200078e00e7 */
[----:B------:R-:W-:Y:S01]  /*8b1c0*/  MOV R55, R226 ;  /* 0x000000e200377202 */ /* 0x000fe20000000f00 */
[----:B------:R-:W-:Y:S02]  /*8b1d0*/  IMAD.MOV.U32 R40, RZ, RZ, R227 ;  /* 0x000000ffff287224 */ /* 0x000fe400078e00e3 */
[----:B------:R-:W-:Y:S02]  /*8b1e0*/  IMAD.MOV.U32 R41, RZ, RZ, R222 ;  /* 0x000000ffff297224 */ /* 0x000fe400078e00de */
[----:B------:R-:W-:Y:S01]  /*8b1f0*/  IMAD.MOV.U32 R42, RZ, RZ, R223 ;  /* 0x000000ffff2a7224 */ /* 0x000fe200078e00df */
[----:B------:R-:W-:Y:S01]  /*8b200*/  MOV R241, R32 ;  /* 0x0000002000f17202 */ /* 0x000fe20000000f00 */
[----:B------:R-:W-:Y:S02]  /*8b210*/  IMAD.MOV.U32 R43, RZ, RZ, R218 ;  /* 0x000000ffff2b7224 */ /* 0x000fe400078e00da */
[----:B------:R-:W-:Y:S01]  /*8b220*/  IMAD.MOV.U32 R240, RZ, RZ, R33 ;  /* 0x000000fffff07224 */ /* 0x000fe200078e0021 */
[----:B------:R-:W-:Y:S01]  /*8b230*/  MOV R32, R219 ;  /* 0x000000db00207202 */ /* 0x000fe20000000f00 */
[----:B------:R-:W-:-:S02]  /*8b240*/  IMAD.MOV.U32 R237, RZ, RZ, R34 ;  /* 0x000000ffffed7224 */ /* 0x000fc400078e0022 */
[----:B------:R-:W-:Y:S02]  /*8b250*/  IMAD.MOV.U32 R33, RZ, RZ, R214 ;  /* 0x000000ffff217224 */ /* 0x000fe400078e00d6 */
[----:B------:R-:W-:Y:S02]  /*8b260*/  IMAD.MOV.U32 R34, RZ, RZ, R215 ;  /* 0x000000ffff227224 */ /* 0x000fe400078e00d7 */
[----:B--2---:R-:W-:Y:S02]  /*8b270*/  IMAD.MOV.U32 R79, RZ, RZ, R30 ;  /* 0x000000ffff4f7224 */ /* 0x004fe400078e001e */
[----:B---3--:R-:W-:Y:S02]  /*8b280*/  IMAD.MOV.U32 R78, RZ, RZ, R7 ;  /* 0x000000ffff4e7224 */ /* 0x008fe400078e0007 */
[----:B----4-:R-:W-:Y:S02]  /*8b290*/  IMAD.MOV.U32 R77, RZ, RZ, R6 ;  /* 0x000000ffff4d7224 */ /* 0x010fe400078e0006 */
        /* <DEDUP_REMOVED lines=22> */
[----:B------:R-:W-:Y:S01]  /*8b400*/  HMMA.1688.F32.TF32 R92, R204, R28, R92 ;  /* 0x0000001ccc5c723c */ /* 0x000fe2000008105c */
[----:B------:R-:W-:-:S02]  /*8b410*/  IMAD.MOV.U32 R236, RZ, RZ, R35 ;  /* 0x000000ffffec7224 */ /* 0x000fc400078e0023 */
[----:B------:R-:W-:-:S05]  /*8b420*/  IMAD.MOV.U32 R35, RZ, RZ, R3 ;  /* 0x000000ffff237224 */ /* 0x000fca00078e0003 */
[----:B------:R-:W-:Y:S11]  /*8b430*/  HMMA.1688.F32.TF32 R72, R204, R24, R72 ;  /* 0x00000018cc48723c */ /* 0x000ff60000081048 */
[----:B------:R-:W-:Y:S04]  /*8b440*/  STL [R1+0xae0], R92 ;  /* 0x000ae05c01007387 */ /* 0x000fe80000100800 */
[----:B------:R1:W-:Y:S01]  /*8b450*/  STL.64 [R1+0xae8], R94 ;  /* 0x000ae85e01007387 */ /* 0x0003e20000100a00 */
[----:B------:R-:W-:-:S02]  /*8b460*/  IMAD.MOV.U32 R3, RZ, RZ, R93 ;  /* 0x000000ffff037224 */ /* 0x000fc400078e005d */
[C---:B-1----:R-:W-:Y:S08]  /*8b470*/  HMMA.1688.F32.TF32 R92, R204.reuse, R4, R88 ;  /* 0x00000004cc5c723c */ /* 0x042ff00000081058 */
[C---:B------:R-:W-:Y:S08]  /*8b480*/  HMMA.1688.F32.TF32 R88, R204.reuse, R8, R84 ;  /* 0x00000008cc58723c */ /* 0x040ff00000081054 */
        /* <DEDUP_REMOVED lines=15> */
[C---:B----4-:R-:W-:Y:S08]  /*8b580*/  HMMA.1688.F32.TF32 R36, R208.reuse, R246, R36 ;  /* 0x000000f6d024723c */ /* 0x050ff00000081024 */
[C---:B--2---:R-:W-:Y:S08]  /*8b590*/  HMMA.1688.F32.TF32 R48, R208.reuse, R234, R48 ;  /* 0x000000ead030723c */ /* 0x044ff00000081030 */
[C---:B---3--:R-:W-:Y:S08]  /*8b5a0*/  HMMA.1688.F32.TF32 R52, R208.reuse, R230, R52 ;  /* 0x000000e6d034723c */ /* 0x048ff00000081034 */
        /* <DEDUP_REMOVED lines=25> */
[----:B-1----:R-:W-:Y:S02]  /*8b740*/  HMMA.1688.F32.TF32 R36, R208, R6, R248 ;  /* 0x00000006d024723c */ /* 0x002fe400000810f8 */
[----:B------:R1:W-:Y:S04]  /*8b750*/  STL.64 [R1+0x14a0], R32 ;  /* 0x0014a02001007387 */ /* 0x0003e80000100a00 */
[----:B------:R2:W-:Y:S04]  /*8b760*/  STL.64 [R1+0x14a8], R34 ;  /* 0x0014a82201007387 */ /* 0x0005e80000100a00 */
[----:B-1----:R-:W3:Y:S01]  /*8b770*/  LDL.LU R32, [R1+0x840] ;  /* 0x0008400001207983 */ /* 0x002ee20000300800 */
[----:B------:R-:W-:Y:S01]  /*8b780*/  IMAD.MOV.U32 R33, RZ, RZ, R22 ;  /* 0x000000ffff217224 */ /* 0x000fe200078e0016 */
[----:B--2---:R-:W-:Y:S01]  /*8b790*/  MOV R34, R18 ;  /* 0x0000001200227202 */ /* 0x004fe20000000f00 */
[----:B------:R-:W-:-:S06]  /*8b7a0*/  IMAD.MOV.U32 R35, RZ, RZ, R14 ;  /* 0x000000ffff237224 */ /* 0x000fcc00078e000e */
[----:B------:R1:W-:Y:S04]  /*8b7b0*/  STL.64 [R1+0x1490], R36 ;  /* 0x0014902401007387 */ /* 0x0003e80000100a00 */
[----:B------:R2:W-:Y:S04]  /*8b7c0*/  STL.64 [R1+0x1498], R38 ;  /* 0x0014982601007387 */ /* 0x0005e80000100a00 */
[----:B------:R-:W4:Y:S04]  /*8b7d0*/  LDL.LU R22, [R1+0x485c] ;  /* 0x00485c0001167983 */ /* 0x000f280000300800 */
[----:B------:R-:W2:Y:S04]  /*8b7e0*/  LDL.LU R18, [R1+0x4858] ;  /* 0x0048580001127983 */ /* 0x000ea80000300800 */
[----:B------:R-:W3:Y:S04]  /*8b7f0*/  LDL.LU R14, [R1+0x4854] ;  /* 0x00485400010e7983 */ /* 0x000ee80000300800 */
[----:B------:R-:W3:Y:S04]  /*8b800*/  LDL.LU R40, [R1+0x860] ;  /* 0x0008600001287983 */ /* 0x000ee80000300800 */
[----:B------:R-:W3:Y:S04]  /*8b810*/  LDL.LU R41, [R1+0x864] ;  /* 0x0008640001297983 */ /* 0x000ee80000300800 */
[----:B------:R-:W3:Y:S04]  /*8b820*/  LDL.LU R42, [R1+0x868] ;  /* 0x00086800012a7983 */ /* 0x000ee80000300800 */
[----:B------:R-:W3:Y:S04]  /*8b830*/  LDL.LU R43, [R1+0x86c] ;  /* 0x00086c00012b7983 */ /* 0x000ee80000300800 */
[----:B------:R-:W3:Y:S01]  /*8b840*/  LDL.LU R44, [R1+0x870] ;  /* 0x00087000012c7983 */ /* 0x000ee20000300800 */
[----:B------:R-:W-:Y:S01]  /*8b850*/  HMMA.1688.F32.TF32 R96, R204, R244, R96 ;  /* 0x000000f4cc60723c */ /* 0x000fe20000081060 */
[----:B----4-:R-:W-:-:S02]  /*8b860*/  IMAD.MOV.U32 R47, RZ, RZ, R22 ;  /* 0x000000ffff2f7224 */ /* 0x010fc400078e0016 */
[----:B--2---:R-:W-:Y:S02]  /*8b870*/  IMAD.MOV.U32 R46, RZ, RZ, R18 ;  /* 0x000000ffff2e7224 */ /* 0x004fe400078e0012 */
[----:B---3--:R-:W-:Y:S02]  /*8b880*/  IMAD.MOV.U32 R45, RZ, RZ, R14 ;  /* 0x000000ffff2d7224 */ /* 0x008fe400078e000e */
        /* <DEDUP_REMOVED lines=68> */
[----:B-1----:R-:W-:-:S02]  /*8bcd0*/  IMAD.MOV.U32 R36, RZ, RZ, R15 ;  /* 0x000000ffff247224 */ /* 0x002fc400078e000f */
[----:B------:R-:W-:Y:S01]  /*8bce0*/  IMAD.MOV.U32 R37, RZ, RZ, R10 ;  /* 0x000000ffff257224 */ /* 0x000fe200078e000a */
[----:B------:R-:W-:Y:S01]  /*8bcf0*/  MOV R38, R11 ;  /* 0x0000000b00267202 */ /* 0x000fe20000000f00 */
[----:B------:R-:W-:Y:S02]  /*8bd00*/  IMAD.MOV.U32 R39, RZ, RZ, R19 ;  /* 0x000000ffff277224 */ /* 0x000fe400078e0013 */
[----:B------:R-:W-:Y:S02]  /*8bd10*/  IMAD.MOV.U32 R248, RZ, RZ, R23 ;  /* 0x000000fffff87224 */ /* 0x000fe400078e0017 */
[----:B------:R-:W-:Y:S02]  /*8bd20*/  IMAD.MOV.U32 R249, RZ, RZ, R26 ;  /* 0x000000fffff97224 */ /* 0x000fe400078e001a */
[----:B------:R-:W-:Y:S02]  /*8bd30*/  IMAD.MOV.U32 R250, RZ, RZ, R27 ;  /* 0x000000fffffa7224 */ /* 0x000fe400078e001b */
[----:B--2---:R-:W-:-:S02]  /*8bd40*/  IMAD.MOV.U32 R55, RZ, RZ, R14 ;  /* 0x000000ffff377224 */ /* 0x004fc400078e000e */
[----:B---3--:R-:W-:Y:S01]  /*8bd50*/  IMAD.MOV.U32 R54, RZ, RZ, R18 ;  /* 0x000000ffff367224 */ /* 0x008fe200078e0012 */
[----:B----4-:R-:W-:Y:S02]  /*8bd60*/  MOV R53, R22 ;  /* 0x0000001600357202 */ /* 0x010fe40000000f00 */
[----:B------:R-:W2:Y:S04]  /*8bd70*/  LDL.LU R22, [R1+0x4844] ;  /* 0x0048440001167983 */ /* 0x000ea80000300800 */
[----:B------:R-:W3:Y:S04]  /*8bd80*/  LDL.LU R18, [R1+0x4840] ;  /* 0x0048400001127983 */ /* 0x000ee80000300800 */
[----:B------:R-:W4:Y:S04]  /*8bd90*/  LDL.LU R14, [R1+0x483c] ;  /* 0x00483c00010e7983 */ /* 0x000f280000300800 */
[----:B------:R-:W4:Y:S04]  /*8bda0*/  LDL.LU R15, [R1+0x4838] ;  /* 0x00483800010f7983 */ /* 0x000f280000300800 */
[----:B------:R-:W2:Y:S04]  /*8bdb0*/  LDL.LU R10, [R1+0x4834] ;  /* 0x00483400010a7983 */ /* 0x000ea80000300800 */
[----:B------:R-:W2:Y:S04]  /*8bdc0*/  LDL.LU R11, [R1+0x4830] ;  /* 0x00483000010b7983 */ /* 0x000ea80000300800 */
[----:B------:R-:W3:Y:S04]  /*8bdd0*/  LDL.LU R19, [R1+0x482c] ;  /* 0x00482c0001137983 */ /* 0x000ee80000300800 */
[----:B------:R-:W3:Y:S04]  /*8bde0*/  LDL.LU R23, [R1+0x4828] ;  /* 0x0048280001177983 */ /* 0x000ee80000300800 */
[----:B------:R-:W3:Y:S04]  /*8bdf0*/  LDL.LU R26, [R1+0x4824] ;  /* 0x00482400011a7983 */ /* 0x000ee80000300800 */
[----:B------:R-:W3:Y:S04]  /*8be00*/  LDL.LU R27, [R1+0x4820] ;  /* 0x00482000011b7983 */ /* 0x000ee80000300800 */
[----:B------:R-:W3:Y:S01]  /*8be10*/  LDL.LU R251, [R1+0x81c] ;  /* 0x00081c0001fb7983 */ /* 0x000ee20000300800 */
[----:B------:R-:W-:-:S02]  /*8be20*/  LOP3.LUT R244, R0, 0x40, RZ, 0x3c, !PT ;  /* 0x0000004000f47812 */ /* 0x000fc400078e3cff */
[----:B------:R-:W-:-:S03]  /*8be30*/  LOP3.LUT R245, R0, 0x60, RZ, 0x3c, !PT ;  /* 0x0000006000f57812 */ /* 0x000fc600078e3cff */
[----:B------:R-:W-:Y:S04]  /*8be40*/  LDS R204, [R244+UR11+0x12000] ;  /* 0x0120000bf4cc7984 */ /* 0x000fe80008000800 */
[----:B------:R-:W-:Y:S04]  /*8be50*/  LDS R206, [R244+UR11+0x13000] ;  /* 0x0130000bf4ce7984 */ /* 0x000fe80008000800 */
[----:B------:R-:W-:Y:S04]  /*8be60*/  LDS R205, [R245+UR11+0x12000] ;  /* 0x0120000bf5cd7984 */ /* 0x000fe80008000800 */
[----:B------:R-:W1:Y:S02]  /*8be70*/  LDS R207, [R245+UR11+0x13000] ;  /* 0x0130000bf5cf7984 */ /* 0x000e640008000800 */
[C---:B-1----:R-:W-:Y:S08]  /*8be80*/  HMMA.1688.F32.TF32 R64, R204.reuse, R238, R64 ;  /* 0x000000eecc40723c */ /* 0x042ff00000081040 */
[C---:B------:R-:W-:Y:S08]  /*8be90*/  HMMA.1688.F32.TF32 R68, R204.reuse, R234, R68 ;  /* 0x000000eacc44723c */ /* 0x040ff00000081044 */
[C---:B------:R-:W-:Y:S08]  /*8bea0*/  HMMA.1688.F32.TF32 R60, R204.reuse, R242, R60 ;  /* 0x000000f2cc3c723c */ /* 0x040ff0000008103c */
[C---:B------:R-:W-:Y:S08]  /*8beb0*/  HMMA.1688.F32.TF32 R56, R204.reuse, R246, R56 ;  /* 0x000000f6cc38723c */ /* 0x040ff00000081038 */
[C---:B------:R-:W-:Y:S08]  /*8bec0*/  HMMA.1688.F32.TF32 R52, R204.reuse, R30, R52 ;  /* 0x0000001ecc34723c */ /* 0x040ff00000081034 */
[C---:B------:R-:W-:Y:S08]  /*8bed0*/  HMMA.1688.F32.TF32 R48, R204.reuse, R6, R48 ;  /* 0x00000006cc30723c */ /* 0x040ff00000081030 */
[----:B------:R-:W-:-:S15]  /*8bee0*/  HMMA.1688.F32.TF32 R72, R204, R230, R72 ;  /* 0x000000e6cc48723c */ /* 0x000fde0000081048 */
[----:B------:R-:W-:-:S04]  /*8bef0*/  NOP ;  /* 0x0000000000007918 */ /* 0x000fc80000000000 */
[----:B------:R-:W-:Y:S01]  /*8bf00*/  MOV R225, R72 ;  /* 0x0000004800e17202 */ /* 0x000fe20000000f00 */
[----:B------:R-:W-:Y:S02]  /*8bf10*/  IMAD.MOV.U32 R224, RZ, RZ, R73 ;  /* 0x000000ffffe07224 */ /* 0x000fe400078e0049 */
[----:B------:R-:W-:Y:S02]  /*8bf20*/  IMAD.MOV.U32 R29, RZ, RZ, R74 ;  /* 0x000000ffff1d7224 */ /* 0x000fe400078e004a */
[----:B------:R-:W-:Y:S01]  /*8bf30*/  IMAD.MOV.U32 R28, RZ, RZ, R75 ;  /* 0x000000ffff1c7224 */ /* 0x000fe200078e004b */
[C---:B----4-:R-:W-:Y:S08]  /*8bf40*/  HMMA.1688.F32.TF32 R100, R208.reuse, R14, R100 ;  /* 0x0000000ed064723c */ /* 0x050ff00000081064 */
[C---:B--2---:R-:W-:Y:S08]  /*8bf50*/  HMMA.1688.F32.TF32 R104, R208.reuse, R10, R104 ;  /* 0x0000000ad068723c */ /* 0x044ff00000081068 */
[C---:B---3--:R-:W-:Y:S08]  /*8bf60*/  HMMA.1688.F32.TF32 R96, R208.reuse, R18, R96 ;  /* 0x00000012d060723c */ /* 0x048ff00000081060 */
[C---:B------:R-:W-:Y:S08]  /*8bf70*/  HMMA.1688.F32.TF32 R92, R208.reuse, R22, R92 ;  /* 0x00000016d05c723c */ /* 0x040ff0000008105c */
[----:B------:R-:W-:Y:S08]  /*8bf80*/  HMMA.1688.F32.TF32 R88, R208, R26, R88 ;  /* 0x0000001ad058723c */ /* 0x000ff00000081058 */
[C---:B------:R-:W-:Y:S08]  /*8bf90*/  HMMA.1688.F32.TF32 R44, R204.reuse, R10, R44 ;  /* 0x0000000acc2c723c */ /* 0x040ff0000008102c */
        /* <DEDUP_REMOVED lines=47> */
[----:B------:R-:W-:-:S03]  /*8c290*/  IMAD.MOV.U32 R5, RZ, RZ, R34 ;  /* 0x000000ffff057224 */ /* 0x000fc600078e0022 */
[----:B------:R2:W-:Y:S01]  /*8c2a0*/  STL.64 [R1+0x13e0], R32 ;  /* 0x0013e02001007387 */ /* 0x0005e20000100a00 */
[----:B------:R-:W-:Y:S02]  /*8c2b0*/  MOV R4, R35 ;  /* 0x0000002300047202 */ /* 0x000fe40000000f00 */
[----:B--2---:R-:W-:Y:S01]  /*8c2c0*/  HMMA.1688.F32.TF32 R32, R204, R26, R248 ;  /* 0x0000001acc20723c */ /* 0x004fe200000810f8 */
[----:B------:R-:W-:Y:S04]  /*8c2d0*/  LDS R204, [R0+UR11+0x12100] ;  /* 0x0121000b00cc7984 */ /* 0x000fe80008000800 */
[----:B------:R-:W-:Y:S04]  /*8c2e0*/  LDS R206, [R0+UR11+0x13100] ;  /* 0x0131000b00ce7984 */ /* 0x000fe80008000800 */
[----:B------:R-:W-:Y:S04]  /*8c2f0*/  LDS R205, [R252+UR11+0x12100] ;  /* 0x0121000bfccd7984 */ /* 0x000fe80008000800 */
[----:B------:R-:W2:Y:S06]  /*8c300*/  LDS R207, [R252+UR11+0x13100] ;  /* 0x0131000bfccf7984 */ /* 0x000eac0008000800 */
[----:B------:R3:W-:Y:S04]  /*8c310*/  STL.64 [R1+0x1080], R32 ;  /* 0x0010802001007387 */ /* 0x0007e80000100a00 */
        /* <DEDUP_REMOVED lines=72> */
[----:B---3--:R-:W3:Y:S01]  /*8c7a0*/  LDL.LU R32, [R1+0x6e0] ;  /* 0x0006e00001207983 */ /* 0x008ee20000300800 */
        /* <DEDUP_REMOVED lines=14> */
[----:B------:R-:W-:Y:S01]  /*8c890*/  HMMA.1688.F32.TF32 R88, R200, R226, R88 ;  /* 0x000000e2c858723c */ /* 0x000fe20000081058 */
[----:B------:R-:W-:-:S02]  /*8c8a0*/  IMAD.MOV.U32 R25, RZ, RZ, R84 ;  /* 0x000000ffff197224 */ /* 0x000fc400078e0054 */
[----:B------:R-:W-:Y:S02]  /*8c8b0*/  IMAD.MOV.U32 R24, RZ, RZ, R85 ;  /* 0x000000ffff187224 */ /* 0x000fe400078e0055 */
[----:B------:R-:W-:Y:S01]  /*8c8c0*/  IMAD.MOV.U32 R21, RZ, RZ, R86 ;  /* 0x000000ffff157224 */ /* 0x000fe200078e0056 */
[----:B------:R-:W-:Y:S02]  /*8c8d0*/  MOV R20, R87 ;  /* 0x0000005700147202 */ /* 0x000fe40000000f00 */
        /* <DEDUP_REMOVED lines=15> */
[C---:B-1----:R-:W-:Y:S01]  /*8c9d0*/  HMMA.1688.F32.TF32 R40, R208.reuse, R214, R40 ;  /* 0x000000d6d028723c */ /* 0x042fe20000081028 */
        /* <DEDUP_REMOVED lines=24> */
[C---:B---3--:R-:W-:Y:S03]  /*8cb60*/  HMMA.1688.F32.TF32 R32, R208.reuse, R222, R32 ;  /* 0x000000ded020723c */ /* 0x048fe60000081020 */
[----:B------:R-:W-:Y:S04]  /*8cb70*/  STL.64 [R1+0xfe8], R42 ;  /* 0x000fe82a01007387 */ /* 0x000fe80000100a00 */
[----:B------:R-:W-:Y:S04]  /*8cb80*/  STL.64 [R1+0xfd0], R36 ;  /* 0x000fd02401007387 */ /* 0x000fe80000100a00 */
[----:B------:R1:W-:Y:S02]  /*8cb90*/  STL.64 [R1+0xfd8], R38 ;  /* 0x000fd82601007387 */ /* 0x0003e40000100a00 */
[----:B-1----:R-:W-:Y:S06]  /*8cba0*/  HMMA.1688.F32.TF32 R36, R208, R226, R248 ;  /* 0x000000e2d024723c */ /* 0x002fec00000810f8 */
[----:B------:R1:W-:Y:S04]  /*8cbb0*/  STL.64 [R1+0xfc0], R32 ;  /* 0x000fc02001007387 */ /* 0x0003e80000100a00 */
[----:B------:R2:W-:Y:S04]  /*8cbc0*/  STL.64 [R1+0xfc8], R34 ;  /* 0x000fc82201007387 */ /* 0x0005e80000100a00 */
[----:B-1----:R-:W3:Y:S05]  /*8cbd0*/  LDL.LU R32, [R1+0x1a0] ;  /* 0x0001a00001207983 */ /* 0x002eea0000300800 */
        /* <DEDUP_REMOVED lines=164> */
[----:B---3--:R-:W3:Y:S04]  /*8d620*/  LDL.LU R40, [R1] ;  /* 0x0000000001287983 */ /* 0x008ee80000300800 */
[----:B------:R1:W-:Y:S04]  /*8d630*/  STL.64 [R1+0x12f0], R36 ;  /* 0x0012f02401007387 */ /* 0x0003e80000100a00 */
[----:B------:R1:W-:Y:S04]  /*8d640*/  STL.64 [R1+0x12f8], R38 ;  /* 0x0012f82601007387 */ /* 0x0003e80000100a00 */
[----:B------:R1:W-:Y:S04]  /*8d650*/  STL.64 [R1+0x12e0], R32 ;  /* 0x0012e02001007387 */ /* 0x0003e80000100a00 */
[----:B------:R1:W-:Y:S04]  /*8d660*/  STL.64 [R1+0x12e8], R34 ;  /* 0x0012e82201007387 */ /* 0x0003e80000100a00 */
        /* <DEDUP_REMOVED lines=121> */
[----:B------:R-:W2:Y:S01]  /*8de00*/  LDL.LU.64 R248, [R1+0x47f0] ;  /* 0x0047f00001f87983 */ /* 0x000ea20000300a00 */
        /* <DEDUP_REMOVED lines=17> */
[----:B------:R-:W-:Y:S04]  /*8df20*/  STL.64 [R1+0x12a0], R112 ;  /* 0x0012a07001007387 */ /* 0x000fe80000100a00 */
[----:B------:R1:W-:Y:S04]  /*8df30*/  STL.64 [R1+0x12a8], R114 ;  /* 0x0012a87201007387 */ /* 0x0003e80000100a00 */
[----:B------:R-:W-:Y:S04]  /*8df40*/  STL.64 [R1+0x1290], R108 ;  /* 0x0012906c01007387 */ /* 0x000fe80000100a00 */
[----:B------:R1:W-:Y:S04]  /*8df50*/  STL.64 [R1+0x1298], R110 ;  /* 0x0012986e01007387 */ /* 0x0003e80000100a00 */
[----:B------:R-:W-:Y:S01]  /*8df60*/  LDS R206, [R0+UR11+0x13200] ;  /* 0x0132000b00ce7984 */ /* 0x000fe20008000800 */
[C---:B-1----:R-:W-:Y:S08]  /*8df70*/  HMMA.1688.F32.TF32 R112, R200.reuse, R214, R180 ;  /* 0x000000d6c870723c */ /* 0x042ff000000810b4 */
        /* <DEDUP_REMOVED lines=10> */
[----:B------:R-:W-:Y:S01]  /*8e020*/  HMMA.1688.F32.TF32 R76, R200, R30, R196 ;  /* 0x0000001ec84c723c */ /* 0x000fe200000810c4 */
        /* <DEDUP_REMOVED lines=44> */
[----:B-1----:R-:W3:Y:S04]  /*8e2f0*/  LDL.LU R36, [R1+0x450] ;  /* 0x0004500001247983 */ /* 0x002ee80000300800 */
[----:B------:R1:W-:Y:S04]  /*8e300*/  STL.64 [R1+0xf70], R32 ;  /* 0x000f702001007387 */ /* 0x0003e80000100a00 */
[----:B------:R1:W-:Y:S04]  /*8e310*/  STL.64 [R1+0xf78], R34 ;  /* 0x000f782201007387 */ /* 0x0003e80000100a00 */
        /* <DEDUP_REMOVED lines=76> */
[----:B----4-:R-:W-:Y:S02]  /*8e7e0*/  IMAD.MOV.U32 R43, RZ, RZ, R250 ;  /* 0x000000ffff2b7224 */ /* 0x010fe400078e00fa */
[----:B-1----:R-:W-:Y:S01]  /*8e7f0*/  IMAD.MOV.U32 R32, RZ, RZ, R251 ;  /* 0x000000ffff207224 */ /* 0x002fe200078e00fb */
[----:B------:R-:W4:Y:S04]  /*8e800*/  LDL.LU R250, [R1+0x47e4] ;  /* 0x0047e40001fa7983 */ /* 0x000f280000300800 */
[----:B------:R-:W4:Y:S04]  /*8e810*/  LDL.LU R251, [R1+0x47e0] ;  /* 0x0047e00001fb7983 */ /* 0x000f280000300800 */
[----:B------:R-:W4:Y:S04]  /*8e820*/  LDL.LU R33, [R1+0x444] ;  /* 0x0004440001217983 */ /* 0x000f280000300800 */
[----:B------:R-:W4:Y:S01]  /*8e830*/  LDL.LU R34, [R1+0x448] ;  /* 0x0004480001227983 */ /* 0x000f220000300800 */
[----:B------:R-:W-:Y:S01]  /*8e840*/  MOV R35, R2 ;  /* 0x0000000200237202 */ /* 0x000fe20000000f00 */
[C---:B--2---:R-:W-:Y:S08]  /*8e850*/  HMMA.1688.F32.TF32 R108, R208.reuse, R234, R104 ;  /* 0x000000ead06c723c */ /* 0x044ff00000081068 */
[C---:B------:R-:W-:Y:S08]  /*8e860*/  HMMA.1688.F32.TF32 R104, R208.reuse, R238, R100 ;  /* 0x000000eed068723c */ /* 0x040ff00000081064 */
[C---:B---3--:R-:W-:Y:S03]  /*8e870*/  HMMA.1688.F32.TF32 R100, R208.reuse, R242, R96 ;  /* 0x000000f2d064723c */ /* 0x048fe60000081060 */
[----:B------:R-:W-:Y:S04]  /*8e880*/  STL.64 [R1+0xf60], R108 ;  /* 0x000f606c01007387 */ /* 0x000fe80000100a00 */
[----:B------:R-:W-:Y:S04]  /*8e890*/  STL.64 [R1+0xf68], R110 ;  /* 0x000f686e01007387 */ /* 0x000fe80000100a00 */
[----:B------:R-:W-:Y:S04]  /*8e8a0*/  STL.64 [R1+0xf50], R104 ;  /* 0x000f506801007387 */ /* 0x000fe80000100a00 */
[----:B------:R-:W-:Y:S04]  /*8e8b0*/  STL.64 [R1+0xf58], R106 ;  /* 0x000f586a01007387 */ /* 0x000fe80000100a00 */
[----:B------:R-:W-:Y:S04]  /*8e8c0*/  STL.64 [R1+0xad0], R100 ;  /* 0x000ad06401007387 */ /* 0x000fe80000100a00 */
[----:B------:R-:W-:Y:S01]  /*8e8d0*/  STL.64 [R1+0xad8], R102 ;  /* 0x000ad86601007387 */ /* 0x000fe20000100a00 */
[----:B------:R-:W-:Y:S08]  /*8e8e0*/  HMMA.1688.F32.TF32 R72, R208, R26, R72 ;  /* 0x0000001ad048723c */ /* 0x000ff00000081048 */
[C---:B------:R-:W-:Y:S08]  /*8e8f0*/  HMMA.1688.F32.TF32 R68, R200.reuse, R214, R68 ;  /* 0x000000d6c844723c */ /* 0x040ff00000081044 */
[C---:B------:R-:W-:Y:S08]  /*8e900*/  HMMA.1688.F32.TF32 R64, R200.reuse, R218, R64 ;  /* 0x000000dac840723c */ /* 0x040ff00000081040 */
[C---:B------:R-:W-:Y:S08]  /*8e910*/  HMMA.1688.F32.TF32 R60, R200.reuse, R222, R60 ;  /* 0x000000dec83c723c */ /* 0x040ff0000008103c */
[C---:B------:R-:W-:Y:S08]  /*8e920*/  HMMA.1688.F32.TF32 R56, R200.reuse, R226, R56 ;  /* 0x000000e2c838723c */ /* 0x040ff00000081038 */
[C---:B------:R-:W-:Y:S08]  /*8e930*/  HMMA.1688.F32.TF32 R52, R200.reuse, R230, R52 ;  /* 0x000000e6c834723c */ /* 0x040ff00000081034 */
[C---:B------:R-:W-:Y:S08]  /*8e940*/  HMMA.1688.F32.TF32 R48, R200.reuse, R234, R48 ;  /* 0x000000eac830723c */ /* 0x040ff00000081030 */
[C---:B------:R-:W-:Y:S08]  /*8e950*/  HMMA.1688.F32.TF32 R44, R200.reuse, R238, R44 ;  /* 0x000000eec82c723c */ /* 0x040ff0000008102c */
[----:B------:R-:W-:-:S15]  /*8e960*/  HMMA.1688.F32.TF32 R40, R200, R242, R40 ;  /* 0x000000f2c828723c */ /* 0x000fde0000081028 */
[----:B------:R-:W-:-:S04]  /*8e970*/  NOP ;  /* 0x0000000000007918 */ /* 0x000fc80000000000 */
[----:B------:R-:W-:Y:S02]  /*8e980*/  IMAD.MOV.U32 R252, RZ, RZ, R42 ;  /* 0x000000fffffc7224 */ /* 0x000fe400078e002a */
[----:B------:R-:W-:Y:S01]  /*8e990*/  IMAD.MOV.U32 R2, RZ, RZ, R43 ;  /* 0x000000ffff027224 */ /* 0x000fe200078e002b */
[----:B----4-:R-:W-:-:S15]  /*8e9a0*/  HMMA.1688.F32.TF32 R96, R208, R246, R248 ;  /* 0x000000f6d060723c */ /* 0x010fde00000810f8 */
[----:B------:R-:W-:-:S04]  /*8e9b0*/  NOP ;  /* 0x0000000000007918 */ /* 0x000fc80000000000 */
[----:B------:R-:W-:Y:S04]  /*8e9c0*/  STL.64 [R1+0x1210], R96 ;  /* 0x0012106001007387 */ /* 0x000fe80000100a00 */
[----:B------:R1:W-:Y:S02]  /*8e9d0*/  STL.64 [R1+0x1218], R98 ;  /* 0x0012186201007387 */ /* 0x0003e40000100a00 */
[C---:B-1----:R-:W-:Y:S08]  /*8e9e0*/  HMMA.1688.F32.TF32 R96, R208.reuse, R30, R92 ;  /* 0x0000001ed060723c */ /* 0x042ff0000008105c */
        /* <DEDUP_REMOVED lines=39> */
[C---:B------:R-:W-:Y:S01]  /*8ec60*/  HMMA.1688.F32.TF32 R36, R200.reuse, R30, R32 ;  /* 0x0000001ec824723c */ /* 0x040fe20000081020 */
[----:B------:R-:W2:Y:S10]  /*8ec70*/  LDL.LU R32, [R1+0x2a0] ;  /* 0x0002a00001207983 */ /* 0x000eb40000300800 */
        /* <DEDUP_REMOVED lines=108> */
[----:B------:R-:W-:Y:S01]  /*8f340*/  HMMA.1688.F32.TF32 R200, R200, R26, R100 ;  /* 0x0000001ac8c8723c */ /* 0x000fe20000081064 */
        /* <DEDUP_REMOVED lines=37> */
[----:B------:R1:W-:Y:S03]  /*8f5a0*/  STL.64 [R1+0xe28], R98 ;  /* 0x000e286201007387 */ /* 0x0003e60000100a00 */
[C---:B------:R-:W-:Y:S01]  /*8f5b0*/  HMMA.1688.F32.TF32 R68, R204.reuse, R246, R68 ;  /* 0x000000f6cc44723c */ /* 0x040fe20000081044 */
        /* <DEDUP_REMOVED lines=37> */
[----:B------:R1:W-:Y:S01]  /*8f810*/  STL.64 [R1+0xcf8], R70 ;  /* 0x000cf84601007387 */ /* 0x0003e20000100a00 */
[----:B------:R-:W-:Y:S03]  /*8f820*/  HMMA.1688.F32.TF32 R204, R204, R26, R40 ;  /* 0x0000001acccc723c */ /* 0x000fe60000081028 */
        /* <DEDUP_REMOVED lines=28> */
[----:B------:R-:W3:Y:S04]  /*8f9f0*/  LDL.LU.64 R42, [R1+0x4688] ;  /* 0x00468800012a7983 */ /* 0x000ee80000300a00 */
[----:B------:R-:W3:Y:S04]  /*8fa00*/  LDL.LU.64 R40, [R1+0x4680] ;  /* 0x0046800001287983 */ /* 0x000ee80000300a00 */
[----:B------:R1:W-:Y:S04]  /*8fa10*/  STL.64 [R1+0xac0], R204 ;  /* 0x000ac0cc01007387 */ /* 0x0003e80000100a00 */
[----:B------:R4:W-:Y:S04]  /*8fa20*/  STL.64 [R1+0xac8], R206 ;  /* 0x000ac8ce01007387 */ /* 0x0009e80000100a00 */
[----:B-1----:R-:W3:Y:S04]  /*8fa30*/  LDL.LU R204, [R1+0x2e0] ;  /* 0x0002e00001cc7983 */ /* 0x002ee80000300800 */
[----:B------:R-:W3:Y:S04]  /*8fa40*/  LDL.LU R205, [R1+0x2e4] ;  /* 0x0002e40001cd7983 */ /* 0x000ee80000300800 */
[----:B----4-:R-:W3:Y:S04]  /*8fa50*/  LDL.LU R206, [R1+0x2e8] ;  /* 0x0002e80001ce7983 */ /* 0x010ee80000300800 */
[----:B------:R-:W3:Y:S04]  /*8fa60*/  LDL.LU R207, [R1+0x2ec] ;  /* 0x0002ec0001cf7983 */ /* 0x000ee80000300800 */
[----:B------:R-:W-:Y:S04]  /*8fa70*/  STL.64 [R1+0xab0], R36 ;  /* 0x000ab02401007387 */ /* 0x000fe80000100a00 */
[----:B------:R1:W-:Y:S04]  /*8fa80*/  STL.64 [R1+0xab8], R38 ;  /* 0x000ab82601007387 */ /* 0x0003e80000100a00 */
[----:B-1----:R-:W4:Y:S04]  /*8fa90*/  LDL.LU.64 R38, [R1+0x4678] ;  /* 0x0046780001267983 */ /* 0x002f280000300a00 */
[----:B------:R-:W4:Y:S01]  /*8faa0*/  LDL.LU.64 R36, [R1+0x4670] ;  /* 0x0046700001247983 */ /* 0x000f220000300a00 */
[----:B--2---:R-:W-:-:S15]  /*8fab0*/  HMMA.1688.F32.TF32 R200, R208, R218, R200 ;  /* 0x000000dad0c8723c */ /* 0x004fde00000810c8 */
[----:B------:R-:W-:-:S04]  /*8fac0*/  NOP ;  /* 0x0000000000007918 */ /* 0x000fc80000000000 */
[----:B------:R-:W-:Y:S04]  /*8fad0*/  STL.64 [R1+0xaa0], R200 ;  /* 0x000aa0c801007387 */ /* 0x000fe80000100a00 */
[----:B------:R-:W-:Y:S04]  /*8fae0*/  STL.64 [R1+0xaa8], R202 ;  /* 0x000aa8ca01007387 */ /* 0x000fe80000100a00 */
[----:B------:R-:W-:Y:S04]  /*8faf0*/  STL.64 [R1+0xa90], R32 ;  /* 0x000a902001007387 */ /* 0x000fe80000100a00 */
[----:B------:R1:W-:Y:S01]  /*8fb00*/  STL.64 [R1+0xa98], R34 ;  /* 0x000a982201007387 */ /* 0x0003e20000100a00 */
[----:B------:R-:W-:Y:S03]  /*8fb10*/  HMMA.1688.F32.TF32 R248, R208, R230, R248 ;  /* 0x000000e6d0f8723c */ /* 0x000fe600000810f8 */
[----:B------:R-:W-:Y:S04]  /*8fb20*/  LDS R200, [R0+UR11+0x12280] ;  /* 0x0122800b00c87984 */ /* 0x000fe80008000800 */
[----:B------:R-:W-:Y:S04]  /*8fb30*/  LDS R202, [R0+UR11+0x13280] ;  /* 0x0132800b00ca7984 */ /* 0x000fe80008000800 */
[----:B-1----:R-:W2:Y:S04]  /*8fb40*/  LDL.LU.64 R34, [R1+0x4668] ;  /* 0x0046680001227983 */ /* 0x002ea80000300a00 */
[----:B------:R-:W2:Y:S01]  /*8fb50*/  LDL.LU.64 R32, [R1+0x4660] ;  /* 0x0046600001207983 */ /* 0x000ea20000300a00 */
[----:B------:R-:W-:-:S05]  /*8fb60*/  LOP3.LUT R203, R0, 0x20, RZ, 0x3c, !PT ;  /* 0x0000002000cb7812 */ /* 0x000fca00078e3cff */
[----:B------:R-:W-:Y:S04]  /*8fb70*/  LDS R201, [R203+UR11+0x12280] ;  /* 0x0122800bcbc97984 */ /* 0x000fe80008000800 */
[----:B------:R-:W1:Y:S01]  /*8fb80*/  LDS R203, [R203+UR11+0x13280] ;  /* 0x0132800bcbcb7984 */ /* 0x000e620008000800 */
[C---:B---3--:R-:W-:Y:S08]  /*8fb90*/  HMMA.1688.F32.TF32 R204, R208.reuse, R226, R204 ;  /* 0x000000e2d0cc723c */ /* 0x048ff000000810cc */
[C---:B------:R-:W-:Y:S11]  /*8fba0*/  HMMA.1688.F32.TF32 R40, R208.reuse, R242, R40 ;  /* 0x000000f2d028723c */ /* 0x040ff60000081028 */
[----:B------:R-:W-:Y:S04]  /*8fbb0*/  STL.64 [R1+0xa70], R204 ;  /* 0x000a70cc01007387 */ /* 0x000fe80000100a00 */
[----:B------:R2:W-:Y:S04]  /*8fbc0*/  STL.64 [R1+0xa78], R206 ;  /* 0x000a78ce01007387 */ /* 0x0005e80000100a00 */
[----:B------:R-:W-:Y:S04]  /*8fbd0*/  STL.64 [R1+0xa60], R248 ;  /* 0x000a60f801007387 */ /* 0x000fe80000100a00 */
[----:B------:R-:W-:Y:S01]  /*8fbe0*/  STL.64 [R1+0xa68], R250 ;  /* 0x000a68fa01007387 */ /* 0x000fe20000100a00 */
[C---:B--2---:R-:W-:Y:S08]  /*8fbf0*/  HMMA.1688.F32.TF32 R204, R208.reuse, R234, R32 ;  /* 0x000000ead0cc723c */ /* 0x044ff00000081020 */
[C---:B----4-:R-:W-:Y:S08]  /*8fc00*/  HMMA.1688.F32.TF32 R32, R208.reuse, R238, R36 ;  /* 0x000000eed020723c */ /* 0x050ff00000081024 */
[C---:B------:R-:W-:Y:S03]  /*8fc10*/  HMMA.1688.F32.TF32 R36, R208.reuse, R246, R44 ;  /* 0x000000f6d024723c */ /* 0x040fe6000008102c */
        /* <DEDUP_REMOVED lines=8> */
[C---:B------:R-:W-:Y:S03]  /*8fca0*/  HMMA.1688.F32.TF32 R44, R208.reuse, R14, R60 ;  /* 0x0000000ed02c723c */ /* 0x040fe6000008103c */
[----:B------:R-:W-:Y:S04]  /*8fcb0*/  LDS R32, [R244+UR11+0x12280] ;  /* 0x0122800bf4207984 */ /* 0x000fe80008000800 */
[----:B------:R-:W-:Y:S04]  /*8fcc0*/  LDS R34, [R244+UR11+0x13280] ;  /* 0x0132800bf4227984 */ /* 0x000fe80008000800 */
[----:B------:R-:W-:Y:S04]  /*8fcd0*/  LDS R33, [R245+UR11+0x12280] ;  /* 0x0122800bf5217984 */ /* 0x000fe80008000800 */
[----:B------:R-:W4:Y:S01]  /*8fce0*/  LDS R35, [R245+UR11+0x13280] ;  /* 0x0132800bf5237984 */ /* 0x000f220008000800 */
[C---:B--2---:R-:W-:Y:S08]  /*8fcf0*/  HMMA.1688.F32.TF32 R40, R208.reuse, R30, R48 ;  /* 0x0000001ed028723c */ /* 0x044ff00000081030 */
[----:B---3--:R-:W-:Y:S01]  /*8fd00*/  HMMA.1688.F32.TF32 R36, R208, R6, R52 ;  /* 0x00000006d024723c */ /* 0x008fe20000081034 */
        /* <DEDUP_REMOVED lines=8> */
[----:B------:R-:W-:-:S02]  /*8fd90*/  IMAD.MOV.U32 R248, RZ, RZ, R175 ;  /* 0x000000fffff87224 */ /* 0x000fc400078e00af */
[----:B------:R-:W-:Y:S02]  /*8fda0*/  IMAD.MOV.U32 R249, RZ, RZ, R177 ;  /* 0x000000fffff97224 */ /* 0x000fe400078e00b1 */
[----:B------:R-:W-:Y:S01]  /*8fdb0*/  IMAD.MOV.U32 R250, RZ, RZ, R178 ;  /* 0x000000fffffa7224 */ /* 0x000fe200078e00b2 */
[----:B------:R-:W-:Y:S01]  /*8fdc0*/  MOV R251, R179 ;  /* 0x000000b300fb7202 */ /* 0x000fe20000000f00 */
[----:B------:R-:W-:Y:S04]  /*8fdd0*/  LDS R52, [R0+UR11+0x12300] ;  /* 0x0123000b00347984 */ /* 0x000fe80008000800 */
[----:B------:R-:W-:Y:S04]  /*8fde0*/  LDS R54, [R0+UR11+0x13300] ;  /* 0x0133000b00367984 */ /* 0x000fe80008000800 */
[----:B------:R-:W-:Y:S04]  /*8fdf0*/  STL.64 [R1+0xa10], R40 ;  /* 0x000a102801007387 */ /* 0x000fe80000100a00 */
[----:B------:R2:W-:Y:S04]  /*8fe00*/  STL.64 [R1+0xa18], R42 ;  /* 0x000a182a01007387 */ /* 0x0005e80000100a00 */
[----:B------:R-:W-:Y:S04]  /*8fe10*/  STL.64 [R1+0xa00], R36 ;  /* 0x000a002401007387 */ /* 0x000fe80000100a00 */
[----:B------:R3:W-:Y:S01]  /*8fe20*/  STL.64 [R1+0xa08], R38 ;  /* 0x000a082601007387 */ /* 0x0007e20000100a00 */
[C---:B--2---:R-:W-:Y:S08]  /*8fe30*/  HMMA.1688.F32.TF32 R40, R208.reuse, R10, R56 ;  /* 0x0000000ad028723c */ /* 0x044ff00000081038 */
[C---:B---3--:R-:W-:Y:S11]  /*8fe40*/  HMMA.1688.F32.TF32 R36, R208.reuse, R18, R64 ;  /* 0x00000012d024723c */ /* 0x048ff60000081040 */
[----:B------:R-:W-:Y:S04]  /*8fe50*/  STL.64 [R1+0x9f0], R40 ;  /* 0x0009f02801007387 */ /* 0x000fe80000100a00 */
[----:B------:R2:W-:Y:S04]  /*8fe60*/  STL.64 [R1+0x9f8], R42 ;  /* 0x0009f82a01007387 */ /* 0x0005e80000100a00 */
[----:B------:R-:W-:Y:S04]  /*8fe70*/  STL.64 [R1+0x9e0], R44 ;  /* 0x0009e02c01007387 */ /* 0x000fe80000100a00 */
[----:B------:R-:W-:Y:S04]  /*8fe80*/  STL.64 [R1+0x9e8], R46 ;  /* 0x0009e82e01007387 */ /* 0x000fe80000100a00 */
[----:B------:R-:W-:Y:S04]  /*8fe90*/  STL.64 [R1+0x9d0], R36 ;  /* 0x0009d02401007387 */ /* 0x000fe80000100a00 */
[----:B------:R3:W-:Y:S01]  /*8fea0*/  STL.64 [R1+0x9d8], R38 ;  /* 0x0009d82601007387 */ /* 0x0007e20000100a00 */
[C---:B--2---:R-:W-:Y:S08]  /*8feb0*/  HMMA.1688.F32.TF32 R40, R208.reuse, R22, R68 ;  /* 0x00000016d028723c */ /* 0x044ff00000081044 */
[----:B---3--:R-:W-:Y:S08]  /*8fec0*/  HMMA.1688.F32.TF32 R36, R208, R26, R72 ;  /* 0x0000001ad024723c */ /* 0x008ff00000081048 */
[----:B-1----:R-:W-:Y:S01]  /*8fed0*/  HMMA.1688.F32.TF32 R44, R200, R222, R80 ;  /* 0x000000dec82c723c */ /* 0x002fe20000081050 */
        /* <DEDUP_REMOVED lines=10> */
[C---:B-1----:R-:W-:Y:S08]  /*8ff80*/  HMMA.1688.F32.TF32 R40, R200.reuse, R214, R196 ;  /* 0x000000d6c828723c */ /* 0x042ff000000810c4 */
[C---:B--2---:R-:W-:Y:S11]  /*8ff90*/  HMMA.1688.F32.TF32 R36, R200.reuse, R218, R76 ;  /* 0x000000dac824723c */ /* 0x044ff6000008104c */
        /* <DEDUP_REMOVED lines=40> */
[----:B-1----:R-:W-:Y:S08]  /*90220*/  HMMA.1688.F32.TF32 R40, R200, R26, R124 ;  /* 0x0000001ac828723c */ /* 0x002ff0000008107c */
[----:B----4-:R-:W-:Y:S01]  /*90230*/  HMMA.1688.F32.TF32 R36, R32, R214, R128 ;  /* 0x000000d62024723c */ /* 0x010fe20000081080 */
[----:B------:R-:W-:Y:S04]  /*90240*/  STL.64 [R1+0x870], R44 ;  /* 0x0008702c01007387 */ /* 0x000fe80000100a00 */
[----:B------:R1:W-:Y:S01]  /*90250*/  STL.64 [R1+0x878], R46 ;  /* 0x0008782e01007387 */ /* 0x0003e20000100a00 */
[----:B------:R-:W-:-:S03]  /*90260*/  LOP3.LUT R71, R0, 0x20, RZ, 0x3c, !PT ;  /* 0x0000002000477812 */ /* 0x000fc600078e3cff */
[----:B------:R-:W-:Y:S04]  /*90270*/  LDS R124, [R244+UR11+0x12380] ;  /* 0x0123800bf47c7984 */ /* 0x000fe80008000800 */
[----:B------:R-:W-:Y:S04]  /*90280*/  LDS R126, [R244+UR11+0x13380] ;  /* 0x0133800bf47e7984 */ /* 0x000fe80008000800 */
[----:B------:R-:W-:Y:S04]  /*90290*/  LDS R53, [R71+UR11+0x12300] ;  /* 0x0123000b47357984 */ /* 0x000fe80008000800 */
[----:B------:R-:W2:Y:S04]  /*902a0*/  LDS R55, [R71+UR11+0x13300] ;  /* 0x0133000b47377984 */ /* 0x000ea80008000800 */
[----:B------:R-:W-:Y:S04]  /*902b0*/  LDS R69, [R71+UR11+0x12380] ;  /* 0x0123800b47457984 */ /* 0x000fe80008000800 */
[----:B------:R-:W-:Y:S04]  /*902c0*/  LDS R71, [R71+UR11+0x13380] ;  /* 0x0133800b47477984 */ /* 0x000fe80008000800 */
[----:B------:R-:W-:Y:S04]  /*902d0*/  LDS R125, [R245+UR11+0x12380] ;  /* 0x0123800bf57d7984 */ /* 0x000fe80008000800 */
[----:B------:R-:W-:Y:S01]  /*902e0*/  LDS R127, [R245+UR11+0x13380] ;  /* 0x0133800bf57f7984 */ /* 0x000fe20008000800 */
[C---:B-1----:R-:W-:Y:S03]  /*902f0*/  HMMA.1688.F32.TF32 R44, R32.reuse, R218, R132 ;  /* 0x000000da202c723c */ /* 0x042fe60000081084 */
[----:B------:R-:W-:Y:S04]  /*90300*/  STL.64 [R1+0x860], R40 ;  /* 0x0008602801007387 */ /* 0x000fe80000100a00 */
[----:B------:R1:W-:Y:S04]  /*90310*/  STL.64 [R1+0x868], R42 ;  /* 0x0008682a01007387 */ /* 0x0003e80000100a00 */
[----:B------:R-:W-:Y:S04]  /*90320*/  STL.64 [R1+0x850], R36 ;  /* 0x0008502401007387 */ /* 0x000fe80000100a00 */
[----:B------:R3:W-:Y:S01]  /*90330*/  STL.64 [R1+0x858], R38 ;  /* 0x0008582601007387 */ /* 0x0007e20000100a00 */
[C---:B-1----:R-:W-:Y:S08]  /*90340*/  HMMA.1688.F32.TF32 R40, R32.reuse, R222, R136 ;  /* 0x000000de2028723c */ /* 0x042ff00000081088 */
[----:B---3--:R-:W-:Y:S01]  /*90350*/  HMMA.1688.F32.TF32 R36, R32, R226, R140 ;  /* 0x000000e22024723c */ /* 0x008fe2000008108c */
[----:B------:R1:W-:Y:S04]  /*90360*/  STL.64 [R1+0x840], R44 ;  /* 0x0008402c01007387 */ /* 0x0003e80000100a00 */
[----:B------:R3:W-:Y:S06]  /*90370*/  STL.64 [R1+0x848], R46 ;  /* 0x0008482e01007387 */ /* 0x0007ec0000100a00 */
[----:B------:R4:W-:Y:S04]  /*90380*/  STL.64 [R1+0x6b0], R40 ;  /* 0x0006b02801007387 */ /* 0x0009e80000100a00 */
[----:B------:R1:W-:Y:S04]  /*90390*/  STL.64 [R1+0x6b8], R42 ;  /* 0x0006b82a01007387 */ /* 0x0003e80000100a00 */
[----:B------:R-:W2:Y:S04]  /*903a0*/  LDL.LU R152, [R1+0x4658] ;  /* 0x0046580001987983 */ /* 0x000ea80000300800 */
        /* <DEDUP_REMOVED lines=13> */
[----:B-1----:R-:W-:-:S02]  /*90480*/  IMAD.MOV.U32 R44, RZ, RZ, R145 ;  /* 0x000000ffff2c7224 */ /* 0x002fc400078e0091 */
[----:B------:R-:W-:Y:S01]  /*90490*/  IMAD.MOV.U32 R45, RZ, RZ, R146 ;  /* 0x000000ffff2d7224 */ /* 0x000fe200078e0092 */
[----:B------:R-:W2:Y:S04]  /*904a0*/  LDL.LU R145, [R1+0x4638] ;  /* 0x0046380001917983 */ /* 0x000ea80000300800 */
[----:B------:R-:W2:Y:S01]  /*904b0*/  LDL.LU R146, [R1+0x4634] ;  /* 0x0046340001927983 */ /* 0x000ea20000300800 */
[----:B---3--:R-:W-:-:S03]  /*904c0*/  IMAD.MOV.U32 R46, RZ, RZ, R147 ;  /* 0x000000ffff2e7224 */ /* 0x008fc600078e0093 */
[----:B------:R-:W3:Y:S01]  /*904d0*/  LDL.LU R147, [R1+0x4630] ;  /* 0x0046300001937983 */ /* 0x000ee20000300800 */
[----:B------:R-:W-:-:S03]  /*904e0*/  IMAD.MOV.U32 R47, RZ, RZ, R155 ;  /* 0x000000ffff2f7224 */ /* 0x000fc600078e009b */
[----:B------:R-:W3:Y:S01]  /*904f0*/  LDL.LU R155, [R1+0x462c] ;  /* 0x00462c00019b7983 */ /* 0x000ee20000300800 */
[----:B----4-:R-:W-:Y:S01]  /*90500*/  MOV R40, R159 ;  /* 0x0000009f00287202 */ /* 0x010fe20000000f00 */
[----:B------:R-:W-:Y:S02]  /*90510*/  IMAD.MOV.U32 R41, RZ, RZ, R162 ;  /* 0x000000ffff297224 */ /* 0x000fe400078e00a2 */
[----:B------:R-:W4:Y:S04]  /*90520*/  LDL.LU R159, [R1+0x4628] ;  /* 0x00462800019f7983 */ /* 0x000f280000300800 */
[----:B------:R-:W4:Y:S01]  /*90530*/  LDL.LU R162, [R1+0x4624] ;  /* 0x0046240001a27983 */ /* 0x000f220000300800 */
[----:B------:R-:W-:-:S03]  /*90540*/  IMAD.MOV.U32 R42, RZ, RZ, R163 ;  /* 0x000000ffff2a7224 */ /* 0x000fc600078e00a3 */
[----:B------:R-:W4:Y:S01]  /*90550*/  LDL.LU R163, [R1+0x4620] ;  /* 0x0046200001a37983 */ /* 0x000f220000300800 */
[----:B------:R-:W-:-:S03]  /*90560*/  IMAD.MOV.U32 R43, RZ, RZ, R191 ;  /* 0x000000ffff2b7224 */ /* 0x000fc600078e00bf */
[----:B------:R-:W4:Y:S01]  /*90570*/  LDL.LU R191, [R1+0x461c] ;  /* 0x00461c0001bf7983 */ /* 0x000f220000300800 */
[C---:B--2---:R-:W-:Y:S08]  /*90580*/  HMMA.1688.F32.TF32 R72, R32.reuse, R234, R148 ;  /* 0x000000ea2048723c */ /* 0x044ff00000081094 */
[C---:B---3--:R-:W-:Y:S08]  /*90590*/  HMMA.1688.F32.TF32 R36, R32.reuse, R230, R144 ;  /* 0x000000e62024723c */ /* 0x048ff00000081090 */
[C---:B------:R-:W-:Y:S11]  /*905a0*/  HMMA.1688.F32.TF32 R64, R32.reuse, R238, R152 ;  /* 0x000000ee2040723c */ /* 0x040ff60000081098 */
[----:B------:R-:W-:Y:S04]  /*905b0*/  STL.64 [R1+0x670], R36 ;  /* 0x0006702401007387 */ /* 0x000fe80000100a00 */
[----:B------:R4:W-:Y:S04]  /*905c0*/  STL.64 [R1+0x678], R38 ;  /* 0x0006782601007387 */ /* 0x0009e80000100a00 */
[----:B------:R-:W-:Y:S04]  /*905d0*/  STL.64 [R1+0x660], R72 ;  /* 0x0006604801007387 */ /* 0x000fe80000100a00 */
[----:B------:R1:W-:Y:S04]  /*905e0*/  STL.64 [R1+0x668], R74 ;  /* 0x0006684a01007387 */ /* 0x0003e80000100a00 */
[----:B------:R-:W-:Y:S04]  /*905f0*/  STL.64 [R1+0x640], R64 ;  /* 0x0006404001007387 */ /* 0x000fe80000100a00 */
[----:B------:R2:W-:Y:S01]  /*90600*/  STL.64 [R1+0x648], R66 ;  /* 0x0006484201007387 */ /* 0x0005e20000100a00 */
[C---:B----4-:R-:W-:Y:S08]  /*90610*/  HMMA.1688.F32.TF32 R36, R32.reuse, R242, R156 ;  /* 0x000000f22024723c */ /* 0x050ff0000008109c */
[C---:B-1----:R-:W-:Y:S08]  /*90620*/  HMMA.1688.F32.TF32 R72, R32.reuse, R246, R160 ;  /* 0x000000f62048723c */ /* 0x042ff000000810a0 */
[----:B--2---:R-:W-:Y:S03]  /*90630*/  HMMA.1688.F32.TF32 R64, R32, R30, R188 ;  /* 0x0000001e2040723c */ /* 0x004fe600000810bc */
[----:B------:R1:W-:Y:S04]  /*90640*/  STL.64 [R1+0x620], R36 ;  /* 0x0006202401007387 */ /* 0x0003e80000100a00 */
[----:B------:R2:W-:Y:S04]  /*90650*/  STL.64 [R1+0x628], R38 ;  /* 0x0006282601007387 */ /* 0x0005e80000100a00 */
[----:B------:R-:W-:Y:S04]  /*90660*/  STL.64 [R1+0x610], R72 ;  /* 0x0006104801007387 */ /* 0x000fe80000100a00 */
[----:B------:R-:W-:Y:S01]  /*90670*/  STL.64 [R1+0x618], R74 ;  /* 0x0006184a01007387 */ /* 0x000fe20000100a00 */
[----:B-1----:R-:W-:-:S03]  /*90680*/  IMAD.MOV.U32 R36, RZ, RZ, R165 ;  /* 0x000000ffff247224 */ /* 0x002fc600078e00a5 */
[----:B------:R-:W3:Y:S04]  /*90690*/  LDL.LU R165, [R1+0x4618] ;  /* 0x0046180001a57983 */ /* 0x000ee80000300800 */
[----:B------:R-:W-:Y:S04]  /*906a0*/  STL.64 [R1+0x5f0], R64 ;  /* 0x0005f04001007387 */ /* 0x000fe80000100a00 */
[----:B------:R1:W-:Y:S01]  /*906b0*/  STL.64 [R1+0x5f8], R66 ;  /* 0x0005f84201007387 */ /* 0x0003e20000100a00 */
[----:B------:R-:W-:Y:S01]  /*906c0*/  MOV R37, R166 ;  /* 0x000000a600257202 */ /* 0x000fe20000000f00 */
[----:B--2---:R-:W-:-:S02]  /*906d0*/  IMAD.MOV.U32 R38, RZ, RZ, R167 ;  /* 0x000000ffff267224 */ /* 0x004fc400078e00a7 */
[----:B------:R-:W3:Y:S04]  /*906e0*/  LDL.LU R166, [R1+0x4614] ;  /* 0x0046140001a67983 */ /* 0x000ee80000300800 */
[----:B------:R-:W3:Y:S01]  /*906f0*/  LDL.LU R167, [R1+0x4610] ;  /* 0x0046100001a77983 */ /* 0x000ee20000300800 */
[----:B------:R-:W-:-:S03]  /*90700*/  IMAD.MOV.U32 R39, RZ, RZ, R192 ;  /* 0x000000ffff277224 */ /* 0x000fc600078e00c0 */
[----:B------:R-:W1:Y:S04]  /*90710*/  LDL.LU R192, [R1+0x460c] ;  /* 0x00460c0001c07983 */ /* 0x000e680000300800 */
[----:B------:R-:W1:Y:S04]  /*90720*/  LDL.LU R193, [R1+0x4608] ;  /* 0x0046080001c17983 */ /* 0x000e680000300800 */
[----:B------:R-:W1:Y:S04]  /*90730*/  LDL.LU R194, [R1+0x4604] ;  /* 0x0046040001c27983 */ /* 0x000e680000300800 */
[----:B------:R-:W1:Y:S04]  /*90740*/  LDL.LU R195, [R1+0x4600] ;  /* 0x0046000001c37983 */ /* 0x000e680000300800 */
[----:B------:R-:W2:Y:S04]  /*90750*/  LDL.LU R171, [R1+0x45fc] ;  /* 0x0045fc0001ab7983 */ /* 0x000ea80000300800 */
[----:B------:R-:W4:Y:S04]  /*90760*/  LDL.LU R175, [R1+0x45f8] ;  /* 0x0045f80001af7983 */ /* 0x000f280000300800 */
[----:B------:R-:W2:Y:S04]  /*90770*/  LDL.LU R177, [R1+0x45f4] ;  /* 0x0045f40001b17983 */ /* 0x000ea80000300800 */
[----:B------:R-:W2:Y:S04]  /*90780*/  LDL.LU R178, [R1+0x45f0] ;  /* 0x0045f00001b27983 */ /* 0x000ea80000300800 */
[----:B------:R-:W4:Y:S01]  /*90790*/  LDL.LU R179, [R1+0x45ec] ;  /* 0x0045ec0001b37983 */ /* 0x000f220000300800 */
[----:B------:R-:W-:Y:S08]  /*907a0*/  HMMA.1688.F32.TF32 R60, R32, R22, R60 ;  /* 0x00000016203c723c */ /* 0x000ff0000008103c */
[C---:B------:R-:W-:Y:S08]  /*907b0*/  HMMA.1688.F32.TF32 R56, R52.reuse, R214, R56 ;  /* 0x000000d63438723c */ /* 0x040ff00000081038 */
[C---:B------:R-:W-:Y:S08]  /*907c0*/  HMMA.1688.F32.TF32 R48, R52.reuse, R218, R48 ;  /* 0x000000da3430723c */ /* 0x040ff00000081030 */
[----:B------:R-:W-:Y:S08]  /*907d0*/  HMMA.1688.F32.TF32 R36, R52, R230, R36 ;  /* 0x000000e63424723c */ /* 0x000ff00000081024 */
[C---:B-1----:R-:W-:Y:S08]  /*907e0*/  HMMA.1688.F32.TF32 R64, R32.reuse, R6, R192 ;  /* 0x000000062040723c */ /* 0x042ff000000810c0 */
[C---:B---3--:R-:W-:Y:S08]  /*907f0*/  HMMA.1688.F32.TF32 R76, R32.reuse, R10, R164 ;  /* 0x0000000a204c723c */ /* 0x048ff000000810a4 */
[C---:B--2---:R-:W-:Y:S03]  /*90800*/  HMMA.1688.F32.TF32 R72, R32.reuse, R14, R168 ;  /* 0x0000000e2048723c */ /* 0x044fe600000810a8 */
[----:B------:R-:W-:Y:S04]  /*90810*/  STL.64 [R1+0x5c0], R64 ;  /* 0x0005c04001007387 */ /* 0x000fe80000100a00 */
[----:B------:R4:W-:Y:S02]  /*90820*/  STL.64 [R1+0x5c8], R66 ;  /* 0x0005c84201007387 */ /* 0x0009e40000100a00 */
[C---:B----4-:R-:W-:Y:S08]  /*90830*/  HMMA.1688.F32.TF32 R64, R32.reuse, R18, R172 ;  /* 0x000000122040723c */ /* 0x050ff000000810ac */
[----:B------:R-:W-:Y:S01]  /*90840*/  HMMA.1688.F32.TF32 R32, R32, R26, R176 ;  /* 0x0000001a2020723c */ /* 0x000fe200000810b0 */
[----:B------:R-:W-:Y:S04]  /*90850*/  STL.64 [R1+0x5a0], R76 ;  /* 0x0005a04c01007387 */ /* 0x000fe80000100a00 */
[----:B------:R-:W-:Y:S04]  /*90860*/  STL.64 [R1+0x5a8], R78 ;  /* 0x0005a84e01007387 */ /* 0x000fe80000100a00 */
[----:B------:R-:W-:Y:S04]  /*90870*/  STL.64 [R1+0x3a0], R72 ;  /* 0x0003a04801007387 */ /* 0x000fe80000100a00 */
[----:B------:R-:W-:Y:S01]  /*90880*/  STL.64 [R1+0x3a8], R74 ;  /* 0x0003a84a01007387 */ /* 0x000fe20000100a00 */
[----:B------:R-:W-:Y:S01]  /*90890*/  IMAD.MOV.U32 R128, RZ, RZ, R225 ;  /* 0x000000ffff807224 */ /* 0x000fe200078e00e1 */
[----:B------:R-:W-:Y:S01]  /*908a0*/  MOV R129, R224 ;  /* 0x000000e000817202 */ /* 0x000fe20000000f00 */
[----:B------:R-:W-:-:S02]  /*908b0*/  IMAD.MOV.U32 R130, RZ, RZ, R29 ;  /* 0x000000ffff827224 */ /* 0x000fc400078e001d */
[----:B------:R-:W-:Y:S01]  /*908c0*/  IMAD.MOV.U32 R131, RZ, RZ, R28 ;  /* 0x000000ffff837224 */ /* 0x000fe200078e001c */
[----:B------:R-:W-:Y:S04]  /*908d0*/  LDS R176, [R0+UR11+0x14080] ;  /* 0x0140800b00b07984 */ /* 0x000fe80008000800 */
[----:B------:R-:W-:Y:S04]  /*908e0*/  LDS R178, [R0+UR11+0x15080] ;  /* 0x0150800b00b27984 */ /* 0x000fe80008000800 */
[----:B------:R-:W-:Y:S04]  /*908f0*/  STL.64 [R1+0x330], R64 ;  /* 0x0003304001007387 */ /* 0x000fe80000100a00 */
        /* <DEDUP_REMOVED lines=8> */
[----:B------:R1:W-:Y:S04]  /*90980*/  STL.64 [R1+0x40], R48 ;  /* 0x0000403001007387 */ /* 0x0003e80000100a00 */
[----:B------:R2:W-:Y:S01]  /*90990*/  STL.64 [R1+0x48], R50 ;  /* 0x0000483201007387 */ /* 0x0005e20000100a00 */
[C---:B------:R-:W-:Y:S03]  /*909a0*/  HMMA.1688.F32.TF32 R44, R52.reuse, R238, R248 ;  /* 0x000000ee342c723c */ /* 0x040fe600000810f8 */
[----:B------:R-:W-:Y:S04]  /*909b0*/  LDS R56, [R244+UR11+0x12300] ;  /* 0x0123000bf4387984 */ /* 0x000fe80008000800 */
[----:B------:R-:W-:Y:S04]  /*909c0*/  LDS R58, [R244+UR11+0x13300] ;  /* 0x0133000bf43a7984 */ /* 0x000fe80008000800 */
[----:B------:R-:W-:Y:S04]  /*909d0*/  LDS R57, [R245+UR11+0x12300] ;  /* 0x0123000bf5397984 */ /* 0x000fe80008000800 */
[----:B------:R-:W3:Y:S04]  /*909e0*/  LDS R59, [R245+UR11+0x13300] ;  /* 0x0133000bf53b7984 */ /* 0x000ee80008000800 */
[----:B------:R-:W-:Y:S04]  /*909f0*/  STL.64 [R1+0x30], R32 ;  /* 0x0000302001007387 */ /* 0x000fe80000100a00 */
[----:B------:R4:W-:Y:S04]  /*90a00*/  STL.64 [R1+0x38], R34 ;  /* 0x0000382201007387 */ /* 0x0009e80000100a00 */
[----:B------:R-:W3:Y:S04]  /*90a10*/  LDL.LU R60, [R1+0x600] ;  /* 0x00060000013c7983 */ /* 0x000ee80000300800 */
[----:B------:R-:W3:Y:S04]  /*90a20*/  LDL.LU R61, [R1+0x604] ;  /* 0x00060400013d7983 */ /* 0x000ee80000300800 */
[----:B------:R-:W3:Y:S04]  /*90a30*/  LDL.LU R62, [R1+0x608] ;  /* 0x00060800013e7983 */ /* 0x000ee80000300800 */
[----:B------:R-:W3:Y:S04]  /*90a40*/  LDL.LU R63, [R1+0x60c] ;  /* 0x00060c00013f7983 */ /* 0x000ee80000300800 */
[----:B-1----:R-:W3:Y:S04]  /*90a50*/  LDL.LU R48, [R1+0x5e0] ;  /* 0x0005e00001307983 */ /* 0x002ee80000300800 */
[----:B------:R-:W3:Y:S04]  /*90a60*/  LDL.LU R49, [R1+0x5e4] ;  /* 0x0005e40001317983 */ /* 0x000ee80000300800 */
[----:B--2---:R-:W2:Y:S04]  /*90a70*/  LDL.LU R50, [R1+0x5e8] ;  /* 0x0005e80001327983 */ /* 0x004ea80000300800 */
[----:B------:R-:W2:Y:S01]  /*90a80*/  LDL.LU R51, [R1+0x5ec] ;  /* 0x0005ec0001337983 */ /* 0x000ea20000300800 */
[C---:B----4-:R-:W-:Y:S08]  /*90a90*/  HMMA.1688.F32.TF32 R32, R52.reuse, R226, R40 ;  /* 0x000000e23420723c */ /* 0x050ff00000081028 */
[C---:B------:R-:W-:Y:S11]  /*90aa0*/  HMMA.1688.F32.TF32 R40, R52.reuse, R234, R204 ;  /* 0x000000ea3428723c */ /* 0x040ff600000810cc */
[----:B------:R-:W-:Y:S04]  /*90ab0*/  STL.64 [R1+0x44b8], R34 ;  /* 0x0044b82201007387 */ /* 0x000fe80000100a00 */
[----:B------:R3:W-:Y:S04]  /*90ac0*/  STL.64 [R1+0x44b0], R32 ;  /* 0x0044b02001007387 */ /* 0x0007e80000100a00 */
        /* <DEDUP_REMOVED lines=24> */
[C---:B---3--:R-:W-:Y:S08]  /*90c50*/  HMMA.1688.F32.TF32 R32, R52.reuse, R246, R60 ;  /* 0x000000f63420723c */ /* 0x048ff0000008103c */
[----:B--2---:R-:W-:-:S15]  /*90c60*/  HMMA.1688.F32.TF32 R48, R52, R242, R48 ;  /* 0x000000f23430723c */ /* 0x004fde0000081030 */
[----:B------:R-:W-:-:S04]  /*90c70*/  NOP ;  /* 0x0000000000007918 */ /* 0x000fc80000000000 */
[----:B------:R-:W-:Y:S04]  /*90c80*/  STL [R1+0x448c], R50 ;  /* 0x00448c3201007387 */ /* 0x000fe80000100800 */
[----:B------:R-:W-:Y:S04]  /*90c90*/  STL [R1+0x4488], R51 ;  /* 0x0044883301007387 */ /* 0x000fe80000100800 */
[----:B------:R-:W2:Y:S04]  /*90ca0*/  LDL.LU R64, [R1+0x8c0] ;  /* 0x0008c00001407983 */ /* 0x000ea80000300800 */
[----:B------:R-:W-:Y:S04]  /*90cb0*/  STL.64 [R1+0x280], R32 ;  /* 0x0002802001007387 */ /* 0x000fe80000100a00 */
[----:B------:R4:W-:Y:S04]  /*90cc0*/  STL.64 [R1+0x288], R34 ;  /* 0x0002882201007387 */ /* 0x0009e80000100a00 */
        /* <DEDUP_REMOVED lines=11> */
[C---:B----4-:R-:W-:Y:S08]  /*90d80*/  HMMA.1688.F32.TF32 R32, R52.reuse, R30, R196 ;  /* 0x0000001e3420723c */ /* 0x050ff000000810c4 */
[C---:B------:R-:W-:Y:S11]  /*90d90*/  HMMA.1688.F32.TF32 R36, R52.reuse, R6, R208 ;  /* 0x000000063424723c */ /* 0x040ff600000810d0 */
[----:B------:R-:W-:Y:S04]  /*90da0*/  STL.64 [R1+0x270], R32 ;  /* 0x0002702001007387 */ /* 0x000fe80000100a00 */
[----:B------:R1:W-:Y:S02]  /*90db0*/  STL.64 [R1+0x278], R34 ;  /* 0x0002782201007387 */ /* 0x0003e40000100a00 */
[----:B-1----:R-:W-:Y:S02]  /*90dc0*/  HMMA.1688.F32.TF32 R32, R52, R10, R204 ;  /* 0x0000000a3420723c */ /* 0x002fe400000810cc */
[----:B------:R-:W-:Y:S04]  /*90dd0*/  STL.64 [R1+0x260], R36 ;  /* 0x0002602401007387 */ /* 0x000fe80000100a00 */
[----:B------:R-:W-:-:S13]  /*90de0*/  STL.64 [R1+0x268], R38 ;  /* 0x0002682601007387 */ /* 0x000fda0000100a00 */
[----:B------:R-:W-:Y:S02]  /*90df0*/  IMAD.MOV.U32 R50, RZ, RZ, R32 ;  /* 0x000000ffff327224 */ /* 0x000fe400078e0020 */
[----:B------:R-:W-:Y:S01]  /*90e00*/  IMAD.MOV.U32 R51, RZ, RZ, R33 ;  /* 0x000000ffff337224 */ /* 0x000fe200078e0021 */
[----:B------:R1:W-:Y:S04]  /*90e10*/  STL.64 [R1+0x258], R34 ;  /* 0x0002582201007387 */ /* 0x0003e80000100a00 */
[----:B------:R-:W-:Y:S04]  /*90e20*/  STL.64 [R1+0x44d8], R50 ;  /* 0x0044d83201007387 */ /* 0x000fe80000100a00 */
[----:B------:R-:W-:Y:S04]  /*90e30*/  STL.64 [R1+0x44d0], R48 ;  /* 0x0044d03001007387 */ /* 0x000fe80000100a00 */
[----:B------:R-:W4:Y:S04]  /*90e40*/  LDL.LU R204, [R1+0x8f0] ;  /* 0x0008f00001cc7983 */ /* 0x000f280000300800 */
        /* <DEDUP_REMOVED lines=8> */
[----:B------:R-:W-:-:S02]  /*90ed0*/  IMAD.MOV.U32 R44, RZ, RZ, R32 ;  /* 0x000000ffff2c7224 */ /* 0x000fc400078e0020 */
[----:B------:R-:W-:Y:S01]  /*90ee0*/  IMAD.MOV.U32 R45, RZ, RZ, R33 ;  /* 0x000000ffff2d7224 */ /* 0x000fe200078e0021 */
[----:B------:R-:W-:Y:S01]  /*90ef0*/  MOV R46, R34 ;  /* 0x00000022002e7202 */ /* 0x000fe20000000f00 */
[----:B------:R-:W-:-:S05]  /*90f00*/  IMAD.MOV.U32 R47, RZ, RZ, R35 ;  /* 0x000000ffff2f7224 */ /* 0x000fca00078e0023 */
[----:B------:R-:W-:Y:S04]  /*90f10*/  STL [R1+0x44ec], R47 ;  /* 0x0044ec2f01007387 */ /* 0x000fe80000100800 */
[----:B------:R-:W-:Y:S04]  /*90f20*/  STL [R1+0x44e8], R46 ;  /* 0x0044e82e01007387 */ /* 0x000fe80000100800 */
[----:B------:R-:W-:Y:S04]  /*90f30*/  STL [R1+0x44e4], R45 ;  /* 0x0044e42d01007387 */ /* 0x000fe80000100800 */
[----:B------:R-:W-:Y:S01]  /*90f40*/  STL [R1+0x44e0], R44 ;  /* 0x0044e02c01007387 */ /* 0x000fe20000100800 */
[C---:B--2---:R-:W-:Y:S08]  /*90f50*/  HMMA.1688.F32.TF32 R36, R52.reuse, R22, R64 ;  /* 0x000000163424723c */ /* 0x044ff00000081040 */
[C---:B---3--:R-:W-:Y:S08]  /*90f60*/  HMMA.1688.F32.TF32 R40, R52.reuse, R18, R72 ;  /* 0x000000123428723c */ /* 0x048ff00000081048 */
[----:B------:R-:W-:Y:S11]  /*90f70*/  HMMA.1688.F32.TF32 R32, R52, R26, R60 ;  /* 0x0000001a3420723c */ /* 0x000ff6000008103c */
        /* <DEDUP_REMOVED lines=23> */
[----:B------:R-:W4:-:S15]  /*910f0*/  LDL.LU R204, [R1+0xbc0] ;  /* 0x000bc00001cc7983 */ /* 0x000f1e0000300800 */
[----:B------:R-:W-:Y:S01]  /*91100*/  NOP ;  /* 0x0000000000007918 */ /* 0x000fe20000000000 */
[----:B------:R-:W-:Y:S04]  /*91110*/  STL.64 [R1+0xd0], R32 ;  /* 0x0000d02001007387 */ /* 0x000fe80000100a00 */
[----:B------:R1:W-:Y:S04]  /*91120*/  STL.64 [R1+0xd8], R34 ;  /* 0x0000d82201007387 */ /* 0x0003e80000100a00 */
        /* <DEDUP_REMOVED lines=8> */
[----:B-1----:R-:W-:-:S02]  /*911b0*/  IMAD.MOV.U32 R35, RZ, RZ, R36 ;  /* 0x000000ffff237224 */ /* 0x002fc400078e0024 */
[----:B------:R-:W-:Y:S02]  /*911c0*/  IMAD.MOV.U32 R34, RZ, RZ, R37 ;  /* 0x000000ffff227224 */ /* 0x000fe400078e0025 */
[----:B------:R-:W-:Y:S01]  /*911d0*/  IMAD.MOV.U32 R33, RZ, RZ, R38 ;  /* 0x000000ffff217224 */ /* 0x000fe200078e0026 */
[----:B------:R-:W-:-:S05]  /*911e0*/  MOV R32, R39 ;  /* 0x0000002700207202 */ /* 0x000fca0000000f00 */
[----:B------:R-:W-:Y:S04]  /*911f0*/  STL [R1+0x44fc], R32 ;  /* 0x0044fc2001007387 */ /* 0x000fe80000100800 */
[----:B------:R-:W-:Y:S04]  /*91200*/  STL [R1+0x44f8], R34 ;  /* 0x0044f82201007387 */ /* 0x000fe80000100800 */
[----:B------:R-:W-:Y:S04]  /*91210*/  STL [R1+0x44f4], R35 ;  /* 0x0044f42301007387 */ /* 0x000fe80000100800 */
[----:B------:R2:W-:Y:S01]  /*91220*/  STL [R1+0x44f0], R33 ;  /* 0x0044f02101007387 */ /* 0x0005e20000100800 */
[C---:B---3--:R-:W-:Y:S08]  /*91230*/  HMMA.1688.F32.TF32 R36, R56.reuse, R222, R208 ;  /* 0x000000de3824723c */ /* 0x048ff000000810d0 */
[C---:B--2---:R-:W-:Y:S11]  /*91240*/  HMMA.1688.F32.TF32 R32, R56.reuse, R226, R72 ;  /* 0x000000e23820723c */ /* 0x044ff60000081048 */
[----:B------:R-:W-:Y:S04]  /*91250*/  STL.64 [R1+0xb0], R36 ;  /* 0x0000b02401007387 */ /* 0x000fe80000100a00 */
[----:B------:R1:W-:Y:S02]  /*91260*/  STL.64 [R1+0xb8], R38 ;  /* 0x0000b82601007387 */ /* 0x0003e40000100a00 */
[----:B-1----:R-:W-:Y:S02]  /*91270*/  HMMA.1688.F32.TF32 R36, R56, R230, R64 ;  /* 0x000000e63824723c */ /* 0x002fe40000081040 */
[----:B------:R-:W-:-:S02]  /*91280*/  IMAD.MOV.U32 R50, RZ, RZ, R33 ;  /* 0x000000ffff327224 */ /* 0x000fc400078e0021 */
[----:B------:R-:W-:Y:S02]  /*91290*/  IMAD.MOV.U32 R51, RZ, RZ, R32 ;  /* 0x000000ffff337224 */ /* 0x000fe400078e0020 */
[----:B------:R-:W-:Y:S01]  /*912a0*/  IMAD.MOV.U32 R48, RZ, RZ, R35 ;  /* 0x000000ffff307224 */ /* 0x000fe200078e0023 */
[----:B------:R-:W-:Y:S04]  /*912b0*/  STL [R1+0x4504], R50 ;  /* 0x0045043201007387 */ /* 0x000fe80000100800 */
[----:B------:R-:W-:Y:S08]  /*912c0*/  STL [R1+0x4500], R51 ;  /* 0x0045003301007387 */ /* 0x000ff00000100800 */
[----:B------:R-:W-:Y:S01]  /*912d0*/  MOV R35, R36 ;  /* 0x0000002400237202 */ /* 0x000fe20000000f00 */
[----:B------:R1:W-:Y:S01]  /*912e0*/  STL.64 [R1+0x98], R38 ;  /* 0x0000982601007387 */ /* 0x0003e20000100a00 */
[----:B------:R-:W-:-:S02]  /*912f0*/  IMAD.MOV.U32 R33, RZ, RZ, R37 ;  /* 0x000000ffff217224 */ /* 0x000fc400078e0025 */
[----:B-1----:R-:W-:Y:S01]  /*91300*/  HMMA.1688.F32.TF32 R36, R56, R234, R60 ;  /* 0x000000ea3824723c */ /* 0x002fe2000008103c */
[----:B------:R-:W-:-:S15]  /*91310*/  IMAD.MOV.U32 R49, RZ, RZ, R34 ;  /* 0x000000ffff317224 */ /* 0x000fde00078e0022 */
[----:B------:R-:W-:-:S03]  /*91320*/  NOP ;  /* 0x0000000000007918 */ /* 0x000fc60000000000 */
[----:B------:R-:W-:Y:S02]  /*91330*/  IMAD.MOV.U32 R50, RZ, RZ, R36 ;  /* 0x000000ffff327224 */ /* 0x000fe400078e0024 */
[----:B------:R-:W-:Y:S02]  /*91340*/  IMAD.MOV.U32 R51, RZ, RZ, R37 ;  /* 0x000000ffff337224 */ /* 0x000fe400078e0025 */
[----:B------:R-:W-:Y:S01]  /*91350*/  IMAD.MOV.U32 R32, RZ, RZ, R38 ;  /* 0x000000ffff207224 */ /* 0x000fe200078e0026 */
[----:B------:R-:W-:Y:S02]  /*91360*/  MOV R34, R39 ;  /* 0x0000002700227202 */ /* 0x000fe40000000f00 */
[C---:B----4-:R-:W-:Y:S03]  /*91370*/  HMMA.1688.F32.TF32 R36, R56.reuse, R238, R204 ;  /* 0x000000ee3824723c */ /* 0x050fe600000810cc */
[----:B------:R-:W-:Y:S04]  /*91380*/  STL.64 [R1+0x4520], R34 ;  /* 0x0045202201007387 */ /* 0x000fe80000100a00 */
[----:B------:R1:W-:Y:S04]  /*91390*/  STL.64 [R1+0x4518], R32 ;  /* 0x0045182001007387 */ /* 0x0003e80000100a00 */
[----:B------:R-:W-:Y:S04]  /*913a0*/  STL.64 [R1+0x4510], R50 ;  /* 0x0045103201007387 */ /* 0x000fe80000100a00 */
[----:B------:R-:W-:Y:S01]  /*913b0*/  STL.64 [R1+0x4508], R48 ;  /* 0x0045083001007387 */ /* 0x000fe20000100a00 */
[----:B------:R-:W-:Y:S03]  /*913c0*/  HMMA.1688.F32.TF32 R52, R56, R242, R248 ;  /* 0x000000f23834723c */ /* 0x000fe600000810f8 */
[----:B------:R-:W-:-:S02]  /*913d0*/  IMAD.MOV.U32 R47, RZ, RZ, R36 ;  /* 0x000000ffff2f7224 */ /* 0x000fc400078e0024 */
[----:B------:R-:W-:Y:S02]  /*913e0*/  IMAD.MOV.U32 R46, RZ, RZ, R37 ;  /* 0x000000ffff2e7224 */ /* 0x000fe400078e0025 */
[----:B------:R-:W-:Y:S02]  /*913f0*/  IMAD.MOV.U32 R45, RZ, RZ, R38 ;  /* 0x000000ffff2d7224 */ /* 0x000fe400078e0026 */
[----:B------:R-:W-:Y:S01]  /*91400*/  IMAD.MOV.U32 R44, RZ, RZ, R39 ;  /* 0x000000ffff2c7224 */ /* 0x000fe200078e0027 */
        /* <DEDUP_REMOVED lines=92> */
[C---:B-1----:R-:W-:Y:S08]  /*919d0*/  HMMA.1688.F32.TF32 R32, R56.reuse, R30, R120 ;  /* 0x0000001e3820723c */ /* 0x042ff00000081078 */
[C---:B--2---:R-:W-:Y:S08]  /*919e0*/  HMMA.1688.F32.TF32 R36, R56.reuse, R246, R200 ;  /* 0x000000f63824723c */ /* 0x044ff000000810c8 */
[C---:B------:R-:W-:Y:S11]  /*919f0*/  HMMA.1688.F32.TF32 R40, R56.reuse, R6, R116 ;  /* 0x000000063828723c */ /* 0x040ff60000081074 */
[----:B------:R-:W-:Y:S04]  /*91a00*/  STL.64 [R1+0x240], R36 ;  /* 0x0002402401007387 */ /* 0x000fe80000100a00 */
[----:B------:R1:W-:Y:S04]  /*91a10*/  STL.64 [R1+0x248], R38 ;  /* 0x0002482601007387 */ /* 0x0003e80000100a00 */
[----:B------:R-:W-:Y:S04]  /*91a20*/  STL.64 [R1+0x1e0], R32 ;  /* 0x0001e02001007387 */ /* 0x000fe80000100a00 */
[----:B------:R3:W-:Y:S01]  /*91a30*/  STL.64 [R1+0x1e8], R34 ;  /* 0x0001e82201007387 */ /* 0x0007e20000100a00 */
[C---:B-1----:R-:W-:Y:S08]  /*91a40*/  HMMA.1688.F32.TF32 R36, R56.reuse, R10, R112 ;  /* 0x0000000a3824723c */ /* 0x042ff00000081070 */
[C---:B---3--:R-:W-:Y:S01]  /*91a50*/  HMMA.1688.F32.TF32 R32, R56.reuse, R14, R108 ;  /* 0x0000000e3820723c */ /* 0x048fe2000008106c */
[----:B------:R-:W-:Y:S04]  /*91a60*/  STL.64 [R1+0x1d0], R40 ;  /* 0x0001d02801007387 */ /* 0x000fe80000100a00 */
[----:B------:R1:W-:Y:S03]  /*91a70*/  STL.64 [R1+0x1d8], R42 ;  /* 0x0001d82a01007387 */ /* 0x0003e60000100a00 */
[----:B-1----:R-:W-:Y:S08]  /*91a80*/  HMMA.1688.F32.TF32 R40, R56, R18, R184 ;  /* 0x000000123828723c */ /* 0x002ff000000810b8 */
[C---:B----4-:R-:W-:Y:S08]  /*91a90*/  HMMA.1688.F32.TF32 R60, R68.reuse, R242, R60 ;  /* 0x000000f2443c723c */ /* 0x050ff0000008103c */
[----:B------:R-:W-:Y:S01]  /*91aa0*/  HMMA.1688.F32.TF32 R64, R68, R246, R64 ;  /* 0x000000f64440723c */ /* 0x000fe20000081040 */
[----:B------:R-:W-:Y:S04]  /*91ab0*/  LDS R184, [R0+UR11+0x14000] ;  /* 0x0140000b00b87984 */ /* 0x000fe80008000800 */
[----:B------:R-:W-:Y:S04]  /*91ac0*/  STL.64 [R1+0x1c0], R36 ;  /* 0x0001c02401007387 */ /* 0x000fe80000100a00 */
[----:B------:R1:W-:Y:S04]  /*91ad0*/  STL.64 [R1+0x1c8], R38 ;  /* 0x0001c82601007387 */ /* 0x0003e80000100a00 */
[----:B------:R-:W-:Y:S04]  /*91ae0*/  STL.64 [R1+0x1b0], R32 ;  /* 0x0001b02001007387 */ /* 0x000fe80000100a00 */
[----:B------:R2:W-:Y:S04]  /*91af0*/  STL.64 [R1+0x1b8], R34 ;  /* 0x0001b82201007387 */ /* 0x0005e80000100a00 */
[----:B------:R-:W-:Y:S01]  /*91b00*/  LDS R186, [R0+UR11+0x15000] ;  /* 0x0150000b00ba7984 */ /* 0x000fe20008000800 */
[C---:B-1----:R-:W-:Y:S08]  /*91b10*/  HMMA.1688.F32.TF32 R36, R56.reuse, R22, R180 ;  /* 0x000000163824723c */ /* 0x042ff000000810b4 */
[----:B--2---:R-:W-:Y:S01]  /*91b20*/  HMMA.1688.F32.TF32 R32, R56, R26, R104 ;  /* 0x0000001a3820723c */ /* 0x004fe20000081068 */
        /* <DEDUP_REMOVED lines=11> */
[C---:B------:R-:W-:Y:S08]  /*91be0*/  HMMA.1688.F32.TF32 R56, R68.reuse, R238, R76 ;  /* 0x000000ee4438723c */ /* 0x040ff0000008104c */
[C---:B-1----:R-:W-:Y:S01]  /*91bf0*/  HMMA.1688.F32.TF32 R40, R68.reuse, R226, R88 ;  /* 0x000000e24428723c */ /* 0x042fe20000081058 */
        /* <DEDUP_REMOVED lines=11> */
[----:B------:R-:W-:Y:S04]  /*91cb0*/  STL.64 [R1+0x120], R32 ;  /* 0x0001202001007387 */ /* 0x000fe80000100a00 */
[----:B------:R2:W-:Y:S01]  /*91cc0*/  STL.64 [R1+0x128], R34 ;  /* 0x0001282201007387 */ /* 0x0005e20000100a00 */
[C---:B-1----:R-:W-:Y:S08]  /*91cd0*/  HMMA.1688.F32.TF32 R36, R68.reuse, R30, R196 ;  /* 0x0000001e4424723c */ /* 0x042ff000000810c4 */
[C---:B--2---:R-:W-:Y:S01]  /*91ce0*/  HMMA.1688.F32.TF32 R32, R68.reuse, R6, R208 ;  /* 0x000000064420723c */ /* 0x044fe200000810d0 */
[----:B------:R-:W-:Y:S04]  /*91cf0*/  STL.64 [R1+0x43c8], R56 ;  /* 0x0043c83801007387 */ /* 0x000fe80000100a00 */
[----:B------:R-:W-:Y:S04]  /*91d00*/  STL.64 [R1+0x43e0], R62 ;  /* 0x0043e03e01007387 */ /* 0x000fe80000100a00 */
[----:B------:R-:W-:Y:S04]  /*91d10*/  STL.64 [R1+0x43d8], R60 ;  /* 0x0043d83c01007387 */ /* 0x000fe80000100a00 */
[----:B------:R-:W-:Y:S04]  /*91d20*/  STL [R1+0x43c4], R64 ;  /* 0x0043c44001007387 */ /* 0x000fe80000100800 */
[----:B------:R-:W-:Y:S04]  /*91d30*/  STL [R1+0x43c0], R65 ;  /* 0x0043c04101007387 */ /* 0x000fe80000100800 */
[----:B------:R-:W-:Y:S04]  /*91d40*/  STL [R1+0x43bc], R66 ;  /* 0x0043bc4201007387 */ /* 0x000fe80000100800 */
[----:B------:R-:W-:Y:S01]  /*91d50*/  STL [R1+0x43b8], R67 ;  /* 0x0043b84301007387 */ /* 0x000fe20000100800 */
[C---:B------:R-:W-:Y:S03]  /*91d60*/  HMMA.1688.F32.TF32 R40, R68.reuse, R10, R72 ;  /* 0x0000000a4428723c */ /* 0x040fe60000081048 */
[----:B------:R-:W-:Y:S04]  /*91d70*/  STL.64 [R1+0x390], R36 ;  /* 0x0003902401007387 */ /* 0x000fe80000100a00 */
[----:B------:R1:W-:Y:S04]  /*91d80*/  STL.64 [R1+0x398], R38 ;  /* 0x0003982601007387 */ /* 0x0003e80000100a00 */
[----:B------:R-:W-:Y:S04]  /*91d90*/  STL.64 [R1+0x380], R32 ;  /* 0x0003802001007387 */ /* 0x000fe80000100a00 */
[----:B------:R2:W-:Y:S01]  /*91da0*/  STL.64 [R1+0x388], R34 ;  /* 0x0003882201007387 */ /* 0x0005e20000100a00 */
[C---:B-1----:R-:W-:Y:S08]  /*91db0*/  HMMA.1688.F32.TF32 R36, R68.reuse, R14, R204 ;  /* 0x0000000e4424723c */ /* 0x042ff000000810cc */
[----:B--2---:R-:W-:Y:S01]  /*91dc0*/  HMMA.1688.F32.TF32 R32, R68, R18, R248 ;  /* 0x000000124420723c */ /* 0x004fe200000810f8 */
[----:B------:R-:W-:Y:S04]  /*91dd0*/  STL.64 [R1+0x370], R40 ;  /* 0x0003702801007387 */ /* 0x000fe80000100a00 */
[----:B------:R-:W-:Y:S06]  /*91de0*/  STL.64 [R1+0x378], R42 ;  /* 0x0003782a01007387 */ /* 0x000fec0000100a00 */
[----:B------:R-:W-:Y:S04]  /*91df0*/  STL.64 [R1+0x360], R36 ;  /* 0x0003602401007387 */ /* 0x000fe80000100a00 */
[----:B------:R-:W-:Y:S04]  /*91e00*/  STL.64 [R1+0x368], R38 ;  /* 0x0003682601007387 */ /* 0x000fe80000100a00 */
[----:B------:R-:W-:Y:S04]  /*91e10*/  STL.64 [R1+0x350], R32 ;  /* 0x0003502001007387 */ /* 0x000fe80000100a00 */
[----:B------:R1:W-:Y:S04]  /*91e20*/  STL.64 [R1+0x358], R34 ;  /* 0x0003582201007387 */ /* 0x0003e80000100a00 */
        /* <DEDUP_REMOVED lines=32> */
[----:B------:R-:W-:Y:S01]  /*92030*/  MOV R248, R217 ;  /* 0x000000d900f87202 */ /* 0x000fe20000000f00 */
        /* <DEDUP_REMOVED lines=10> */
[----:B------:R-:W-:Y:S02]  /*920e0*/  IMAD.MOV.U32 R207, RZ, RZ, R236 ;  /* 0x000000ffffcf7224 */ /* 0x000fe400078e00ec */
[C---:B------:R-:W-:Y:S08]  /*920f0*/  HMMA.1688.F32.TF32 R236, R124.reuse, R238, R72 ;  /* 0x000000ee7cec723c */ /* 0x040ff00000081048 */
[C---:B------:R-:W-:Y:S08]  /*92100*/  HMMA.1688.F32.TF32 R240, R124.reuse, R242, R204 ;  /* 0x000000f27cf0723c */ /* 0x040ff000000810cc */
[----:B------:R-:W-:Y:S01]  /*92110*/  HMMA.1688.F32.TF32 R244, R124, R246, R248 ;  /* 0x000000f67cf4723c */ /* 0x000fe200000810f8 */
[----:B------:R-:W-:-:S07]  /*92120*/  IMAD.MOV.U32 R249, RZ, RZ, R3 ;  /* 0x000000fffff97224 */ /* 0x000fce00078e0003 */
[----:B-1----:R-:W-:Y:S08]  /*92130*/  HMMA.1688.F32.TF32 R32, R68, R22, R96 ;  /* 0x000000164420723c */ /* 0x002ff00000081060 */
[C---:B---3--:R-:W-:Y:S08]  /*92140*/  HMMA.1688.F32.TF32 R212, R124.reuse, R214, R88 ;  /* 0x000000d67cd4723c */ /* 0x048ff00000081058 */
[C---:B--2---:R-:W-:Y:S08]  /*92150*/  HMMA.1688.F32.TF32 R216, R124.reuse, R218, R84 ;  /* 0x000000da7cd8723c */ /* 0x044ff00000081054 */
[----:B----4-:R-:W-:Y:S01]  /*92160*/  HMMA.1688.F32.TF32 R220, R124, R222, R80 ;  /* 0x000000de7cdc723c */ /* 0x010fe20000081050 */
[----:B------:R-:W-:Y:S01]  /*92170*/  IMAD.MOV.U32 R64, RZ, RZ, R32 ;  /* 0x000000ffff407224 */ /* 0x000fe200078e0020 */
[----:B------:R-:W-:Y:S01]  /*92180*/  MOV R65, R33 ;  /* 0x0000002100417202 */ /* 0x000fe20000000f00 */
[----:B------:R-:W-:-:S02]  /*92190*/  IMAD.MOV.U32 R66, RZ, RZ, R34 ;  /* 0x000000ffff427224 */ /* 0x000fc400078e0022 */
[----:B------:R-:W-:-:S03]  /*921a0*/  IMAD.MOV.U32 R67, RZ, RZ, R35 ;  /* 0x000000ffff437224 */ /* 0x000fc600078e0023 */
[----:B------:R-:W-:Y:S08]  /*921b0*/  HMMA.1688.F32.TF32 R32, R68, R26, R92 ;  /* 0x0000001a4420723c */ /* 0x000ff0000008105c */
        /* <DEDUP_REMOVED lines=24> */
[----:B------:R-:W3:Y:S04]  /*92340*/  LDL.LU R3, [R1+0x45e8] ;  /* 0x0045e80001037983 */ /* 0x000ee80000300800 */
[----:B------:R-:W2:Y:S04]  /*92350*/  LDL.LU R250, [R1+0xae8] ;  /* 0x000ae80001fa7983 */ /* 0x000ea80000300800 */
[----:B------:R-:W2:Y:S04]  /*92360*/  LDL.LU R251, [R1+0xaec] ;  /* 0x000aec0001fb7983 */ /* 0x000ea80000300800 */
[----:B------:R-:W-:Y:S04]  /*92370*/  STL.64 [R1+0x4450], R246 ;  /* 0x004450f601007387 */ /* 0x000fe80000100a00 */
[----:B------:R-:W-:Y:S04]  /*92380*/  STL.64 [R1+0x4448], R244 ;  /* 0x004448f401007387 */ /* 0x000fe80000100a00 */
[----:B---3--:R-:W1:Y:S04]  /*92390*/  LDSM.16.M88.4 R232, [R3+UR11+0x40100] ;  /* 0x0401000b03e8783b */ /* 0x008e680008000200 */
[----:B------:R-:W3:Y:S04]  /*923a0*/  LDSM.16.M88.4 R36, [R3+UR11+0x42100] ;  /* 0x0421000b0324783b */ /* 0x000ee80008000200 */
[----:B------:R-:W4:Y:S04]  /*923b0*/  LDSM.16.M88.4 R48, [R3+UR11+0x46100] ;  /* 0x0461000b0330783b */ /* 0x000f280008000200 */
[----:B------:R-:W1:Y:S04]  /*923c0*/  LDSM.16.M88.4 R68, [R3+UR11+0x44100] ;  /* 0x0441000b0344783b */ /* 0x000e680008000200 */
[----:B------:R-:W1:Y:S04]  /*923d0*/  LDSM.16.M88.4 R40, [R3+UR11+0x48100] ;  /* 0x0481000b0328783b */ /* 0x000e680008000200 */
[----:B------:R-:W1:Y:S04]  /*923e0*/  LDSM.16.M88.4 R132, [R3+UR11+0x4a100] ;  /* 0x04a1000b0384783b */ /* 0x000e680008000200 */
[----:B------:R-:W1:Y:S04]  /*923f0*/  LDSM.16.M88.4 R136, [R3+UR11+0x4c100] ;  /* 0x04c1000b0388783b */ /* 0x000e680008000200 */
[----:B------:R-:W3:Y:S04]  /*92400*/  LDSM.16.M88.4 R140, [R3+UR11+0x4e100] ;  /* 0x04e1000b038c783b */ /* 0x000ee80008000200 */
[----:B------:R-:W4:Y:S01]  /*92410*/  LDSM.16.M88.4 R144, [R3+UR11+0x50100] ;  /* 0x0501000b0390783b */ /* 0x000f220008000200 */
[C---:B--2---:R-:W-:Y:S03]  /*92420*/  HMMA.1688.F32.TF32 R92, R124.reuse, R30, R248 ;  /* 0x0000001e7c5c723c */ /* 0x044fe600000810f8 */
[----:B------:R-:W2:Y:S04]  /*92430*/  LDSM.16.M88.4 R148, [R3+UR11+0x52100] ;  /* 0x0521000b0394783b */ /* 0x000ea80008000200 */
[----:B------:R-:W2:Y:S04]  /*92440*/  LDSM.16.M88.4 R152, [R3+UR11+0x54100] ;  /* 0x0541000b0398783b */ /* 0x000ea80008000200 */
[----:B------:R-:W2:Y:S04]  /*92450*/  LDSM.16.M88.4 R156, [R3+UR11+0x56100] ;  /* 0x0561000b039c783b */ /* 0x000ea80008000200 */
[----:B------:R-:W2:Y:S04]  /*92460*/  LDSM.16.M88.4 R160, [R3+UR11+0x58100] ;  /* 0x0581000b03a0783b */ /* 0x000ea80008000200 */
[----:B------:R-:W2:Y:S04]  /*92470*/  LDSM.16.M88.4 R164, [R3+UR11+0x5a100] ;  /* 0x05a1000b03a4783b */ /* 0x000ea80008000200 */
[----:B------:R-:W2:Y:S04]  /*92480*/  LDSM.16.M88.4 R168, [R3+UR11+0x5c100] ;  /* 0x05c1000b03a8783b */ /* 0x000ea80008000200 */
[----:B------:R-:W2:Y:S04]  /*92490*/  LDSM.16.M88.4 R172, [R3+UR11+0x5e100] ;  /* 0x05e1000b03ac783b */ /* 0x000ea80008000200 */
[----:B-1----:R-:W-:Y:S04]  /*924a0*/  STL.64 [R1+0x230], R232 ;  /* 0x000230e801007387 */ /* 0x002fe80000100a00 */
[----:B---3--:R-:W-:Y:S04]  /*924b0*/  STL.64 [R1+0x220], R36 ;  /* 0x0002202401007387 */ /* 0x008fe80000100a00 */
[----:B------:R-:W-:Y:S04]  /*924c0*/  STL.64 [R1+0x228], R38 ;  /* 0x0002282601007387 */ /* 0x000fe80000100a00 */
[----:B----4-:R-:W-:Y:S04]  /*924d0*/  STL.64 [R1+0x208], R50 ;  /* 0x0002083201007387 */ /* 0x010fe80000100a00 */
        /* <DEDUP_REMOVED lines=33> */
[----:B------:R-:W-:Y:S04]  /*926f0*/  STL.64 [R1+0x4460], R94 ;  /* 0x0044605e01007387 */ /* 0x000fe80000100a00 */
[----:B------:R-:W-:Y:S04]  /*92700*/  STL.64 [R1+0x4458], R92 ;  /* 0x0044585c01007387 */ /* 0x000fe80000100a00 */
[----:B--2---:R-:W-:Y:S04]  /*92710*/  STL [R1+0x431c], R150 ;  /* 0x00431c9601007387 */ /* 0x004fe80000100800 */
        /* <DEDUP_REMOVED lines=14> */
[C---:B----4-:R-:W-:Y:S08]  /*92800*/  HMMA.1688.F32.TF32 R112, R124.reuse, R18, R204 ;  /* 0x000000127c70723c */ /* 0x050ff000000810cc */
[C---:B---3--:R-:W-:Y:S08]  /*92810*/  HMMA.1688.F32.TF32 R108, R124.reuse, R14, R72 ;  /* 0x0000000e7c6c723c */ /* 0x048ff00000081048 */
        /* <DEDUP_REMOVED lines=46> */
[----:B------:R-:W4:Y:S01]  /*92b00*/  LDL.LU R251, [R1+0x112c] ;  /* 0x00112c0001fb7983 */ /* 0x000f220000300800 */
[----:B------:R-:W-:-:S05]  /*92b10*/  LOP3.LUT R57, R0, 0x20, RZ, 0x3c, !PT ;  /* 0x0000002000397812 */ /* 0x000fca00078e3cff */
[----:B------:R-:W-:Y:S04]  /*92b20*/  LDS R185, [R57+UR11+0x14000] ;  /* 0x0140000b39b97984 */ /* 0x000fe80008000800 */
[----:B------:R-:W2:Y:S01]  /*92b30*/  LDS R187, [R57+UR11+0x15000] ;  /* 0x0150000b39bb7984 */ /* 0x000ea20008000800 */
[C---:B------:R-:W-:Y:S02]  /*92b40*/  LOP3.LUT R59, R0.reuse, 0x40, RZ, 0x3c, !PT ;  /* 0x00000040003b7812 */ /* 0x040fe400078e3cff */
[----:B------:R-:W-:Y:S01]  /*92b50*/  LOP3.LUT R58, R0, 0x60, RZ, 0x3c, !PT ;  /* 0x00000060003a7812 */ /* 0x000fe200078e3cff */
[----:B------:R-:W-:Y:S04]  /*92b60*/  LDS R177, [R57+UR11+0x14080] ;  /* 0x0140800b39b17984 */ /* 0x000fe80008000800 */
[----:B------:R-:W-:Y:S04]  /*92b70*/  LDS R116, [R59+UR11+0x14000] ;  /* 0x0140000b3b747984 */ /* 0x000fe80008000800 */
[----:B------:R-:W-:Y:S04]  /*92b80*/  LDS R118, [R59+UR11+0x15000] ;  /* 0x0150000b3b767984 */ /* 0x000fe80008000800 */
[----:B------:R-:W-:Y:S04]  /*92b90*/  STL.64 [R1+0x4570], R122 ;  /* 0x0045707a01007387 */ /* 0x000fe80000100a00 */
[----:B------:R-:W-:Y:S04]  /*92ba0*/  STL.64 [R1+0x4568], R120 ;  /* 0x0045687801007387 */ /* 0x000fe80000100a00 */
[----:B------:R-:W-:Y:S04]  /*92bb0*/  LDS R117, [R58+UR11+0x14000] ;  /* 0x0140000b3a757984 */ /* 0x000fe80008000800 */
[----:B------:R-:W1:Y:S04]  /*92bc0*/  LDS R119, [R58+UR11+0x15000] ;  /* 0x0150000b3a777984 */ /* 0x000e680008000800 */
[----:B------:R-:W1:Y:S01]  /*92bd0*/  LDS R179, [R57+UR11+0x15080] ;  /* 0x0150800b39b37984 */ /* 0x000e620008000800 */
[----:B--2---:R-:W-:Y:S08]  /*92be0*/  HMMA.1688.F32.TF32 R188, R184, R232, R84 ;  /* 0x000000e8b8bc723c */ /* 0x004ff00000081054 */
[----:B---3--:R-:W-:Y:S08]  /*92bf0*/  HMMA.1688.F32.TF32 R124, R124, R26, R88 ;  /* 0x0000001a7c7c723c */ /* 0x008ff00000081058 */
[C---:B----4-:R-:W-:Y:S08]  /*92c00*/  HMMA.1688.F32.TF32 R192, R184.reuse, R36, R80 ;  /* 0x00000024b8c0723c */ /* 0x050ff00000081050 */
[C---:B------:R-:W-:Y:S08]  /*92c10*/  HMMA.1688.F32.TF32 R196, R184.reuse, R68, R196 ;  /* 0x00000044b8c4723c */ /* 0x040ff000000810c4 */
[C---:B------:R-:W-:Y:S08]  /*92c20*/  HMMA.1688.F32.TF32 R200, R184.reuse, R48, R76 ;  /* 0x00000030b8c8723c */ /* 0x040ff0000008104c */
[C---:B------:R-:W-:Y:S01]  /*92c30*/  HMMA.1688.F32.TF32 R96, R184.reuse, R136, R72 ;  /* 0x00000088b860723c */ /* 0x040fe20000081048 */
[----:B------:R-:W-:Y:S07]  /*92c40*/  STL.64 [R1+0x4580], R126 ;  /* 0x0045807e01007387 */ /* 0x000fee0000100a00 */
[C---:B------:R-:W-:Y:S08]  /*92c50*/  HMMA.1688.F32.TF32 R204, R184.reuse, R40, R204 ;  /* 0x00000028b8cc723c */ /* 0x040ff000000810cc */
[C---:B------:R-:W-:Y:S01]  /*92c60*/  HMMA.1688.F32.TF32 R208, R184.reuse, R132, R208 ;  /* 0x00000084b8d0723c */ /* 0x040fe200000810d0 */
[----:B------:R-:W-:Y:S04]  /*92c70*/  STL.64 [R1+0x4578], R124 ;  /* 0x0045787c01007387 */ /* 0x000fe80000100a00 */
[----:B------:R-:W-:Y:S04]  /*92c80*/  STL [R1+0x435c], R188 ;  /* 0x00435cbc01007387 */ /* 0x000fe80000100800 */
[----:B------:R-:W-:Y:S04]  /*92c90*/  STL [R1+0x4358], R189 ;  /* 0x004358bd01007387 */ /* 0x000fe80000100800 */
[----:B------:R2:W-:Y:S04]  /*92ca0*/  STL [R1+0x4354], R190 ;  /* 0x004354be01007387 */ /* 0x0005e80000100800 */
[----:B------:R3:W-:Y:S04]  /*92cb0*/  STL [R1+0x4350], R191 ;  /* 0x004350bf01007387 */ /* 0x0007e80000100800 */
        /* <DEDUP_REMOVED lines=26> */
[----:B------:R-:W2:Y:S01]  /*92e60*/  LDL.LU R86, [R1+0x14b8] ;  /* 0x0014b80001567983 */ /* 0x000ea20000300800 */
[C---:B------:R-:W-:Y:S03]  /*92e70*/  HMMA.1688.F32.TF32 R88, R184.reuse, R140, R248 ;  /* 0x0000008cb858723c */ /* 0x040fe600000810f8 */
        /* <DEDUP_REMOVED lines=50> */
[C---:B-1----:R-:W-:Y:S08]  /*931a0*/  HMMA.1688.F32.TF32 R60, R116.reuse, R232, R60 ;  /* 0x000000e8743c723c */ /* 0x042ff0000008103c */
[C---:B----4-:R-:W-:Y:S08]  /*931b0*/  HMMA.1688.F32.TF32 R32, R116.reuse, R48, R32 ;  /* 0x000000307420723c */ /* 0x050ff00000081020 */
[----:B------:R-:W-:Y:S03]  /*931c0*/  HMMA.1688.F32.TF32 R44, R116, R68, R44 ;  /* 0x00000044742c723c */ /* 0x000fe6000008102c */
[----:B------:R1:W-:Y:S04]  /*931d0*/  STL.64 [R1+0x300], R60 ;  /* 0x0003003c01007387 */ /* 0x0003e80000100a00 */
[----:B------:R3:W-:Y:S04]  /*931e0*/  STL.64 [R1+0x308], R62 ;  /* 0x0003083e01007387 */ /* 0x0007e80000100a00 */
[----:B------:R-:W-:-:S02]  /*931f0*/  IMAD.MOV.U32 R170, RZ, RZ, R32 ;  /* 0x000000ffffaa7224 */ /* 0x000fc400078e0020 */
[----:B------:R-:W-:Y:S01]  /*93200*/  IMAD.MOV.U32 R171, RZ, RZ, R33 ;  /* 0x000000ffffab7224 */ /* 0x000fe200078e0021 */
[----:B------:R-:W4:Y:S01]  /*93210*/  LDL.LU R32, [R1+0x10a0] ;  /* 0x0010a00001207983 */ /* 0x000f220000300800 */
[----:B------:R-:W-:-:S03]  /*93220*/  IMAD.MOV.U32 R166, RZ, RZ, R34 ;  /* 0x000000ffffa67224 */ /* 0x000fc600078e0022 */
[----:B------:R-:W4:Y:S01]  /*93230*/  LDL.LU R33, [R1+0x10a4] ;  /* 0x0010a40001217983 */ /* 0x000f220000300800 */
[----:B------:R-:W-:-:S03]  /*93240*/  IMAD.MOV.U32 R167, RZ, RZ, R35 ;  /* 0x000000ffffa77224 */ /* 0x000fc600078e0023 */
[----:B------:R-:W4:Y:S04]  /*93250*/  LDL.LU R34, [R1+0x10a8] ;  /* 0x0010a80001227983 */ /* 0x000f280000300800 */
[----:B------:R-:W4:Y:S01]  /*93260*/  LDL.LU R35, [R1+0x10ac] ;  /* 0x0010ac0001237983 */ /* 0x000f220000300800 */
[----:B------:R-:W-:Y:S02]  /*93270*/  IMAD.MOV.U32 R162, RZ, RZ, R44 ;  /* 0x000000ffffa27224 */ /* 0x000fe400078e002c */
[----:B------:R-:W-:Y:S02]  /*93280*/  IMAD.MOV.U32 R163, RZ, RZ, R45 ;  /* 0x000000ffffa37224 */ /* 0x000fe400078e002d */
[----:B------:R-:W-:Y:S01]  /*93290*/  IMAD.MOV.U32 R158, RZ, RZ, R46 ;  /* 0x000000ffff9e7224 */ /* 0x000fe200078e002e */
[----:B------:R-:W-:-:S02]  /*932a0*/  MOV R159, R47 ;  /* 0x0000002f009f7202 */ /* 0x000fc40000000f00 */
[C---:B------:R-:W-:Y:S01]  /*932b0*/  HMMA.1688.F32.TF32 R44, R116.reuse, R40, R128 ;  /* 0x00000028742c723c */ /* 0x040fe20000081080 */
[----:B------:R-:W4:Y:S04]  /*932c0*/  LDL.LU R128, [R1+0x1090] ;  /* 0x0010900001807983 */ /* 0x000f280000300800 */
[----:B------:R-:W4:Y:S04]  /*932d0*/  LDL.LU R129, [R1+0x1094] ;  /* 0x0010940001817983 */ /* 0x000f280000300800 */
[----:B------:R-:W4:Y:S04]  /*932e0*/  LDL.LU R130, [R1+0x1098] ;  /* 0x0010980001827983 */ /* 0x000f280000300800 */
[----:B------:R-:W4:Y:S01]  /*932f0*/  LDL.LU R131, [R1+0x109c] ;  /* 0x00109c0001837983 */ /* 0x000f220000300800 */
[----:B------:R-:W-:Y:S08]  /*93300*/  HMMA.1688.F32.TF32 R52, R116, R36, R52 ;  /* 0x000000247434723c */ /* 0x000ff00000081034 */
[C---:B------:R-:W-:Y:S08]  /*93310*/  HMMA.1688.F32.TF32 R76, R184.reuse, R152, R76 ;  /* 0x00000098b84c723c */ /* 0x040ff0000008104c */
[C---:B------:R-:W-:Y:S08]  /*93320*/  HMMA.1688.F32.TF32 R180, R184.reuse, R156, R180 ;  /* 0x0000009cb8b4723c */ /* 0x040ff000000810b4 */
[C---:B------:R-:W-:Y:S08]  /*93330*/  HMMA.1688.F32.TF32 R72, R184.reuse, R160, R72 ;  /* 0x000000a0b848723c */ /* 0x040ff00000081048 */
[C---:B------:R-:W-:Y:S08]  /*93340*/  HMMA.1688.F32.TF32 R28, R184.reuse, R164, R212 ;  /* 0x000000a4b81c723c */ /* 0x040ff000000810d4 */
[----:B------:R-:W-:Y:S01]  /*93350*/  HMMA.1688.F32.TF32 R184, R184, R172, R64 ;  /* 0x000000acb8b8723c */ /* 0x000fe20000081040 */
[----:B------:R-:W4:Y:S04]  /*93360*/  LDL.LU R64, [R1+0x1440] ;  /* 0x0014400001407983 */ /* 0x000f280000300800 */
[----:B------:R-:W4:Y:S04]  /*93370*/  LDL.LU R65, [R1+0x1444] ;  /* 0x0014440001417983 */ /* 0x000f280000300800 */
[----:B------:R-:W4:Y:S04]  /*93380*/  LDL.LU R66, [R1+0x1448] ;  /* 0x0014480001427983 */ /* 0x000f280000300800 */
[----:B------:R-:W4:Y:S01]  /*93390*/  LDL.LU R67, [R1+0x144c] ;  /* 0x00144c0001437983 */ /* 0x000f220000300800 */
[----:B------:R-:W-:Y:S01]  /*933a0*/  MOV R190, R44 ;  /* 0x0000002c00be7202 */ /* 0x000fe20000000f00 */
[----:B------:R-:W-:-:S02]  /*933b0*/  IMAD.MOV.U32 R191, RZ, RZ, R45 ;  /* 0x000000ffffbf7224 */ /* 0x000fc400078e002d */
[----:B------:R-:W-:Y:S02]  /*933c0*/  IMAD.MOV.U32 R174, RZ, RZ, R46 ;  /* 0x000000ffffae7224 */ /* 0x000fe400078e002e */
[----:B------:R-:W-:Y:S02]  /*933d0*/  IMAD.MOV.U32 R175, RZ, RZ, R47 ;  /* 0x000000ffffaf7224 */ /* 0x000fe400078e002f */
[----:B------:R-:W-:Y:S02]  /*933e0*/  IMAD.MOV.U32 R154, RZ, RZ, R52 ;  /* 0x000000ffff9a7224 */ /* 0x000fe400078e0034 */
[----:B------:R-:W-:Y:S01]  /*933f0*/  IMAD.MOV.U32 R155, RZ, RZ, R53 ;  /* 0x000000ffff9b7224 */ /* 0x000fe200078e0035 */
[----:B------:R-:W-:Y:S01]  /*93400*/  MOV R150, R54 ;  /* 0x0000003600967202 */ /* 0x000fe20000000f00 */
[----:B------:R-:W-:Y:S01]  /*93410*/  IMAD.MOV.U32 R151, RZ, RZ, R55 ;  /* 0x000000ffff977224 */ /* 0x000fe200078e0037 */
[----:B--2---:R-:W-:Y:S01]  /*93420*/  HMMA.1688.F32.TF32 R44, R116, R132, R248 ;  /* 0x00000084742c723c */ /* 0x004fe200000810f8 */
        /* <DEDUP_REMOVED lines=15> */
[----:B------:R-:W-:-:S03]  /*93520*/  IMAD.MOV.U32 R138, RZ, RZ, R46 ;  /* 0x000000ffff8a7224 */ /* 0x000fc600078e002e */
[----:B------:R-:W3:Y:S01]  /*93530*/  LDL.LU R45, [R1+0x1404] ;  /* 0x00140400012d7983 */ /* 0x000ee20000300800 */
[----:B------:R-:W-:-:S03]  /*93540*/  IMAD.MOV.U32 R134, RZ, RZ, R47 ;  /* 0x000000ffff867224 */ /* 0x000fc600078e002f */
[----:B------:R-:W3:Y:S04]  /*93550*/  LDL.LU R46, [R1+0x1408] ;  /* 0x00140800012e7983 */ /* 0x000ee80000300800 */
[----:B------:R-:W3:Y:S01]  /*93560*/  LDL.LU R47, [R1+0x140c] ;  /* 0x00140c00012f7983 */ /* 0x000ee20000300800 */
[----:B----4-:R-:W-:-:S15]  /*93570*/  HMMA.1688.F32.TF32 R32, R116, R136, R32 ;  /* 0x000000887420723c */ /* 0x010fde0000081020 */
[----:B------:R-:W-:-:S04]  /*93580*/  NOP ;  /* 0x0000000000007918 */ /* 0x000fc80000000000 */
[----:B------:R-:W-:Y:S02]  /*93590*/  IMAD.MOV.U32 R194, RZ, RZ, R32 ;  /* 0x000000ffffc27224 */ /* 0x000fe400078e0020 */
[----:B------:R-:W-:Y:S01]  /*935a0*/  IMAD.MOV.U32 R195, RZ, RZ, R33 ;  /* 0x000000ffffc37224 */ /* 0x000fe200078e0021 */
[----:B------:R-:W-:Y:S01]  /*935b0*/  MOV R188, R34 ;  /* 0x0000002200bc7202 */ /* 0x000fe20000000f00 */
[----:B------:R-:W-:Y:S02]  /*935c0*/  IMAD.MOV.U32 R189, RZ, RZ, R35 ;  /* 0x000000ffffbd7224 */ /* 0x000fe400078e0023 */
[----:B------:R-:W-:Y:S01]  /*935d0*/  HMMA.1688.F32.TF32 R32, R116, R140, R128 ;  /* 0x0000008c7420723c */ /* 0x000fe20000081080 */
[----:B------:R-:W-:Y:S01]  /*935e0*/  IMAD.MOV.U32 R214, RZ, RZ, R5 ;  /* 0x000000ffffd67224 */ /* 0x000fe200078e0005 */
[----:B------:R-:W-:-:S06]  /*935f0*/  MOV R215, R4 ;  /* 0x0000000400d77202 */ /* 0x000fcc0000000f00 */
[----:B------:R-:W-:Y:S01]  /*93600*/  HMMA.1688.F32.TF32 R64, R116, R144, R64 ;  /* 0x000000907440723c */ /* 0x000fe20000081040 */
[----:B------:R-:W-:Y:S04]  /*93610*/  LDS R128, [R59+UR11+0x14080] ;  /* 0x0140800b3b807984 */ /* 0x000fe80008000800 */
[----:B------:R-:W-:Y:S04]  /*93620*/  LDS R130, [R59+UR11+0x15080] ;  /* 0x0150800b3b827984 */ /* 0x000fe80008000800 */
[----:B------:R-:W-:Y:S04]  /*93630*/  LDS R129, [R58+UR11+0x14080] ;  /* 0x0140800b3a817984 */ /* 0x000fe80008000800 */
[----:B------:R-:W1:Y:S01]  /*93640*/  LDS R131, [R58+UR11+0x15080] ;  /* 0x0150800b3a837984 */ /* 0x000e620008000800 */
[----:B------:R-:W-:-:S02]  /*93650*/  IMAD.MOV.U32 R198, RZ, RZ, R32 ;  /* 0x000000ffffc67224 */ /* 0x000fc400078e0020 */
[----:B------:R-:W-:Y:S01]  /*93660*/  IMAD.MOV.U32 R199, RZ, RZ, R33 ;  /* 0x000000ffffc77224 */ /* 0x000fe200078e0021 */
[----:B------:R-:W4:Y:S01]  /*93670*/  LDL.LU R32, [R1+0x13f0] ;  /* 0x0013f00001207983 */ /* 0x000f220000300800 */
[----:B------:R-:W-:-:S03]  /*93680*/  IMAD.MOV.U32 R192, RZ, RZ, R34 ;  /* 0x000000ffffc07224 */ /* 0x000fc600078e0022 */
[----:B------:R-:W4:Y:S01]  /*93690*/  LDL.LU R33, [R1+0x13f4] ;  /* 0x0013f40001217983 */ /* 0x000f220000300800 */
[----:B------:R-:W-:-:S03]  /*936a0*/  MOV R193, R35 ;  /* 0x0000002300c17202 */ /* 0x000fc60000000f00 */
[----:B------:R-:W4:Y:S04]  /*936b0*/  LDL.LU R34, [R1+0x13f8] ;  /* 0x0013f80001227983 */ /* 0x000f280000300800 */
[----:B------:R-:W4:Y:S04]  /*936c0*/  LDL.LU R35, [R1+0x13fc] ;  /* 0x0013fc0001237983 */ /* 0x000f280000300800 */
[----:B------:R-:W4:Y:S01]  /*936d0*/  LDL.LU R212, [R1+0x13e0] ;  /* 0x0013e00001d47983 */ /* 0x000f220000300800 */
[----:B------:R-:W-:Y:S02]  /*936e0*/  IMAD.MOV.U32 R135, RZ, RZ, R64 ;  /* 0x000000ffff877224 */ /* 0x000fe400078e0040 */
[----:B------:R-:W-:-:S02]  /*936f0*/  IMAD.MOV.U32 R139, RZ, RZ, R65 ;  /* 0x000000ffff8b7224 */ /* 0x000fc400078e0041 */
[----:B------:R-:W-:Y:S02]  /*93700*/  IMAD.MOV.U32 R143, RZ, RZ, R66 ;  /* 0x000000ffff8f7224 */ /* 0x000fe400078e0042 */
[----:B------:R-:W-:Y:S01]  /*93710*/  IMAD.MOV.U32 R147, RZ, RZ, R67 ;  /* 0x000000ffff937224 */ /* 0x000fe200078e0043 */
[C---:B--2---:R-:W-:Y:S08]  /*93720*/  HMMA.1688.F32.TF32 R248, R116.reuse, R156, R248 ;  /* 0x0000009c74f8723c */ /* 0x044ff000000810f8 */
[C---:B---3--:R-:W-:Y:S08]  /*93730*/  HMMA.1688.F32.TF32 R52, R116.reuse, R152, R52 ;  /* 0x000000987434723c */ /* 0x048ff00000081034 */
[----:B------:R-:W-:Y:S11]  /*93740*/  HMMA.1688.F32.TF32 R4, R116, R160, R44 ;  /* 0x000000a07404723c */ /* 0x000ff6000008102c */
[----:B------:R2:W-:Y:S04]  /*93750*/  STL.64 [R1], R52 ;  /* 0x0000003401007387 */ /* 0x0005e80000100a00 */
[----:B------:R3:W-:Y:S04]  /*93760*/  STL.64 [R1+0x8], R54 ;  /* 0x0000083601007387 */ /* 0x0007e80000100a00 */
[----:B------:R-:W4:Y:S04]  /*93770*/  LDL.LU R213, [R1+0x13e4] ;  /* 0x0013e40001d57983 */ /* 0x000f280000300800 */
[----:B------:R-:W-:Y:S04]  /*93780*/  STL [R1+0x41f8], R248 ;  /* 0x0041f8f801007387 */ /* 0x000fe80000100800 */
[----:B------:R-:W-:Y:S04]  /*93790*/  STL [R1+0x41f4], R249 ;  /* 0x0041f4f901007387 */ /* 0x000fe80000100800 */
[----:B------:R-:W-:Y:S04]  /*937a0*/  STL [R1+0x41f0], R250 ;  /* 0x0041f0fa01007387 */ /* 0x000fe80000100800 */
[----:B------:R-:W-:Y:S04]  /*937b0*/  STL [R1+0x41ec], R251 ;  /* 0x0041ecfb01007387 */ /* 0x000fe80000100800 */
        /* <DEDUP_REMOVED lines=14> */
[----:B------:R-:W-:-:S02]  /*938a0*/  IMAD.MOV.U32 R46, RZ, RZ, R9 ;  /* 0x000000ffff2e7224 */ /* 0x000fc400078e0009 */
[----:B------:R-:W-:Y:S02]  /*938b0*/  IMAD.MOV.U32 R47, RZ, RZ, R8 ;  /* 0x000000ffff2f7224 */ /* 0x000fe400078e0008 */
[C---:B----4-:R-:W-:Y:S01]  /*938c0*/  HMMA.1688.F32.TF32 R8, R116.reuse, R164, R32 ;  /* 0x000000a47408723c */ /* 0x050fe20000081020 */
[----:B------:R-:W3:Y:S04]  /*938d0*/  LDL.LU R32, [R1+0x1040] ;  /* 0x0010400001207983 */ /* 0x000ee80000300800 */
[----:B------:R-:W3:Y:S04]  /*938e0*/  LDL.LU R33, [R1+0x1044] ;  /* 0x0010440001217983 */ /* 0x000ee80000300800 */
[----:B------:R-:W3:Y:S04]  /*938f0*/  LDL.LU R34, [R1+0x1048] ;  /* 0x0010480001227983 */ /* 0x000ee80000300800 */
[----:B------:R-:W3:Y:S01]  /*93900*/  LDL.LU R35, [R1+0x104c] ;  /* 0x00104c0001237983 */ /* 0x000ee20000300800 */
[----:B------:R-:W-:-:S15]  /*93910*/  HMMA.1688.F32.TF32 R60, R116, R148, R60 ;  /* 0x00000094743c723c */ /* 0x000fde000008103c */
[----:B------:R-:W-:-:S04]  /*93920*/  NOP ;  /* 0x0000000000007918 */ /* 0x000fc80000000000 */
[----:B------:R-:W-:Y:S02]  /*93930*/  IMAD.MOV.U32 R196, RZ, RZ, R62 ;  /* 0x000000ffffc47224 */ /* 0x000fe400078e003e */
[----:B------:R-:W-:Y:S01]  /*93940*/  IMAD.MOV.U32 R197, RZ, RZ, R63 ;  /* 0x000000ffffc57224 */ /* 0x000fe200078e003f */
[----:B------:R-:W-:Y:S01]  /*93950*/  MOV R62, R13 ;  /* 0x0000000d003e7202 */ /* 0x000fe20000000f00 */
[----:B------:R-:W-:Y:S01]  /*93960*/  IMAD.MOV.U32 R63, RZ, RZ, R12 ;  /* 0x000000ffff3f7224 */ /* 0x000fe200078e000c */
[----:B------:R-:W-:Y:S01]  /*93970*/  MOV R202, R60 ;  /* 0x0000003c00ca7202 */ /* 0x000fe20000000f00 */
[----:B------:R-:W-:Y:S02]  /*93980*/  IMAD.MOV.U32 R203, RZ, RZ, R61 ;  /* 0x000000ffffcb7224 */ /* 0x000fe400078e003d */
[----:B------:R-:W-:Y:S02]  /*93990*/  IMAD.MOV.U32 R60, RZ, RZ, R17 ;  /* 0x000000ffff3c7224 */ /* 0x000fe400078e0011 */
[----:B------:R-:W-:Y:S01]  /*939a0*/  IMAD.MOV.U32 R61, RZ, RZ, R16 ;  /* 0x000000ffff3d7224 */ /* 0x000fe200078e0010 */
[----:B------:R-:W-:Y:S04]  /*939b0*/  STL [R1+0x4210], R8 ;  /* 0x0042100801007387 */ /* 0x000fe80000100800 */
[----:B------:R-:W-:Y:S04]  /*939c0*/  STL [R1+0x420c], R9 ;  /* 0x00420c0901007387 */ /* 0x000fe80000100800 */
[----:B------:R-:W-:Y:S04]  /*939d0*/  STL [R1+0x4208], R10 ;  /* 0x0042080a01007387 */ /* 0x000fe80000100800 */
[----:B------:R4:W-:Y:S02]  /*939e0*/  STL [R1+0x41e4], R11 ;  /* 0x0041e40b01007387 */ /* 0x0009e40000100800 */
[----:B----4-:R-:W-:Y:S08]  /*939f0*/  HMMA.1688.F32.TF32 R8, R176, R68, R60 ;  /* 0x00000044b008723c */ /* 0x010ff0000008103c */
[C---:B------:R-:W-:Y:S08]  /*93a00*/  HMMA.1688.F32.TF32 R12, R116.reuse, R168, R212 ;  /* 0x000000a8740c723c */ /* 0x040ff000000810d4 */
[----:B------:R-:W-:Y:S01]  /*93a10*/  HMMA.1688.F32.TF32 R16, R116, R172, R44 ;  /* 0x000000ac7410723c */ /* 0x000fe2000008102c */
[----:B------:R-:W-:Y:S01]  /*93a20*/  IMAD.MOV.U32 R46, RZ, RZ, R21 ;  /* 0x000000ffff2e7224 */ /* 0x000fe200078e0015 */
[----:B------:R-:W-:Y:S01]  /*93a30*/  MOV R47, R20 ;  /* 0x00000014002f7202 */ /* 0x000fe20000000f00 */
[----:B------:R-:W-:Y:S04]  /*93a40*/  LDS R116, [R0+UR11+0x14100] ;  /* 0x0141000b00747984 */ /* 0x000fe80008000800 */
[----:B------:R-:W-:Y:S04]  /*93a50*/  LDS R118, [R0+UR11+0x15100] ;  /* 0x0151000b00767984 */ /* 0x000fe80008000800 */
[----:B------:R-:W-:Y:S04]  /*93a60*/  LDS R117, [R57+UR11+0x14100] ;  /* 0x0141000b39757984 */ /* 0x000fe80008000800 */
[----:B------:R-:W4:Y:S01]  /*93a70*/  LDS R119, [R57+UR11+0x15100] ;  /* 0x0151000b39777984 */ /* 0x000f220008000800 */
[----:B------:R-:W-:Y:S03]  /*93a80*/  HMMA.1688.F32.TF32 R20, R176, R232, R64 ;  /* 0x000000e8b014723c */ /* 0x000fe60000081040 */
        /* <DEDUP_REMOVED lines=8> */
[----:B------:R-:W-:-:S02]  /*93b10*/  IMAD.MOV.U32 R44, RZ, RZ, R25 ;  /* 0x000000ffff2c7224 */ /* 0x000fc400078e0019 */
[----:B------:R-:W-:Y:S02]  /*93b20*/  IMAD.MOV.U32 R45, RZ, RZ, R24 ;  /* 0x000000ffff2d7224 */ /* 0x000fe400078e0018 */
[C---:B--2---:R-:W-:Y:S01]  /*93b30*/  HMMA.1688.F32.TF32 R24, R176.reuse, R36, R52 ;  /* 0x00000024b018723c */ /* 0x044fe20000081034 */
        /* <DEDUP_REMOVED lines=8> */
[----:B------:R-:W-:Y:S04]  /*93bc0*/  STL [R1+0x4244], R24 ;  /* 0x0042441801007387 */ /* 0x000fe80000100800 */
[----:B------:R-:W-:Y:S04]  /*93bd0*/  STL [R1+0x4240], R25 ;  /* 0x0042401901007387 */ /* 0x000fe80000100800 */
[----:B------:R-:W-:Y:S04]  /*93be0*/  STL [R1+0x423c], R26 ;  /* 0x00423c1a01007387 */ /* 0x000fe80000100800 */
[----:B------:R1:W-:Y:S04]  /*93bf0*/  STL [R1+0x4238], R27 ;  /* 0x0042381b01007387 */ /* 0x0003e80000100800 */
[----:B------:R-:W-:Y:S01]  /*93c00*/  STL.64 [R1+0x3b0], R8 ;  /* 0x0003b00801007387 */ /* 0x000fe20000100a00 */
[----:B---3--:R-:W-:Y:S03]  /*93c10*/  HMMA.1688.F32.TF32 R4, R176, R48, R32 ;  /* 0x00000030b004723c */ /* 0x008fe60000081020 */
[----:B------:R-:W-:Y:S04]  /*93c20*/  STL.64 [R1+0x3b8], R10 ;  /* 0x0003b80a01007387 */ /* 0x000fe80000100a00 */
[----:B------:R-:W3:Y:S04]  /*93c30*/  LDL.LU R32, [R1+0x1010] ;  /* 0x0010100001207983 */ /* 0x000ee80000300800 */
[----:B------:R-:W3:Y:S04]  /*93c40*/  LDL.LU R33, [R1+0x1014] ;  /* 0x0010140001217983 */ /* 0x000ee80000300800 */
[----:B------:R-:W3:Y:S04]  /*93c50*/  LDL.LU R34, [R1+0x1018] ;  /* 0x0010180001227983 */ /* 0x000ee80000300800 */
[----:B------:R-:W3:Y:S01]  /*93c60*/  LDL.LU R35, [R1+0x101c] ;  /* 0x00101c0001237983 */ /* 0x000ee20000300800 */
[----:B-1----:R-:W-:-:S02]  /*93c70*/  IMAD.MOV.U32 R27, RZ, RZ, R7 ;  /* 0x000000ffff1b7224 */ /* 0x002fc400078e0007 */
[----:B------:R-:W-:Y:S02]  /*93c80*/  IMAD.MOV.U32 R26, RZ, RZ, R6 ;  /* 0x000000ffff1a7224 */ /* 0x000fe400078e0006 */
[----:B------:R-:W-:Y:S02]  /*93c90*/  IMAD.MOV.U32 R24, RZ, RZ, R4 ;  /* 0x000000ffff187224 */ /* 0x000fe400078e0004 */
[----:B------:R-:W-:Y:S01]  /*93ca0*/  IMAD.MOV.U32 R25, RZ, RZ, R5 ;  /* 0x000000ffff197224 */ /* 0x000fe200078e0005 */
[----:B------:R-:W-:Y:S04]  /*93cb0*/  STL [R1+0x4254], R27 ;  /* 0x0042541b01007387 */ /* 0x000fe80000100800 */
[----:B------:R-:W-:Y:S04]  /*93cc0*/  STL [R1+0x4250], R26 ;  /* 0x0042501a01007387 */ /* 0x000fe80000100800 */
[----:B------:R-:W-:Y:S04]  /*93cd0*/  STL [R1+0x424c], R24 ;  /* 0x00424c1801007387 */ /* 0x000fe80000100800 */
[----:B------:R1:W-:Y:S01]  /*93ce0*/  STL [R1+0x4248], R25 ;  /* 0x0042481901007387 */ /* 0x0003e20000100800 */
[----:B------:R-:W-:Y:S03]  /*93cf0*/  HMMA.1688.F32.TF32 R4, R176, R40, R44 ;  /* 0x00000028b004723c */ /* 0x000fe6000008102c */
[----:B------:R-:W4:Y:S04]  /*93d00*/  LDL.LU R44, [R1+0x1000] ;  /* 0x00100000012c7983 */ /* 0x000f280000300800 */
[----:B------:R-:W4:Y:S04]  /*93d10*/  LDL.LU R45, [R1+0x1004] ;  /* 0x00100400012d7983 */ /* 0x000f280000300800 */
[----:B------:R-:W4:Y:S04]  /*93d20*/  LDL.LU R46, [R1+0x1008] ;  /* 0x00100800012e7983 */ /* 0x000f280000300800 */
[----:B------:R-:W4:Y:S04]  /*93d30*/  LDL.LU R47, [R1+0x100c] ;  /* 0x00100c00012f7983 */ /* 0x000f280000300800 */
[----:B------:R-:W-:-:S02]  /*93d40*/  IMAD.MOV.U32 R23, RZ, RZ, R7 ;  /* 0x000000ffff177224 */ /* 0x000fc400078e0007 */
[----:B------:R-:W-:Y:S02]  /*93d50*/  IMAD.MOV.U32 R22, RZ, RZ, R6 ;  /* 0x000000ffff167224 */ /* 0x000fe400078e0006 */
[----:B------:R-:W-:Y:S01]  /*93d60*/  IMAD.MOV.U32 R21, RZ, RZ, R5 ;  /* 0x000000ffff157224 */ /* 0x000fe200078e0005 */
[----:B------:R-:W-:Y:S01]  /*93d70*/  MOV R20, R4 ;  /* 0x0000000400147202 */ /* 0x000fe20000000f00 */
        /* <DEDUP_REMOVED lines=8> */
[----:B--2---:R-:W-:-:S15]  /*93e00*/  HMMA.1688.F32.TF32 R4, R176, R132, R52 ;  /* 0x00000084b004723c */ /* 0x004fde0000081034 */
[----:B------:R-:W-:-:S04]  /*93e10*/  NOP ;  /* 0x0000000000007918 */ /* 0x000fc80000000000 */
[----:B-1----:R-:W-:Y:S02]  /*93e20*/  IMAD.MOV.U32 R25, RZ, RZ, R7 ;  /* 0x000000ffff197224 */ /* 0x002fe400078e0007 */
[----:B------:R-:W-:Y:S02]  /*93e30*/  IMAD.MOV.U32 R24, RZ, RZ, R6 ;  /* 0x000000ffff187224 */ /* 0x000fe400078e0006 */
[----:B------:R-:W-:Y:S01]  /*93e40*/  IMAD.MOV.U32 R27, RZ, RZ, R4 ;  /* 0x000000ffff1b7224 */ /* 0x000fe200078e0004 */
[----:B------:R-:W-:Y:S01]  /*93e50*/  MOV R26, R5 ;  /* 0x00000005001a7202 */ /* 0x000fe20000000f00 */
[----:B------:R1:W-:Y:S04]  /*93e60*/  STL [R1+0x4274], R25 ;  /* 0x0042741901007387 */ /* 0x0003e80000100800 */
[----:B------:R2:W-:Y:S04]  /*93e70*/  STL [R1+0x4270], R24 ;  /* 0x0042701801007387 */ /* 0x0005e80000100800 */
[----:B------:R1:W-:Y:S04]  /*93e80*/  STL [R1+0x426c], R27 ;  /* 0x00426c1b01007387 */ /* 0x0003e80000100800 */
[----:B------:R1:W-:Y:S01]  /*93e90*/  STL [R1+0x4268], R26 ;  /* 0x0042681a01007387 */ /* 0x0003e20000100800 */
        /* <DEDUP_REMOVED lines=9> */
[----:B------:R1:W-:Y:S04]  /*93f30*/  STL [R1+0x4284], R20 ;  /* 0x0042841401007387 */ /* 0x0003e80000100800 */
[----:B------:R1:W-:Y:S04]  /*93f40*/  STL [R1+0x4280], R21 ;  /* 0x0042801501007387 */ /* 0x0003e80000100800 */
[----:B------:R1:W-:Y:S04]  /*93f50*/  STL [R1+0x427c], R23 ;  /* 0x00427c1701007387 */ /* 0x0003e80000100800 */
[----:B------:R1:W-:Y:S01]  /*93f60*/  STL [R1+0x4278], R22 ;  /* 0x0042781601007387 */ /* 0x0003e20000100800 */
        /* <DEDUP_REMOVED lines=10> */
[----:B--2---:R-:W-:Y:S02]  /*94010*/  IMAD.MOV.U32 R24, RZ, RZ, R5 ;  /* 0x000000ffff187224 */ /* 0x004fe400078e0005 */
[----:B------:R-:W-:Y:S01]  /*94020*/  IMAD.MOV.U32 R27, RZ, RZ, R6 ;  /* 0x000000ffff1b7224 */ /* 0x000fe200078e0006 */
[----:B------:R-:W-:Y:S02]  /*94030*/  MOV R26, R7 ;  /* 0x00000007001a7202 */ /* 0x000fe40000000f00 */
[----:B------:R-:W-:Y:S03]  /*94040*/  HMMA.1688.F32.TF32 R4, R176, R144, R60 ;  /* 0x00000090b004723c */ /* 0x000fe6000008103c */
[----:B------:R1:W-:Y:S04]  /*94050*/  STL [R1+0x4294], R26 ;  /* 0x0042941a01007387 */ /* 0x0003e80000100800 */
[----:B------:R2:W-:Y:S04]  /*94060*/  STL [R1+0x4290], R27 ;  /* 0x0042901b01007387 */ /* 0x0005e80000100800 */
[----:B------:R1:W-:Y:S04]  /*94070*/  STL [R1+0x428c], R25 ;  /* 0x00428c1901007387 */ /* 0x0003e80000100800 */
[----:B------:R1:W-:Y:S04]  /*94080*/  STL [R1+0x4288], R24 ;  /* 0x0042881801007387 */ /* 0x0003e80000100800 */
[----:B------:R-:W-:-:S02]  /*94090*/  IMAD.MOV.U32 R12, RZ, RZ, R7 ;  /* 0x000000ffff0c7224 */ /* 0x000fc400078e0007 */
[----:B------:R-:W-:Y:S02]  /*940a0*/  IMAD.MOV.U32 R18, RZ, RZ, R6 ;  /* 0x000000ffff127224 */ /* 0x000fe400078e0006 */
[----:B------:R-:W-:Y:S02]  /*940b0*/  IMAD.MOV.U32 R17, RZ, RZ, R5 ;  /* 0x000000ffff117224 */ /* 0x000fe400078e0005 */
[----:B------:R-:W-:Y:S01]  /*940c0*/  IMAD.MOV.U32 R16, RZ, RZ, R4 ;  /* 0x000000ffff107224 */ /* 0x000fe200078e0004 */
[----:B------:R-:W-:Y:S04]  /*940d0*/  STL [R1+0x42a4], R12 ;  /* 0x0042a40c01007387 */ /* 0x000fe80000100800 */
[----:B------:R-:W-:Y:S04]  /*940e0*/  STL [R1+0x42a0], R18 ;  /* 0x0042a01201007387 */ /* 0x000fe80000100800 */
[----:B------:R-:W-:Y:S04]  /*940f0*/  STL [R1+0x429c], R17 ;  /* 0x00429c1101007387 */ /* 0x000fe80000100800 */
[----:B------:R1:W-:Y:S01]  /*94100*/  STL [R1+0x4298], R16 ;  /* 0x0042981001007387 */ /* 0x0003e20000100800 */
        /* <DEDUP_REMOVED lines=8> */
[----:B------:R-:W-:Y:S02]  /*94190*/  IMAD.MOV.U32 R22, RZ, RZ, R7 ;  /* 0x000000ffff167224 */ /* 0x000fe400078e0007 */
[----:B----4-:R-:W-:Y:S03]  /*941a0*/  HMMA.1688.F32.TF32 R4, R176, R152, R52 ;  /* 0x00000098b004723c */ /* 0x010fe60000081034 */
[----:B------:R-:W-:Y:S04]  /*941b0*/  STL [R1+0x42b4], R22 ;  /* 0x0042b41601007387 */ /* 0x000fe80000100800 */
[----:B------:R-:W-:Y:S04]  /*941c0*/  STL [R1+0x42b0], R23 ;  /* 0x0042b01701007387 */ /* 0x000fe80000100800 */
[----:B------:R-:W-:Y:S04]  /*941d0*/  STL [R1+0x42ac], R21 ;  /* 0x0042ac1501007387 */ /* 0x000fe80000100800 */
[----:B------:R-:W-:Y:S04]  /*941e0*/  STL [R1+0x42a8], R20 ;  /* 0x0042a81401007387 */ /* 0x000fe80000100800 */
[----:B-1----:R-:W-:Y:S01]  /*941f0*/  IMAD.MOV.U32 R26, RZ, RZ, R4 ;  /* 0x000000ffff1a7224 */ /* 0x002fe200078e0004 */
[----:B--2---:R-:W-:Y:S01]  /*94200*/  MOV R27, R5 ;  /* 0x00000005001b7202 */ /* 0x004fe20000000f00 */
[----:B------:R-:W-:-:S02]  /*94210*/  IMAD.MOV.U32 R25, RZ, RZ, R6 ;  /* 0x000000ffff197224 */ /* 0x000fc400078e0006 */
[----:B------:R-:W-:Y:S02]  /*94220*/  IMAD.MOV.U32 R24, RZ, RZ, R7 ;  /* 0x000000ffff187224 */ /* 0x000fe400078e0007 */
[----:B------:R-:W-:Y:S03]  /*94230*/  HMMA.1688.F32.TF32 R4, R176, R156, R44 ;  /* 0x0000009cb004723c */ /* 0x000fe6000008102c */
        /* <DEDUP_REMOVED lines=16> */
[----:B------:R-:W-:Y:S04]  /*94340*/  STL [R1+0x42d4], R10 ;  /* 0x0042d40a01007387 */ /* 0x000fe80000100800 */
[----:B------:R-:W-:Y:S04]  /*94350*/  STL [R1+0x42d0], R9 ;  /* 0x0042d00901007387 */ /* 0x000fe80000100800 */
[----:B------:R2:W-:Y:S04]  /*94360*/  STL [R1+0x42cc], R8 ;  /* 0x0042cc0801007387 */ /* 0x0005e80000100800 */
        /* <DEDUP_REMOVED lines=22> */
[----:B------:R-:W-:Y:S04]  /*944d0*/  STL [R1+0x42e4], R248 ;  /* 0x0042e4f801007387 */ /* 0x000fe80000100800 */
[----:B------:R-:W-:Y:S04]  /*944e0*/  STL [R1+0x42e0], R6 ;  /* 0x0042e00601007387 */ /* 0x000fe80000100800 */
[----:B------:R-:W-:Y:S04]  /*944f0*/  STL [R1+0x42dc], R5 ;  /* 0x0042dc0501007387 */ /* 0x000fe80000100800 */
[----:B------:R4:W-:Y:S01]  /*94500*/  STL [R1+0x42d8], R4 ;  /* 0x0042d80401007387 */ /* 0x0009e20000100800 */
[C---:B--2---:R-:W-:Y:S08]  /*94510*/  HMMA.1688.F32.TF32 R8, R176.reuse, R164, R212 ;  /* 0x000000a4b008723c */ /* 0x044ff000000810d4 */
[----:B----4-:R-:W-:Y:S11]  /*94520*/  HMMA.1688.F32.TF32 R4, R176, R168, R64 ;  /* 0x000000a8b004723c */ /* 0x010ff60000081040 */
        /* <DEDUP_REMOVED lines=8> */
[----:B------:R-:W-:Y:S01]  /*945b0*/  MOV R22, R4 ;  /* 0x0000000400167202 */ /* 0x000fe20000000f00 */
[----:B------:R-:W-:-:S02]  /*945c0*/  IMAD.MOV.U32 R23, RZ, RZ, R5 ;  /* 0x000000ffff177224 */ /* 0x000fc400078e0005 */
[----:B------:R-:W-:Y:S02]  /*945d0*/  IMAD.MOV.U32 R21, RZ, RZ, R6 ;  /* 0x000000ffff157224 */ /* 0x000fe400078e0006 */
[----:B------:R-:W-:Y:S02]  /*945e0*/  IMAD.MOV.U32 R20, RZ, RZ, R7 ;  /* 0x000000ffff147224 */ /* 0x000fe400078e0007 */
[----:B------:R-:W-:Y:S08]  /*945f0*/  HMMA.1688.F32.TF32 R4, R176, R172, R60 ;  /* 0x000000acb004723c */ /* 0x000ff0000008103c */
[C---:B-1----:R-:W-:Y:S01]  /*94600*/  HMMA.1688.F32.TF32 R12, R128.reuse, R36, R44 ;  /* 0x00000024800c723c */ /* 0x042fe2000008102c */
[----:B------:R-:W-:Y:S04]  /*94610*/  LDS R176, [R59+UR11+0x14100] ;  /* 0x0141000b3bb07984 */ /* 0x000fe80008000800 */
[----:B------:R-:W-:Y:S04]  /*94620*/  LDS R178, [R59+UR11+0x15100] ;  /* 0x0151000b3bb27984 */ /* 0x000fe80008000800 */
[----:B------:R-:W-:Y:S04]  /*94630*/  LDS R177, [R58+UR11+0x14100] ;  /* 0x0141000b3ab17984 */ /* 0x000fe80008000800 */
[----:B------:R-:W1:Y:S01]  /*94640*/  LDS R179, [R58+UR11+0x15100] ;  /* 0x0151000b3ab37984 */ /* 0x000e620008000800 */
[----:B---3--:R-:W-:Y:S03]  /*94650*/  HMMA.1688.F32.TF32 R16, R128, R68, R32 ;  /* 0x000000448010723c */ /* 0x008fe60000081020 */
        /* <DEDUP_REMOVED lines=84> */
[----:B------:R-:W-:Y:S01]  /*94ba0*/  HMMA.1688.F32.TF32 R4, R128, R232, R52 ;  /* 0x000000e88004723c */ /* 0x000fe20000081034 */
[----:B------:R-:W4:Y:S04]  /*94bb0*/  LDL.LU R52, [R1+0x6d0] ;  /* 0x0006d00001347983 */ /* 0x000f280000300800 */
[----:B------:R-:W4:Y:S04]  /*94bc0*/  LDL.LU R53, [R1+0x6d4] ;  /* 0x0006d40001357983 */ /* 0x000f280000300800 */
[----:B------:R-:W4:Y:S04]  /*94bd0*/  LDL.LU R54, [R1+0x6d8] ;  /* 0x0006d80001367983 */ /* 0x000f280000300800 */
[----:B------:R-:W4:Y:S01]  /*94be0*/  LDL.LU R55, [R1+0x6dc] ;  /* 0x0006dc0001377983 */ /* 0x000f220000300800 */
[----:B------:R-:W-:Y:S01]  /*94bf0*/  IMAD.MOV.U32 R10, RZ, RZ, R12 ;  /* 0x000000ffff0a7224 */ /* 0x000fe200078e000c */
[----:B------:R-:W-:-:S04]  /*94c00*/  MOV R248, R16 ;  /* 0x0000001000f87202 */ /* 0x000fc80000000f00 */
[----:B------:R-:W-:Y:S01]  /*94c10*/  IMAD.MOV.U32 R250, RZ, RZ, R5 ;  /* 0x000000fffffa7224 */ /* 0x000fe200078e0005 */
[----:B------:R-:W-:Y:S01]  /*94c20*/  MOV R251, R6 ;  /* 0x0000000600fb7202 */ /* 0x000fe20000000f00 */
[----:B------:R-:W-:Y:S02]  /*94c30*/  IMAD.MOV.U32 R6, RZ, RZ, R17 ;  /* 0x000000ffff067224 */ /* 0x000fe400078e0011 */
[----:B------:R-:W-:Y:S02]  /*94c40*/  IMAD.MOV.U32 R5, RZ, RZ, R18 ;  /* 0x000000ffff057224 */ /* 0x000fe400078e0012 */
[----:B------:R-:W-:Y:S02]  /*94c50*/  IMAD.MOV.U32 R249, RZ, RZ, R4 ;  /* 0x000000fffff97224 */ /* 0x000fe400078e0004 */
[----:B------:R-:W-:Y:S02]  /*94c60*/  IMAD.MOV.U32 R9, RZ, RZ, R13 ;  /* 0x000000ffff097224 */ /* 0x000fe400078e000d */
[----:B------:R-:W-:-:S02]  /*94c70*/  IMAD.MOV.U32 R8, RZ, RZ, R14 ;  /* 0x000000ffff087224 */ /* 0x000fc400078e000e */
        /* <DEDUP_REMOVED lines=8> */
[C---:B---3--:R-:W-:Y:S08]  /*94d00*/  HMMA.1688.F32.TF32 R80, R128.reuse, R40, R204 ;  /* 0x000000288050723c */ /* 0x048ff000000810cc */
[C---:B----4-:R-:W-:Y:S08]  /*94d10*/  HMMA.1688.F32.TF32 R88, R128.reuse, R132, R124 ;  /* 0x000000848058723c */ /* 0x050ff0000008107c */
[----:B------:R-:W-:Y:S03]  /*94d20*/  HMMA.1688.F32.TF32 R84, R128, R136, R120 ;  /* 0x000000888054723c */ /* 0x000fe60000081078 */
[----:B------:R-:W-:-:S02]  /*94d30*/  IMAD.MOV.U32 R11, RZ, RZ, R80 ;  /* 0x000000ffff0b7224 */ /* 0x000fc400078e0050 */
[----:B------:R-:W-:Y:S01]  /*94d40*/  IMAD.MOV.U32 R14, RZ, RZ, R81 ;  /* 0x000000ffff0e7224 */ /* 0x000fe200078e0051 */
[----:B------:R-:W-:Y:S01]  /*94d50*/  MOV R15, R82 ;  /* 0x00000052000f7202 */ /* 0x000fe20000000f00 */
[----:B------:R-:W-:Y:S02]  /*94d60*/  IMAD.MOV.U32 R19, RZ, RZ, R83 ;  /* 0x000000ffff137224 */ /* 0x000fe400078e0053 */
[C---:B------:R-:W-:Y:S02]  /*94d70*/  HMMA.1688.F32.TF32 R80, R128.reuse, R140, R112 ;  /* 0x0000008c8050723c */ /* 0x040fe40000081070 */
[----:B------:R-:W-:Y:S04]  /*94d80*/  STL.64 [R1+0x500], R88 ;  /* 0x0005005801007387 */ /* 0x000fe80000100a00 */
[----:B------:R-:W-:Y:S04]  /*94d90*/  STL.64 [R1+0x508], R90 ;  /* 0x0005085a01007387 */ /* 0x000fe80000100a00 */
[----:B------:R-:W-:Y:S04]  /*94da0*/  STL.64 [R1+0x4f0], R84 ;  /* 0x0004f05401007387 */ /* 0x000fe80000100a00 */
[----:B------:R-:W-:Y:S05]  /*94db0*/  STL.64 [R1+0x4f8], R86 ;  /* 0x0004f85601007387 */ /* 0x000fea0000100a00 */
[----:B------:R-:W-:Y:S04]  /*94dc0*/  STL.64 [R1+0x4e0], R80 ;  /* 0x0004e05001007387 */ /* 0x000fe80000100a00 */
[----:B------:R2:W-:Y:S02]  /*94dd0*/  STL.64 [R1+0x4e8], R82 ;  /* 0x0004e85201007387 */ /* 0x0005e40000100a00 */
[C---:B--2---:R-:W-:Y:S08]  /*94de0*/  HMMA.1688.F32.TF32 R80, R128.reuse, R144, R108 ;  /* 0x000000908050723c */ /* 0x044ff0000008106c */
[C---:B------:R-:W-:Y:S11]  /*94df0*/  HMMA.1688.F32.TF32 R84, R128.reuse, R148, R104 ;  /* 0x000000948054723c */ /* 0x040ff60000081068 */
[----:B------:R-:W-:Y:S04]  /*94e00*/  STL.64 [R1+0x590], R80 ;  /* 0x0005905001007387 */ /* 0x000fe80000100a00 */
[----:B------:R2:W-:Y:S02]  /*94e10*/  STL.64 [R1+0x598], R82 ;  /* 0x0005985201007387 */ /* 0x0005e40000100a00 */
[C---:B--2---:R-:W-:Y:S08]  /*94e20*/  HMMA.1688.F32.TF32 R80, R128.reuse, R152, R100 ;  /* 0x000000988050723c */ /* 0x044ff00000081064 */
[C---:B------:R-:W-:Y:S01]  /*94e30*/  HMMA.1688.F32.TF32 R88, R128.reuse, R156, R92 ;  /* 0x0000009c8058723c */ /* 0x040fe2000008105c */
[----:B------:R-:W-:Y:S04]  /*94e40*/  STL.64 [R1+0x580], R84 ;  /* 0x0005805401007387 */ /* 0x000fe80000100a00 */
[----:B------:R2:W-:Y:S03]  /*94e50*/  STL.64 [R1+0x588], R86 ;  /* 0x0005885601007387 */ /* 0x0005e60000100a00 */
[C---:B--2---:R-:W-:Y:S03]  /*94e60*/  HMMA.1688.F32.TF32 R84, R128.reuse, R160, R244 ;  /* 0x000000a08054723c */ /* 0x044fe600000810f4 */
[----:B------:R-:W-:Y:S04]  /*94e70*/  STL.64 [R1+0x570], R80 ;  /* 0x0005705001007387 */ /* 0x000fe80000100a00 */
[----:B------:R2:W-:Y:S02]  /*94e80*/  STL.64 [R1+0x578], R82 ;  /* 0x0005785201007387 */ /* 0x0005e40000100a00 */
[C---:B--2---:R-:W-:Y:S02]  /*94e90*/  HMMA.1688.F32.TF32 R80, R128.reuse, R164, R240 ;  /* 0x000000a48050723c */ /* 0x044fe400000810f0 */
[----:B------:R-:W-:Y:S04]  /*94ea0*/  STL.64 [R1+0x560], R88 ;  /* 0x0005605801007387 */ /* 0x000fe80000100a00 */
[----:B------:R2:W-:Y:S04]  /*94eb0*/  STL.64 [R1+0x568], R90 ;  /* 0x0005685a01007387 */ /* 0x0005e80000100a00 */
[----:B------:R-:W-:Y:S04]  /*94ec0*/  STL.64 [R1+0x4d0], R84 ;  /* 0x0004d05401007387 */ /* 0x000fe80000100a00 */
[----:B------:R3:W-:Y:S01]  /*94ed0*/  STL.64 [R1+0x4d8], R86 ;  /* 0x0004d85601007387 */ /* 0x0007e20000100a00 */
[C---:B--2---:R-:W-:Y:S08]  /*94ee0*/  HMMA.1688.F32.TF32 R88, R128.reuse, R168, R236 ;  /* 0x000000a88058723c */ /* 0x044ff000000810ec */
[----:B---3--:R-:W-:Y:S01]  /*94ef0*/  HMMA.1688.F32.TF32 R84, R128, R172, R228 ;  /* 0x000000ac8054723c */ /* 0x008fe200000810e4 */
[----:B------:R-:W-:Y:S04]  /*94f00*/  LDS R128, [R0+UR11+0x14180] ;  /* 0x0141800b00807984 */ /* 0x000fe80008000800 */
[----:B------:R-:W-:Y:S04]  /*94f10*/  STL.64 [R1+0x4c0], R80 ;  /* 0x0004c05001007387 */ /* 0x000fe80000100a00 */
[----:B------:R2:W-:Y:S04]  /*94f20*/  STL.64 [R1+0x4c8], R82 ;  /* 0x0004c85201007387 */ /* 0x0005e80000100a00 */
[----:B------:R-:W-:Y:S04]  /*94f30*/  LDS R130, [R0+UR11+0x15180] ;  /* 0x0151800b00827984 */ /* 0x000fe80008000800 */
[----:B------:R-:W-:Y:S04]  /*94f40*/  LDS R129, [R57+UR11+0x14180] ;  /* 0x0141800b39817984 */ /* 0x000fe80008000800 */
[----:B------:R-:W3:Y:S01]  /*94f50*/  LDS R131, [R57+UR11+0x15180] ;  /* 0x0151800b39837984 */ /* 0x000ee20008000800 */
[C---:B--2---:R-:W-:Y:S03]  /*94f60*/  HMMA.1688.F32.TF32 R80, R116.reuse, R232, R220 ;  /* 0x000000e87450723c */ /* 0x044fe600000810dc */
[----:B------:R-:W-:Y:S04]  /*94f70*/  STL.64 [R1+0x4b0], R88 ;  /* 0x0004b05801007387 */ /* 0x000fe80000100a00 */
[----:B------:R2:W-:Y:S04]  /*94f80*/  STL.64 [R1+0x4b8], R90 ;  /* 0x0004b85a01007387 */ /* 0x0005e80000100a00 */
[----:B------:R-:W-:Y:S04]  /*94f90*/  STL.64 [R1+0x470], R84 ;  /* 0x0004705401007387 */ /* 0x000fe80000100a00 */
[----:B------:R4:W-:Y:S01]  /*94fa0*/  STL.64 [R1+0x478], R86 ;  /* 0x0004785601007387 */ /* 0x0009e20000100a00 */
[C---:B--2---:R-:W-:Y:S08]  /*94fb0*/  HMMA.1688.F32.TF32 R88, R116.reuse, R36, R216 ;  /* 0x000000247458723c */ /* 0x044ff000000810d8 */
[C---:B----4-:R-:W-:Y:S01]  /*94fc0*/  HMMA.1688.F32.TF32 R84, R116.reuse, R68, R212 ;  /* 0x000000447454723c */ /* 0x050fe200000810d4 */
[----:B------:R-:W-:Y:S04]  /*94fd0*/  STL.64 [R1+0x4a0], R80 ;  /* 0x0004a05001007387 */ /* 0x000fe80000100a00 */
[----:B------:R2:W-:Y:S03]  /*94fe0*/  STL.64 [R1+0x4a8], R82 ;  /* 0x0004a85201007387 */ /* 0x0005e60000100a00 */
        /* <DEDUP_REMOVED lines=27> */
[----:B------:R-:W2:Y:S04]  /*951a0*/  LDL R60, [R1+0x1240] ;  /* 0x00124000013c7983 */ /* 0x000ea80000100800 */
[----:B------:R-:W2:Y:S04]  /*951b0*/  LDL R61, [R1+0x1244] ;  /* 0x00124400013d7983 */ /* 0x000ea80000100800 */
[----:B------:R-:W2:Y:S04]  /*951c0*/  LDL R62, [R1+0x1248] ;  /* 0x00124800013e7983 */ /* 0x000ea80000100800 */
[----:B------:R-:W2:Y:S04]  /*951d0*/  LDL R63, [R1+0x124c] ;  /* 0x00124c00013f7983 */ /* 0x000ea80000100800 */
[----:B------:R-:W2:Y:S04]  /*951e0*/  LDL R64, [R1+0x1250] ;  /* 0x0012500001407983 */ /* 0x000ea80000100800 */
[----:B------:R-:W2:Y:S04]  /*951f0*/  LDL R65, [R1+0x1254] ;  /* 0x0012540001417983 */ /* 0x000ea80000100800 */
        /* <DEDUP_REMOVED lines=87> */
[C---:B-1----:R-:W-:Y:S02]  /*95770*/  HMMA.1688.F32.TF32 R80, R116.reuse, R156, R208 ;  /* 0x0000009c7450723c */ /* 0x042fe400000810d0 */
        /* <DEDUP_REMOVED lines=8> */
[C---:B----4-:R-:W-:Y:S03]  /*95800*/  HMMA.1688.F32.TF32 R80, R116.reuse, R168, R120 ;  /* 0x000000a87450723c */ /* 0x050fe60000081078 */
[----:B------:R-:W-:Y:S04]  /*95810*/  STL.64 [R1+0x6f0], R88 ;  /* 0x0006f05801007387 */ /* 0x000fe80000100a00 */
[----:B------:R1:W-:Y:S04]  /*95820*/  STL.64 [R1+0x6f8], R90 ;  /* 0x0006f85a01007387 */ /* 0x0003e80000100a00 */
[----:B------:R-:W-:Y:S04]  /*95830*/  STL.64 [R1+0x700], R84 ;  /* 0x0007005401007387 */ /* 0x000fe80000100a00 */
[----:B------:R2:W-:Y:S01]  /*95840*/  STL.64 [R1+0x708], R86 ;  /* 0x0007085601007387 */ /* 0x0005e20000100a00 */
[----:B-1----:R-:W-:Y:S08]  /*95850*/  HMMA.1688.F32.TF32 R88, R116, R172, R112 ;  /* 0x000000ac7458723c */ /* 0x002ff00000081070 */
[C---:B--2---:R-:W-:Y:S08]  /*95860*/  HMMA.1688.F32.TF32 R84, R176.reuse, R232, R108 ;  /* 0x000000e8b054723c */ /* 0x044ff0000008106c */
[C---:B------:R-:W-:Y:S01]  /*95870*/  HMMA.1688.F32.TF32 R32, R176.reuse, R172, R32 ;  /* 0x000000acb020723c */ /* 0x040fe20000081020 */
[----:B------:R-:W-:Y:S04]  /*95880*/  LDS R116, [R59+UR11+0x14180] ;  /* 0x0141800b3b747984 */ /* 0x000fe80008000800 */
[----:B------:R-:W-:Y:S04]  /*95890*/  STL.64 [R1+0x730], R80 ;  /* 0x0007305001007387 */ /* 0x000fe80000100a00 */
[----:B------:R1:W-:Y:S04]  /*958a0*/  STL.64 [R1+0x738], R82 ;  /* 0x0007385201007387 */ /* 0x0003e80000100a00 */
[----:B------:R-:W-:Y:S04]  /*958b0*/  LDS R118, [R59+UR11+0x15180] ;  /* 0x0151800b3b767984 */ /* 0x000fe80008000800 */
[----:B------:R-:W-:Y:S04]  /*958c0*/  LDS R117, [R58+UR11+0x14180] ;  /* 0x0141800b3a757984 */ /* 0x000fe80008000800 */
[----:B------:R-:W2:Y:S01]  /*958d0*/  LDS R119, [R58+UR11+0x15180] ;  /* 0x0151800b3a777984 */ /* 0x000ea20008000800 */
[C---:B-1----:R-:W-:Y:S03]  /*958e0*/  HMMA.1688.F32.TF32 R80, R176.reuse, R36, R104 ;  /* 0x00000024b050723c */ /* 0x042fe60000081068 */
        /* <DEDUP_REMOVED lines=131> */
[----:B------:R-:W4:Y:S04]  /*96120*/  LDL R92, [R1+0x11e0] ;  /* 0x0011e000015c7983 */ /* 0x000f280000100800 */
[----:B------:R-:W4:Y:S04]  /*96130*/  LDL R93, [R1+0x11e4] ;  /* 0x0011e400015d7983 */ /* 0x000f280000100800 */
[----:B------:R-:W4:Y:S04]  /*96140*/  LDL R94, [R1+0x11e8] ;  /* 0x0011e800015e7983 */ /* 0x000f280000100800 */
[----:B------:R-:W4:Y:S04]  /*96150*/  LDL R95, [R1+0x11ec] ;  /* 0x0011ec00015f7983 */ /* 0x000f280000100800 */
        /* <DEDUP_REMOVED lines=12> */
[C---:B--2---:R-:W-:Y:S08]  /*96220*/  HMMA.1688.F32.TF32 R80, R128.reuse, R232, R84 ;  /* 0x000000e88050723c */ /* 0x044ff00000081054 */
[C---:B------:R-:W-:Y:S08]  /*96230*/  HMMA.1688.F32.TF32 R88, R128.reuse, R36, R88 ;  /* 0x000000248058723c */ /* 0x040ff00000081058 */
[C---:B---3--:R-:W-:Y:S03]  /*96240*/  HMMA.1688.F32.TF32 R84, R128.reuse, R68, R96 ;  /* 0x000000448054723c */ /* 0x048fe60000081060 */
[----:B------:R-:W-:Y:S04]  /*96250*/  STL.64 [R1+0x740], R80 ;  /* 0x0007405001007387 */ /* 0x000fe80000100a00 */
[----:B------:R1:W-:Y:S02]  /*96260*/  STL.64 [R1+0x748], R82 ;  /* 0x0007485201007387 */ /* 0x0003e40000100a00 */
[----:B-1----:R-:W-:Y:S02]  /*96270*/  HMMA.1688.F32.TF32 R80, R128, R48, R208 ;  /* 0x000000308050723c */ /* 0x002fe400000810d0 */
[----:B------:R-:W-:Y:S04]  /*96280*/  STL.64 [R1+0x890], R88 ;  /* 0x0008905801007387 */ /* 0x000fe80000100a00 */
[----:B------:R-:W-:-:S13]  /*96290*/  STL.64 [R1+0x898], R90 ;  /* 0x0008985a01007387 */ /* 0x000fda0000100a00 */
[----:B------:R-:W-:Y:S04]  /*962a0*/  STL.64 [R1+0x8c0], R80 ;  /* 0x0008c05001007387 */ /* 0x000fe80000100a00 */
[----:B------:R-:W-:Y:S04]  /*962b0*/  STL.64 [R1+0x8b0], R84 ;  /* 0x0008b05401007387 */ /* 0x000fe80000100a00 */
[----:B------:R-:W-:Y:S04]  /*962c0*/  STL.64 [R1+0x8b8], R86 ;  /* 0x0008b85601007387 */ /* 0x000fe80000100a00 */
[----:B------:R1:W-:Y:S01]  /*962d0*/  STL [R1+0x8c8], R82 ;  /* 0x0008c85201007387 */ /* 0x0003e20000100800 */
[----:B------:R-:W-:-:S02]  /*962e0*/  IMAD.MOV.U32 R2, RZ, RZ, R83 ;  /* 0x000000ffff027224 */ /* 0x000fc400078e0053 */
[C---:B-1----:R-:W-:Y:S08]  /*962f0*/  HMMA.1688.F32.TF32 R80, R128.reuse, R40, R204 ;  /* 0x000000288050723c */ /* 0x042ff000000810cc */
[C---:B----4-:R-:W-:Y:S08]  /*96300*/  HMMA.1688.F32.TF32 R88, R128.reuse, R132, R124 ;  /* 0x000000848058723c */ /* 0x050ff0000008107c */
[----:B------:R-:W-:Y:S03]  /*96310*/  HMMA.1688.F32.TF32 R84, R128, R136, R120 ;  /* 0x000000888054723c */ /* 0x000fe60000081078 */
[----:B------:R-:W-:Y:S01]  /*96320*/  MOV R3, R82 ;  /* 0x0000005200037202 */ /* 0x000fe20000000f00 */
[----:B------:R1:W-:Y:S01]  /*96330*/  STL.64 [R1+0x8f0], R80 ;  /* 0x0008f05001007387 */ /* 0x0003e20000100a00 */
[----:B------:R-:W-:-:S03]  /*96340*/  IMAD.MOV.U32 R252, RZ, RZ, R83 ;  /* 0x000000fffffc7224 */ /* 0x000fc600078e0053 */
        /* <DEDUP_REMOVED lines=11> */
[C---:B-1----:R-:W-:Y:S08]  /*96400*/  HMMA.1688.F32.TF32 R80, R128.reuse, R152, R100 ;  /* 0x000000988050723c */ /* 0x042ff00000081064 */
[C---:B------:R-:W-:Y:S01]  /*96410*/  HMMA.1688.F32.TF32 R88, R128.reuse, R156, R92 ;  /* 0x0000009c8058723c */ /* 0x040fe2000008105c */
[----:B------:R-:W-:Y:S04]  /*96420*/  STL.64 [R1+0xaf0], R84 ;  /* 0x000af05401007387 */ /* 0x000fe80000100a00 */
[----:B------:R1:W-:Y:S03]  /*96430*/  STL.64 [R1+0xaf8], R86 ;  /* 0x000af85601007387 */ /* 0x0003e60000100a00 */
[C---:B-1----:R-:W-:Y:S03]  /*96440*/  HMMA.1688.F32.TF32 R84, R128.reuse, R160, R244 ;  /* 0x000000a08054723c */ /* 0x042fe600000810f4 */
        /* <DEDUP_REMOVED lines=8> */
[----:B--2---:R-:W-:Y:S01]  /*964d0*/  HMMA.1688.F32.TF32 R84, R128, R172, R228 ;  /* 0x000000ac8054723c */ /* 0x004fe200000810e4 */
        /* <DEDUP_REMOVED lines=15> */
[C---:B-1----:R-:W-:Y:S08]  /*965d0*/  HMMA.1688.F32.TF32 R80, R116.reuse, R48, R64 ;  /* 0x000000307450723c */ /* 0x042ff00000081040 */
        /* <DEDUP_REMOVED lines=137> */
[----:B------:R-:W-:Y:S04]  /*96e70*/  STL.64 [R1+0xe70], R96 ;  /* 0x000e706001007387 */ /* 0x000fe80000100a00 */
[----:B------:R1:W-:Y:S04]  /*96e80*/  STL.64 [R1+0xe78], R98 ;  /* 0x000e786201007387 */ /* 0x0003e80000100a00 */
[----:B------:R-:W-:Y:S04]  /*96e90*/  STL.64 [R1+0xe60], R204 ;  /* 0x000e60cc01007387 */ /* 0x000fe80000100a00 */
[----:B------:R-:W-:Y:S01]  /*96ea0*/  STL.64 [R1+0xe68], R206 ;  /* 0x000e68ce01007387 */ /* 0x000fe20000100a00 */
[----:B------:R-:W-:Y:S08]  /*96eb0*/  HMMA.1688.F32.TF32 R112, R176, R232, R112 ;  /* 0x000000e8b070723c */ /* 0x000ff00000081070 */
[----:B-1----:R-:W-:Y:S08]  /*96ec0*/  HMMA.1688.F32.TF32 R96, R116, R172, R120 ;  /* 0x000000ac7460723c */ /* 0x002ff00000081078 */
[C---:B------:R-:W-:Y:S08]  /*96ed0*/  HMMA.1688.F32.TF32 R100, R176.reuse, R48, R100 ;  /* 0x00000030b064723c */ /* 0x040ff00000081064 */
[C---:B------:R-:W-:Y:S08]  /*96ee0*/  HMMA.1688.F32.TF32 R64, R176.reuse, R160, R64 ;  /* 0x000000a0b040723c */ /* 0x040ff00000081040 */
[C---:B------:R-:W-:Y:S08]  /*96ef0*/  HMMA.1688.F32.TF32 R60, R176.reuse, R164, R60 ;  /* 0x000000a4b03c723c */ /* 0x040ff0000008103c */
[C---:B------:R-:W-:Y:S01]  /*96f00*/  HMMA.1688.F32.TF32 R52, R176.reuse, R168, R52 ;  /* 0x000000a8b034723c */ /* 0x040fe20000081034 */
[----:B------:R-:W-:Y:S04]  /*96f10*/  STL.64 [R1+0xe50], R88 ;  /* 0x000e505801007387 */ /* 0x000fe80000100a00 */
[----:B------:R1:W-:Y:S03]  /*96f20*/  STL.64 [R1+0xe58], R90 ;  /* 0x000e585a01007387 */ /* 0x0003e60000100a00 */
[----:B------:R-:W-:Y:S08]  /*96f30*/  HMMA.1688.F32.TF32 R44, R176, R172, R44 ;  /* 0x000000acb02c723c */ /* 0x000ff0000008102c */
[----:B------:R-:W-:Y:S01]  /*96f40*/  HMMA.1688.F32.TF32 R32, R128, R232, R32 ;  /* 0x000000e88020723c */ /* 0x000fe20000081020 */
[----:B------:R-:W-:Y:S04]  /*96f50*/  LDS R116, [R0+UR11+0x14280] ;  /* 0x0142800b00747984 */ /* 0x000fe80008000800 */
[----:B------:R-:W-:Y:S04]  /*96f60*/  LDS R118, [R0+UR11+0x15280] ;  /* 0x0152800b00767984 */ /* 0x000fe80008000800 */
[----:B------:R-:W-:Y:S04]  /*96f70*/  LDS R117, [R57+UR11+0x14280] ;  /* 0x0142800b39757984 */ /* 0x000fe80008000800 */
[----:B------:R-:W4:Y:S01]  /*96f80*/  LDS R119, [R57+UR11+0x15280] ;  /* 0x0152800b39777984 */ /* 0x000f220008000800 */
        /* <DEDUP_REMOVED lines=12> */
[----:B------:R-:W-:Y:S01]  /*97050*/  STL.64 [R1+0xbe8], R102 ;  /* 0x000be86601007387 */ /* 0x000fe20000100a00 */
[C---:B------:R-:W-:Y:S08]  /*97060*/  HMMA.1688.F32.TF32 R92, R176.reuse, R136, R240 ;  /* 0x00000088b05c723c */ /* 0x040ff000000810f0 */
[C---:B-1----:R-:W-:Y:S01]  /*97070*/  HMMA.1688.F32.TF32 R96, R176.reuse, R132, R244 ;  /* 0x00000084b060723c */ /* 0x042fe200000810f4 */
[----:B------:R-:W-:Y:S04]  /*97080*/  STL.64 [R1+0xbd0], R88 ;  /* 0x000bd05801007387 */ /* 0x000fe80000100a00 */
[----:B------:R1:W-:Y:S03]  /*97090*/  STL.64 [R1+0xbd8], R90 ;  /* 0x000bd85a01007387 */ /* 0x0003e60000100a00 */
[C---:B-1----:R-:W-:Y:S11]  /*970a0*/  HMMA.1688.F32.TF32 R88, R176.reuse, R140, R236 ;  /* 0x0000008cb058723c */ /* 0x042ff600000810ec */
        /* <DEDUP_REMOVED lines=15> */
[----:B------:R-:W-:Y:S05]  /*971a0*/  STL.64 [R1+0xc28], R94 ;  /* 0x000c285e01007387 */ /* 0x000fea0000100a00 */
        /* <DEDUP_REMOVED lines=110> */
[----:B------:R-:W-:Y:S04]  /*97890*/  STL.64 [R1+0xee0], R176 ;  /* 0x000ee0b001007387 */ /* 0x000fe80000100a00 */
[----:B------:R1:W-:Y:S02]  /*978a0*/  STL.64 [R1+0xee8], R178 ;  /* 0x000ee8b201007387 */ /* 0x0003e40000100a00 */
        /* <DEDUP_REMOVED lines=10> */
[C---:B----4-:R-:W-:Y:S03]  /*97950*/  HMMA.1688.F32.TF32 R88, R128.reuse, R140, R120 ;  /* 0x0000008c8058723c */ /* 0x050fe60000081078 */
[----:B------:R-:W-:Y:S04]  /*97960*/  STL.64 [R1+0xe20], R176 ;  /* 0x000e20b001007387 */ /* 0x000fe80000100a00 */
[----:B------:R-:W-:Y:S04]  /*97970*/  STL.64 [R1+0xe28], R178 ;  /* 0x000e28b201007387 */ /* 0x000fe80000100a00 */
[----:B------:R-:W-:Y:S04]  /*97980*/  STL.64 [R1+0xdc0], R96 ;  /* 0x000dc06001007387 */ /* 0x000fe80000100a00 */
[----:B------:R-:W-:Y:S04]  /*97990*/  STL.64 [R1+0xdc8], R98 ;  /* 0x000dc86201007387 */ /* 0x000fe80000100a00 */
[----:B------:R-:W-:Y:S04]  /*979a0*/  STL.64 [R1+0xda0], R88 ;  /* 0x000da05801007387 */ /* 0x000fe80000100a00 */
[----:B------:R1:W-:Y:S01]  /*979b0*/  STL.64 [R1+0xda8], R90 ;  /* 0x000da85a01007387 */ /* 0x0003e20000100a00 */
[C---:B------:R-:W-:Y:S08]  /*979c0*/  HMMA.1688.F32.TF32 R108, R128.reuse, R148, R108 ;  /* 0x00000094806c723c */ /* 0x040ff0000008106c */
[----:B------:R-:W-:Y:S08]  /*979d0*/  HMMA.1688.F32.TF32 R92, R128, R160, R92 ;  /* 0x000000a0805c723c */ /* 0x000ff0000008105c */
[C---:B------:R-:W-:Y:S08]  /*979e0*/  HMMA.1688.F32.TF32 R64, R116.reuse, R40, R64 ;  /* 0x000000287440723c */ /* 0x040ff00000081040 */
[C---:B------:R-:W-:Y:S08]  /*979f0*/  HMMA.1688.F32.TF32 R60, R116.reuse, R132, R60 ;  /* 0x00000084743c723c */ /* 0x040ff0000008103c */
[----:B------:R-:W-:Y:S08]  /*97a00*/  HMMA.1688.F32.TF32 R52, R116, R136, R52 ;  /* 0x000000887434723c */ /* 0x000ff00000081034 */
[----:B-1----:R-:W-:Y:S08]  /*97a10*/  HMMA.1688.F32.TF32 R88, R128, R144, R112 ;  /* 0x000000908058723c */ /* 0x002ff00000081070 */
[C---:B------:R-:W-:Y:S08]  /*97a20*/  HMMA.1688.F32.TF32 R44, R116.reuse, R140, R44 ;  /* 0x0000008c742c723c */ /* 0x040ff0000008102c */
[----:B------:R-:W-:Y:S01]  /*97a30*/  HMMA.1688.F32.TF32 R32, R116, R144, R32 ;  /* 0x000000907420723c */ /* 0x000fe20000081020 */
[----:B------:R-:W-:Y:S04]  /*97a40*/  LDS R176, [R59+UR11+0x14280] ;  /* 0x0142800b3bb07984 */ /* 0x000fe80008000800 */
[----:B------:R-:W-:Y:S04]  /*97a50*/  LDS R178, [R59+UR11+0x15280] ;  /* 0x0152800b3bb27984 */ /* 0x000fe80008000800 */
[----:B------:R-:W-:Y:S04]  /*97a60*/  LDS R177, [R58+UR11+0x14280] ;  /* 0x0142800b3ab17984 */ /* 0x000fe80008000800 */
[----:B------:R-:W1:Y:S04]  /*97a70*/  LDS R179, [R58+UR11+0x15280] ;  /* 0x0152800b3ab37984 */ /* 0x000e680008000800 */
[----:B------:R-:W-:Y:S04]  /*97a80*/  STL.64 [R1+0xf60], R88 ;  /* 0x000f605801007387 */ /* 0x000fe80000100a00 */
[----:B------:R2:W-:Y:S02]  /*97a90*/  STL.64 [R1+0xf68], R90 ;  /* 0x000f685a01007387 */ /* 0x0005e40000100a00 */
[C---:B--2---:R-:W-:Y:S08]  /*97aa0*/  HMMA.1688.F32.TF32 R88, R128.reuse, R152, R104 ;  /* 0x000000988058723c */ /* 0x044ff00000081068 */
[C---:B------:R-:W-:Y:S01]  /*97ab0*/  HMMA.1688.F32.TF32 R96, R128.reuse, R156, R100 ;  /* 0x0000009c8060723c */ /* 0x040fe20000081064 */
[----:B------:R-:W-:Y:S04]  /*97ac0*/  STL.64 [R1+0xf50], R108 ;  /* 0x000f506c01007387 */ /* 0x000fe80000100a00 */
[----:B------:R-:W-:Y:S06]  /*97ad0*/  STL.64 [R1+0xf58], R110 ;  /* 0x000f586e01007387 */ /* 0x000fec0000100a00 */
        /* <DEDUP_REMOVED lines=9> */
[----:B------:R-:W-:-:S02]  /*97b70*/  IMAD.MOV.U32 R39, RZ, RZ, R48 ;  /* 0x000000ffff277224 */ /* 0x000fc400078e0030 */
[----:B------:R-:W-:Y:S01]  /*97b80*/  IMAD.MOV.U32 R38, RZ, RZ, R49 ;  /* 0x000000ffff267224 */ /* 0x000fe200078e0031 */
        /* <DEDUP_REMOVED lines=15> */
[C---:B--2---:R-:W-:Y:S03]  /*97c80*/  HMMA.1688.F32.TF32 R88, R116.reuse, R48, R212 ;  /* 0x000000307458723c */ /* 0x044fe600000810d4 */
        /* <DEDUP_REMOVED lines=14> */
[----:B--2---:R-:W2:Y:S04]  /*97d70*/  LDL.LU R60, [R1+0x60] ;  /* 0x00006000013c7983 */ /* 0x004ea80000300800 */
[----:B------:R1:W-:Y:S04]  /*97d80*/  STL.64 [R1+0x920], R32 ;  /* 0x0009202001007387 */ /* 0x0003e80000100a00 */
[----:B------:R1:W-:Y:S04]  /*97d90*/  STL.64 [R1+0x928], R34 ;  /* 0x0009282201007387 */ /* 0x0003e80000100a00 */
        /* <DEDUP_REMOVED lines=93> */
[C---:B------:R-:W-:Y:S08]  /*98370*/  HMMA.1688.F32.TF32 R208, R116.reuse, R156, R208 ;  /* 0x0000009c74d0723c */ /* 0x040ff000000810d0 */
[C---:B------:R-:W-:Y:S08]  /*98380*/  HMMA.1688.F32.TF32 R204, R116.reuse, R160, R204 ;  /* 0x000000a074cc723c */ /* 0x040ff000000810cc */
[C---:B------:R-:W-:Y:S08]  /*98390*/  HMMA.1688.F32.TF32 R124, R116.reuse, R164, R124 ;  /* 0x000000a4747c723c */ /* 0x040ff0000008107c */
[C---:B----4-:R-:W-:Y:S08]  /*983a0*/  HMMA.1688.F32.TF32 R120, R116.reuse, R168, R120 ;  /* 0x000000a87478723c */ /* 0x050ff00000081078 */
        /* <DEDUP_REMOVED lines=36> */
[C---:B------:R-:W-:Y:S01]  /*985f0*/  HMMA.1688.F32.TF32 R32, R176.reuse, R48, R32 ;  /* 0x00000030b020723c */ /* 0x040fe20000081020 */
        /* <DEDUP_REMOVED lines=16> */
[----:B------:R-:W3:Y:S04]  /*98700*/  LDL.LU.64 R50, [R1+0x4510] ;  /* 0x0045100001327983 */ /* 0x000ee80000300a00 */
[----:B------:R-:W3:Y:S01]  /*98710*/  LDL.LU.64 R48, [R1+0x4508] ;  /* 0x0045080001307983 */ /* 0x000ee20000300a00 */
[C---:B------:R-:W-:Y:S08]  /*98720*/  HMMA.1688.F32.TF32 R220, R176.reuse, R156, R220 ;  /* 0x0000009cb0dc723c */ /* 0x040ff000000810dc */
[C---:B------:R-:W-:Y:S08]  /*98730*/  HMMA.1688.F32.TF32 R64, R176.reuse, R168, R64 ;  /* 0x000000a8b040723c */ /* 0x040ff00000081040 */
[----:B------:R-:W-:Y:S08]  /*98740*/  HMMA.1688.F32.TF32 R60, R176, R172, R60 ;  /* 0x000000acb03c723c */ /* 0x000ff0000008103c */
[----:B------:R-:W-:Y:S08]  /*98750*/  HMMA.1688.F32.TF32 R52, R128, R232, R52 ;  /* 0x000000e88034723c */ /* 0x000ff00000081034 */
[----:B--2---:R-:W-:-:S15]  /*98760*/  HMMA.1688.F32.TF32 R116, R176, R40, R116 ;  /* 0x00000028b074723c */ /* 0x004fde0000081074 */
[----:B------:R-:W-:-:S04]  /*98770*/  NOP ;  /* 0x0000000000007918 */ /* 0x000fc80000000000 */
[----:B------:R-:W-:Y:S04]  /*98780*/  STL.64 [R1+0xfb0], R116 ;  /* 0x000fb07401007387 */ /* 0x000fe80000100a00 */
[----:B------:R1:W-:Y:S02]  /*98790*/  STL.64 [R1+0xfb8], R118 ;  /* 0x000fb87601007387 */ /* 0x0003e40000100a00 */
[C---:B-1----:R-:W-:Y:S08]  /*987a0*/  HMMA.1688.F32.TF32 R116, R176.reuse, R132, R100 ;  /* 0x00000084b074723c */ /* 0x042ff00000081064 */
[C---:B------:R-:W-:Y:S08]  /*987b0*/  HMMA.1688.F32.TF32 R100, R176.reuse, R136, R92 ;  /* 0x00000088b064723c */ /* 0x040ff0000008105c */
[C---:B------:R-:W-:Y:S03]  /*987c0*/  HMMA.1688.F32.TF32 R92, R176.reuse, R140, R244 ;  /* 0x0000008cb05c723c */ /* 0x040fe600000810f4 */
        /* <DEDUP_REMOVED lines=8> */
[----:B------:R-:W-:Y:S04]  /*98850*/  LDS R117, [R58+UR11+0x14300] ;  /* 0x0143000b3a757984 */ /* 0x000fe80008000800 */
        /* <DEDUP_REMOVED lines=11> */
[----:B-1----:R-:W-:Y:S02]  /*98910*/  HMMA.1688.F32.TF32 R92, R176, R164, R212 ;  /* 0x000000a4b05c723c */ /* 0x002fe400000810d4 */
[----:B------:R-:W-:Y:S04]  /*98920*/  STL.64 [R1+0x1030], R220 ;  /* 0x001030dc01007387 */ /* 0x000fe80000100a00 */
[----:B------:R-:W-:Y:S04]  /*98930*/  STL.64 [R1+0x1038], R222 ;  /* 0x001038de01007387 */ /* 0x000fe80000100a00 */
[----:B------:R-:W-:Y:S04]  /*98940*/  STL.64 [R1+0x1020], R100 ;  /* 0x0010206401007387 */ /* 0x000fe80000100a00 */
[----:B------:R-:W-:Y:S01]  /*98950*/  STL.64 [R1+0x1028], R102 ;  /* 0x0010286601007387 */ /* 0x000fe20000100a00 */
[----:B---3--:R-:W-:Y:S01]  /*98960*/  MOV R212, R35 ;  /* 0x0000002300d47202 */ /* 0x008fe20000000f00 */
[----:B------:R-:W-:-:S03]  /*98970*/  IMAD.MOV.U32 R213, RZ, RZ, R33 ;  /* 0x000000ffffd57224 */ /* 0x000fc600078e0021 */
[----:B------:R-:W-:Y:S04]  /*98980*/  STL.64 [R1+0x1010], R92 ;  /* 0x0010105c01007387 */ /* 0x000fe80000100a00 */
[----:B------:R-:W-:Y:S04]  /*98990*/  STL.64 [R1+0x1018], R94 ;  /* 0x0010185e01007387 */ /* 0x000fe80000100a00 */
[----:B------:R1:W-:Y:S04]  /*989a0*/  STL.64 [R1+0x1000], R64 ;  /* 0x0010004001007387 */ /* 0x0003e80000100a00 */
[----:B------:R3:W-:Y:S04]  /*989b0*/  STL.64 [R1+0x1008], R66 ;  /* 0x0010084201007387 */ /* 0x0007e80000100a00 */
[----:B------:R-:W-:Y:S04]  /*989c0*/  STL.64 [R1+0xf70], R60 ;  /* 0x000f703c01007387 */ /* 0x000fe80000100a00 */
[----:B------:R-:W-:Y:S01]  /*989d0*/  STL.64 [R1+0xf78], R62 ;  /* 0x000f783e01007387 */ /* 0x000fe20000100a00 */
[----:B-1----:R-:W-:-:S03]  /*989e0*/  IMAD.MOV.U32 R64, RZ, RZ, R50 ;  /* 0x000000ffff407224 */ /* 0x002fc600078e0032 */
[----:B------:R-:W2:Y:S04]  /*989f0*/  LDL.LU R50, [R1+0x4504] ;  /* 0x0045040001327983 */ /* 0x000ea80000300800 */
[----:B------:R1:W-:Y:S04]  /*98a00*/  STL.64 [R1+0x670], R52 ;  /* 0x0006703401007387 */ /* 0x0003e80000100a00 */
[----:B------:R1:W-:Y:S01]  /*98a10*/  STL.64 [R1+0x678], R54 ;  /* 0x0006783601007387 */ /* 0x0003e20000100a00 */
[----:B------:R-:W-:Y:S02]  /*98a20*/  IMAD.MOV.U32 R65, RZ, RZ, R51 ;  /* 0x000000ffff417224 */ /* 0x000fe400078e0033 */
[----:B---3--:R-:W-:Y:S01]  /*98a30*/  IMAD.MOV.U32 R66, RZ, RZ, R32 ;  /* 0x000000ffff427224 */ /* 0x008fe200078e0020 */
[----:B------:R-:W3:Y:S04]  /*98a40*/  LDL.LU R51, [R1+0x4500] ;  /* 0x0045000001337983 */ /* 0x000ee80000300800 */
[----:B------:R-:W3:Y:S01]  /*98a50*/  LDL.LU R32, [R1+0x44fc] ;  /* 0x0044fc0001207983 */ /* 0x000ee20000300800 */
[----:B------:R-:W-:-:S03]  /*98a60*/  IMAD.MOV.U32 R67, RZ, RZ, R34 ;  /* 0x000000ffff437224 */ /* 0x000fc600078e0022 */
[----:B------:R-:W4:Y:S04]  /*98a70*/  LDL.LU R34, [R1+0x44f8] ;  /* 0x0044f80001227983 */ /* 0x000f280000300800 */
[----:B------:R-:W4:Y:S04]  /*98a80*/  LDL.LU R35, [R1+0x44f4] ;  /* 0x0044f40001237983 */ /* 0x000f280000300800 */
[----:B------:R-:W4:Y:S04]  /*98a90*/  LDL.LU R33, [R1+0x44f0] ;  /* 0x0044f00001217983 */ /* 0x000f280000300800 */
[----:B------:R-:W4:Y:S04]  /*98aa0*/  LDL.LU R214, [R1+0x98] ;  /* 0x0000980001d67983 */ /* 0x000f280000300800 */
[----:B------:R-:W4:Y:S01]  /*98ab0*/  LDL.LU R215, [R1+0x9c] ;  /* 0x00009c0001d77983 */ /* 0x000f220000300800 */
[----:B------:R-:W-:Y:S01]  /*98ac0*/  MOV R219, R48 ;  /* 0x0000003000db7202 */ /* 0x000fe20000000f00 */
[----:B------:R-:W-:-:S02]  /*98ad0*/  IMAD.MOV.U32 R218, RZ, RZ, R49 ;  /* 0x000000ffffda7224 */ /* 0x000fc400078e0031 */
[----:B--2---:R-:W-:Y:S02]  /*98ae0*/  IMAD.MOV.U32 R217, RZ, RZ, R50 ;  /* 0x000000ffffd97224 */ /* 0x004fe400078e0032 */
[----:B---3--:R-:W-:Y:S02]  /*98af0*/  IMAD.MOV.U32 R231, RZ, RZ, R32 ;  /* 0x000000ffffe77224 */ /* 0x008fe400078e0020 */
[----:B------:R-:W2:Y:S01]  /*98b00*/  LDL.LU R32, [R1+0x30] ;  /* 0x0000300001207983 */ /* 0x000ea20000300800 */
[----:B----4-:R-:W-:Y:S02]  /*98b10*/  IMAD.MOV.U32 R229, RZ, RZ, R34 ;  /* 0x000000ffffe57224 */ /* 0x010fe400078e0022 */
[----:B------:R-:W-:Y:S02]  /*98b20*/  IMAD.MOV.U32 R230, RZ, RZ, R33 ;  /* 0x000000ffffe67224 */ /* 0x000fe400078e0021 */
[----:B------:R-:W-:Y:S01]  /*98b30*/  IMAD.MOV.U32 R228, RZ, RZ, R35 ;  /* 0x000000ffffe47224 */ /* 0x000fe200078e0023 */
[----:B------:R-:W2:Y:S04]  /*98b40*/  LDL.LU R33, [R1+0x34] ;  /* 0x0000340001217983 */ /* 0x000ea80000300800 */
[----:B------:R-:W2:Y:S04]  /*98b50*/  LDL.LU R34, [R1+0x38] ;  /* 0x0000380001227983 */ /* 0x000ea80000300800 */
[----:B------:R-:W2:Y:S04]  /*98b60*/  LDL.LU R35, [R1+0x3c] ;  /* 0x00003c0001237983 */ /* 0x000ea80000300800 */
[----:B------:R-:W3:Y:S04]  /*98b70*/  LDL.LU R48, [R1+0x40] ;  /* 0x0000400001307983 */ /* 0x000ee80000300800 */
[----:B------:R-:W3:Y:S01]  /*98b80*/  LDL.LU R49, [R1+0x44] ;  /* 0x0000440001317983 */ /* 0x000ee20000300800 */
[----:B------:R-:W-:-:S03]  /*98b90*/  IMAD.MOV.U32 R216, RZ, RZ, R51 ;  /* 0x000000ffffd87224 */ /* 0x000fc600078e0033 */
        /* <DEDUP_REMOVED lines=32> */
[----:B------:R-:W-:Y:S01]  /*98da0*/  MOV R60, R47 ;  /* 0x0000002f003c7202 */ /* 0x000fe20000000f00 */
[----:B------:R-:W-:-:S02]  /*98db0*/  IMAD.MOV.U32 R61, RZ, RZ, R46 ;  /* 0x000000ffff3d7224 */ /* 0x000fc400078e002e */
[----:B------:R-:W4:Y:S04]  /*98dc0*/  LDL.LU R47, [R1+0x44ec] ;  /* 0x0044ec00012f7983 */ /* 0x000f280000300800 */
[----:B------:R-:W4:Y:S01]  /*98dd0*/  LDL.LU R46, [R1+0x44e8] ;  /* 0x0044e800012e7983 */ /* 0x000f220000300800 */
[----:B------:R-:W-:Y:S02]  /*98de0*/  IMAD.MOV.U32 R62, RZ, RZ, R45 ;  /* 0x000000ffff3e7224 */ /* 0x000fe400078e002d */
[----:B------:R-:W-:Y:S01]  /*98df0*/  IMAD.MOV.U32 R63, RZ, RZ, R44 ;  /* 0x000000ffff3f7224 */ /* 0x000fe200078e002c */
[----:B------:R-:W4:Y:S04]  /*98e00*/  LDL.LU R45, [R1+0x44e4] ;  /* 0x0044e400012d7983 */ /* 0x000f280000300800 */
[----:B------:R-:W4:Y:S01]  /*98e10*/  LDL.LU R44, [R1+0x44e0] ;  /* 0x0044e000012c7983 */ /* 0x000f220000300800 */
[C---:B--2---:R-:W-:Y:S08]  /*98e20*/  HMMA.1688.F32.TF32 R32, R128.reuse, R68, R32 ;  /* 0x000000448020723c */ /* 0x044ff00000081020 */
[----:B---3--:R-:W-:Y:S01]  /*98e30*/  HMMA.1688.F32.TF32 R36, R128, R36, R48 ;  /* 0x000000248024723c */ /* 0x008fe20000081030 */
[----:B------:R-:W2:Y:S04]  /*98e40*/  LDL.LU.64 R50, [R1+0x44d8] ;  /* 0x0044d80001327983 */ /* 0x000ea80000300a00 */
[----:B------:R-:W3:-:S14]  /*98e50*/  LDL.LU.64 R48, [R1+0x44d0] ;  /* 0x0044d00001307983 */ /* 0x000edc0000300a00 */
[----:B------:R-:W-:Y:S04]  /*98e60*/  STL.64 [R1+0x660], R36 ;  /* 0x0006602401007387 */ /* 0x000fe80000100a00 */
[----:B------:R1:W-:Y:S04]  /*98e70*/  STL.64 [R1+0x668], R38 ;  /* 0x0006682601007387 */ /* 0x0003e80000100a00 */
[----:B-1----:R-:W2:Y:S04]  /*98e80*/  LDL.LU.64 R38, [R1+0x44c8] ;  /* 0x0044c80001267983 */ /* 0x002ea80000300a00 */
[----:B------:R-:W2:Y:S04]  /*98e90*/  LDL.LU.64 R36, [R1+0x44c0] ;  /* 0x0044c00001247983 */ /* 0x000ea80000300a00 */
[----:B------:R-:W-:Y:S04]  /*98ea0*/  STL.64 [R1+0x640], R32 ;  /* 0x0006402001007387 */ /* 0x000fe80000100a00 */
[----:B------:R1:W-:Y:S04]  /*98eb0*/  STL.64 [R1+0x648], R34 ;  /* 0x0006482201007387 */ /* 0x0003e80000100a00 */
[----:B-1----:R-:W2:Y:S04]  /*98ec0*/  LDL.LU.64 R34, [R1+0x44b8] ;  /* 0x0044b80001227983 */ /* 0x002ea80000300a00 */
[----:B------:R-:W2:Y:S02]  /*98ed0*/  LDL.LU.64 R32, [R1+0x44b0] ;  /* 0x0044b00001207983 */ /* 0x000ea40000300a00 */
[C---:B--2---:R-:W-:Y:S08]  /*98ee0*/  HMMA.1688.F32.TF32 R32, R128.reuse, R176, R32 ;  /* 0x000000b08020723c */ /* 0x044ff00000081020 */
[----:B------:R-:W-:Y:S11]  /*98ef0*/  HMMA.1688.F32.TF32 R36, R128, R40, R36 ;  /* 0x000000288024723c */ /* 0x000ff60000081024 */
[----:B------:R4:W-:Y:S04]  /*98f00*/  STL.64 [R1+0x620], R32 ;  /* 0x0006202001007387 */ /* 0x0009e80000100a00 */
[----:B------:R1:W-:Y:S01]  /*98f10*/  STL.64 [R1+0x628], R34 ;  /* 0x0006282201007387 */ /* 0x0003e20000100a00 */
[----:B----4-:R-:W-:Y:S01]  /*98f20*/  IMAD.MOV.U32 R32, RZ, RZ, R44 ;  /* 0x000000ffff207224 */ /* 0x010fe200078e002c */
[----:B------:R-:W-:-:S02]  /*98f30*/  MOV R33, R45 ;  /* 0x0000002d00217202 */ /* 0x000fc40000000f00 */
[----:B------:R-:W2:Y:S04]  /*98f40*/  LDL.LU R44, [R1+0x44ac] ;  /* 0x0044ac00012c7983 */ /* 0x000ea80000300800 */
[----:B------:R-:W2:Y:S01]  /*98f50*/  LDL.LU R45, [R1+0x44a8] ;  /* 0x0044a800012d7983 */ /* 0x000ea20000300800 */
[----:B-1----:R-:W-:Y:S02]  /*98f60*/  IMAD.MOV.U32 R34, RZ, RZ, R46 ;  /* 0x000000ffff227224 */ /* 0x002fe400078e002e */
[----:B------:R-:W-:Y:S01]  /*98f70*/  IMAD.MOV.U32 R35, RZ, RZ, R47 ;  /* 0x000000ffff237224 */ /* 0x000fe200078e002f */
[----:B------:R-:W2:Y:S04]  /*98f80*/  LDL.LU R46, [R1+0x44a4] ;  /* 0x0044a400012e7983 */ /* 0x000ea80000300800 */
[----:B------:R-:W2:Y:S04]  /*98f90*/  LDL.LU R47, [R1+0x44a0] ;  /* 0x0044a000012f7983 */ /* 0x000ea80000300800 */
[----:B------:R-:W4:Y:S04]  /*98fa0*/  LDL.LU.64 R42, [R1+0x4498] ;  /* 0x00449800012a7983 */ /* 0x000f280000300a00 */
[----:B------:R-:W4:Y:S04]  /*98fb0*/  LDL.LU.64 R40, [R1+0x4490] ;  /* 0x0044900001287983 */ /* 0x000f280000300a00 */
[----:B------:R-:W-:Y:S04]  /*98fc0*/  STL.64 [R1+0x610], R36 ;  /* 0x0006102401007387 */ /* 0x000fe80000100a00 */
[----:B------:R4:W-:Y:S02]  /*98fd0*/  STL.64 [R1+0x618], R38 ;  /* 0x0006182601007387 */ /* 0x0009e40000100a00 */
[----:B----4-:R-:W-:Y:S01]  /*98fe0*/  HMMA.1688.F32.TF32 R36, R128, R132, R40 ;  /* 0x000000848024723c */ /* 0x010fe20000081028 */
[----:B------:R-:W-:-:S02]  /*98ff0*/  IMAD.MOV.U32 R40, RZ, RZ, R50 ;  /* 0x000000ffff287224 */ /* 0x000fc400078e0032 */
[----:B------:R-:W3:Y:S01]  /*99000*/  LDL.LU R50, [R1+0x448c] ;  /* 0x00448c0001327983 */ /* 0x000ee20000300800 */
[----:B------:R-:W-:-:S15]  /*99010*/  IMAD.MOV.U32 R41, RZ, RZ, R51 ;  /* 0x000000ffff297224 */ /* 0x000fde00078e0033 */
[----:B------:R-:W-:Y:S04]  /*99020*/  STL.64 [R1+0x5f0], R36 ;  /* 0x0005f02401007387 */ /* 0x000fe80000100a00 */
[----:B------:R2:W-:Y:S04]  /*99030*/  STL.64 [R1+0x5f8], R38 ;  /* 0x0005f82601007387 */ /* 0x0005e80000100a00 */
[----:B------:R-:W3:Y:S04]  /*99040*/  LDL.LU R51, [R1+0x4488] ;  /* 0x0044880001337983 */ /* 0x000ee80000300800 */
[----:B------:R-:W4:Y:S04]  /*99050*/  LDL.LU R42, [R1+0x258] ;  /* 0x00025800012a7983 */ /* 0x000f280000300800 */
[----:B------:R-:W4:Y:S01]  /*99060*/  LDL.LU R43, [R1+0x25c] ;  /* 0x00025c00012b7983 */ /* 0x000f220000300800 */
[----:B--2---:R-:W-:Y:S03]  /*99070*/  HMMA.1688.F32.TF32 R36, R128, R136, R44 ;  /* 0x000000888024723c */ /* 0x004fe6000008102c */
[----:B------:R-:W2:Y:S04]  /*99080*/  LDL.LU.64 R44, [R1+0x220] ;  /* 0x00022000012c7983 */ /* 0x000ea80000300a00 */
[----:B------:R-:W2:-:S12]  /*99090*/  LDL.64 R46, [R1+0x228] ;  /* 0x00022800012e7983 */ /* 0x000e980000100a00 */
[----:B------:R-:W-:Y:S04]  /*990a0*/  STL.64 [R1+0x5c0], R36 ;  /* 0x0005c02401007387 */ /* 0x000fe80000100a00 */
[----:B------:R3:W-:Y:S02]  /*990b0*/  STL.64 [R1+0x5c8], R38 ;  /* 0x0005c82601007387 */ /* 0x0007e40000100a00 */
[----:B---3--:R-:W-:Y:S02]  /*990c0*/  HMMA.1688.F32.TF32 R36, R128, R140, R48 ;  /* 0x0000008c8024723c */ /* 0x008fe40000081030 */
[----:B------:R-:W3:-:S15]  /*990d0*/  LDL.LU R48, [R1+0x260] ;  /* 0x0002600001307983 */ /* 0x000ede0000300800 */
[----:B------:R-:W-:Y:S02]  /*990e0*/  NOP ;  /* 0x0000000000007918 */ /* 0x000fe40000000000 */
[----:B------:R-:W-:Y:S04]  /*990f0*/  STL.64 [R1+0x5a0], R36 ;  /* 0x0005a02401007387 */ /* 0x000fe80000100a00 */
[----:B------:R-:W-:Y:S04]  /*99100*/  STL.64 [R1+0x5a8], R38 ;  /* 0x0005a82601007387 */ /* 0x000fe80000100a00 */
[----:B------:R-:W3:Y:S04]  /*99110*/  LDL.LU R49, [R1+0x264] ;  /* 0x0002640001317983 */ /* 0x000ee80000300800 */
[----:B------:R-:W3:Y:S04]  /*99120*/  LDL.LU R50, [R1+0x268] ;  /* 0x0002680001327983 */ /* 0x000ee80000300800 */
[----:B------:R-:W3:Y:S01]  /*99130*/  LDL.LU R51, [R1+0x26c] ;  /* 0x00026c0001337983 */ /* 0x000ee20000300800 */
[C---:B------:R-:W-:Y:S08]  /*99140*/  HMMA.1688.F32.TF32 R100, R128.reuse, R144, R100 ;  /* 0x000000908064723c */ /* 0x040ff00000081064 */
[C---:B------:R-:W-:Y:S08]  /*99150*/  HMMA.1688.F32.TF32 R52, R128.reuse, R148, R52 ;  /* 0x000000948034723c */ /* 0x040ff00000081034 */
[C---:B----4-:R-:W-:Y:S08]  /*99160*/  HMMA.1688.F32.TF32 R40, R128.reuse, R156, R40 ;  /* 0x0000009c8028723c */ /* 0x050ff00000081028 */
[C---:B------:R-:W-:Y:S01]  /*99170*/  HMMA.1688.F32.TF32 R32, R128.reuse, R160, R32 ;  /* 0x000000a08020723c */ /* 0x040fe20000081020 */
[----:B------:R-:W-:Y:S01]  /*99180*/  LOP3.LUT R179, R0, 0x20, RZ, 0x3c, !PT ;  /* 0x0000002000b37812 */ /* 0x000fe200078e3cff */
[----:B------:R-:W-:Y:S04]  /*99190*/  LDS R36, [R0+UR11+0x14380] ;  /* 0x0143800b00247984 */ /* 0x000fe80008000800 */
[----:B------:R-:W-:Y:S04]  /*991a0*/  LDS R38, [R0+UR11+0x15380] ;  /* 0x0153800b00267984 */ /* 0x000fe80008000800 */
[----:B------:R-:W-:Y:S04]  /*991b0*/  LDS R37, [R179+UR11+0x14380] ;  /* 0x0143800bb3257984 */ /* 0x000fe80008000800 */
[----:B------:R-:W1:Y:S04]  /*991c0*/  LDS R39, [R179+UR11+0x15380] ;  /* 0x0153800bb3277984 */ /* 0x000e680008000800 */
[----:B------:R-:W-:Y:S04]  /*991d0*/  STL.64 [R1+0x9d0], R100 ;  /* 0x0009d06401007387 */ /* 0x000fe80000100a00 */
[----:B------:R4:W-:Y:S04]  /*991e0*/  STL.64 [R1+0x9d8], R102 ;  /* 0x0009d86601007387 */ /* 0x0009e80000100a00 */
[----:B----4-:R-:W4:Y:S04]  /*991f0*/  LDL.LU.64 R102, [R1+0x4480] ;  /* 0x0044800001667983 */ /* 0x010f280000300a00 */
[----:B------:R-:W4:Y:S04]  /*99200*/  LDL.LU.64 R100, [R1+0x4478] ;  /* 0x0044780001647983 */ /* 0x000f280000300a00 */
[----:B------:R-:W-:Y:S04]  /*99210*/  STL.64 [R1+0x9c0], R52 ;  /* 0x0009c03401007387 */ /* 0x000fe80000100a00 */
[----:B------:R1:W-:Y:S04]  /*99220*/  STL.64 [R1+0x9c8], R54 ;  /* 0x0009c83601007387 */ /* 0x0003e80000100a00 */
[----:B-1----:R-:W2:Y:S04]  /*99230*/  LDL.LU.64 R54, [R1+0x4470] ;  /* 0x0044700001367983 */ /* 0x002ea80000300a00 */
[----:B------:R-:W2:Y:S01]  /*99240*/  LDL.LU.64 R52, [R1+0x4468] ;  /* 0x0044680001347983 */ /* 0x000ea20000300a00 */
[----:B---3--:R-:W-:-:S15]  /*99250*/  HMMA.1688.F32.TF32 R48, R128, R152, R48 ;  /* 0x000000988030723c */ /* 0x008fde0000081030 */
[----:B------:R-:W-:-:S04]  /*99260*/  NOP ;  /* 0x0000000000007918 */ /* 0x000fc80000000000 */
        /* <DEDUP_REMOVED lines=8> */
[----:B---3--:R-:W-:Y:S01]  /*992f0*/  HMMA.1688.F32.TF32 R32, R128, R172, R240 ;  /* 0x000000ac8020723c */ /* 0x008fe200000810f0 */
[----:B------:R-:W-:Y:S04]  /*99300*/  STL.64 [R1+0x6b0], R48 ;  /* 0x0006b03001007387 */ /* 0x000fe80000100a00 */
[----:B------:R-:W-:Y:S04]  /*99310*/  STL.64 [R1+0x6b8], R50 ;  /* 0x0006b83201007387 */ /* 0x000fe80000100a00 */
[----:B------:R-:W3:Y:S04]  /*99320*/  LDL.LU.64 R128, [R1+0x1f0] ;  /* 0x0001f00001807983 */ /* 0x000ee80000300a00 */
[----:B------:R-:W-:Y:S04]  /*99330*/  STL.64 [R1+0x690], R40 ;  /* 0x0006902801007387 */ /* 0x000fe80000100a00 */
[----:B------:R1:W-:Y:S04]  /*99340*/  STL.64 [R1+0x698], R42 ;  /* 0x0006982a01007387 */ /* 0x0003e80000100a00 */
[----:B------:R-:W4:Y:S04]  /*99350*/  LDL.64 R130, [R1+0x1f8] ;  /* 0x0001f80001827983 */ /* 0x000f280000100a00 */
[----:B------:R-:W-:Y:S04]  /*99360*/  STL.64 [R1+0x3a0], R32 ;  /* 0x0003a02001007387 */ /* 0x000fe80000100a00 */
[----:B------:R2:W-:Y:S01]  /*99370*/  STL.64 [R1+0x3a8], R34 ;  /* 0x0003a82201007387 */ /* 0x0005e20000100a00 */
[C---:B-1----:R-:W-:Y:S08]  /*99380*/  HMMA.1688.F32.TF32 R40, R116.reuse, R232, R236 ;  /* 0x000000e87428723c */ /* 0x042ff000000810ec */
[C---:B--2---:R-:W-:Y:S08]  /*99390*/  HMMA.1688.F32.TF32 R32, R116.reuse, R44, R228 ;  /* 0x0000002c7420723c */ /* 0x044ff000000810e4 */
[C---:B------:R-:W-:Y:S03]  /*993a0*/  HMMA.1688.F32.TF32 R48, R116.reuse, R68, R220 ;  /* 0x000000447430723c */ /* 0x040fe600000810dc */
        /* <DEDUP_REMOVED lines=9> */
[----:B------:R1:W-:Y:S02]  /*99440*/  STL.64 [R1+0x10c8], R42 ;  /* 0x0010c82a01007387 */ /* 0x0003e40000100a00 */
[C---:B-1----:R-:W-:Y:S08]  /*99450*/  HMMA.1688.F32.TF32 R40, R116.reuse, R136, R60 ;  /* 0x000000887428723c */ /* 0x042ff0000008103c */
[----:B---3--:R-:W-:-:S15]  /*99460*/  HMMA.1688.F32.TF32 R32, R116, R128, R212 ;  /* 0x000000807420723c */ /* 0x008fde00000810d4 */
[----:B------:R-:W-:-:S04]  /*99470*/  NOP ;  /* 0x0000000000007918 */ /* 0x000fc80000000000 */
[----:B------:R-:W-:Y:S04]  /*99480*/  STL.64 [R1+0x10b0], R32 ;  /* 0x0010b02001007387 */ /* 0x000fe80000100a00 */
[----:B------:R1:W-:Y:S02]  /*99490*/  STL.64 [R1+0x10b8], R34 ;  /* 0x0010b82201007387 */ /* 0x0003e40000100a00 */
[C---:B-1----:R-:W-:Y:S02]  /*994a0*/  HMMA.1688.F32.TF32 R32, R116.reuse, R140, R52 ;  /* 0x0000008c7420723c */ /* 0x042fe40000081034 */
[----:B------:R-:W-:Y:S04]  /*994b0*/  STL.64 [R1+0x10a0], R48 ;  /* 0x0010a03001007387 */ /* 0x000fe80000100a00 */
[----:B------:R-:W-:Y:S04]  /*994c0*/  STL.64 [R1+0x10a8], R50 ;  /* 0x0010a83201007387 */ /* 0x000fe80000100a00 */
[----:B------:R-:W2:Y:S04]  /*994d0*/  LDL.LU.64 R52, [R1+0x210] ;  /* 0x0002100001347983 */ /* 0x000ea80000300a00 */
[----:B------:R-:W-:Y:S04]  /*994e0*/  STL.64 [R1+0x1090], R40 ;  /* 0x0010902801007387 */ /* 0x000fe80000100a00 */
[----:B------:R-:W-:Y:S04]  /*994f0*/  STL.64 [R1+0x1098], R42 ;  /* 0x0010982a01007387 */ /* 0x000fe80000100a00 */
[----:B------:R-:W3:Y:S04]  /*99500*/  LDL.64 R54, [R1+0x218] ;  /* 0x0002180001367983 */ /* 0x000ee80000100a00 */
[----:B------:R-:W-:Y:S04]  /*99510*/  LDS R40, [R59+UR11+0x14380] ;  /* 0x0143800b3b287984 */ /* 0x000fe80008000800 */
[----:B------:R-:W-:Y:S04]  /*99520*/  LDS R42, [R59+UR11+0x15380] ;  /* 0x0153800b3b2a7984 */ /* 0x000fe80008000800 */
[----:B------:R1:W-:Y:S04]  /*99530*/  STL.64 [R1+0x1080], R32 ;  /* 0x0010802001007387 */ /* 0x0003e80000100a00 */
[----:B------:R4:W-:Y:S04]  /*99540*/  STL.64 [R1+0x1088], R34 ;  /* 0x0010882201007387 */ /* 0x0009e80000100a00 */
        /* <DEDUP_REMOVED lines=84> */
[C---:B-1----:R-:W-:Y:S08]  /*99a90*/  HMMA.1688.F32.TF32 R220, R116.reuse, R164, R216 ;  /* 0x000000a474dc723c */ /* 0x042ff000000810d8 */
[----:B------:R-:W-:Y:S01]  /*99aa0*/  HMMA.1688.F32.TF32 R116, R116, R172, R232 ;  /* 0x000000ac7474723c */ /* 0x000fe200000810e8 */
        /* <DEDUP_REMOVED lines=16> */
[----:B------:R-:W2:Y:S04]  /*99bb0*/  LDL.LU.64 R234, [R1+0x4420] ;  /* 0x0044200001ea7983 */ /* 0x000ea80000300a00 */
[----:B------:R-:W2:Y:S04]  /*99bc0*/  LDL.LU.64 R232, [R1+0x4418] ;  /* 0x0044180001e87983 */ /* 0x000ea80000300a00 */
[----:B------:R1:W-:Y:S04]  /*99bd0*/  STL.64 [R1+0x1070], R116 ;  /* 0x0010707401007387 */ /* 0x0003e80000100a00 */
[----:B------:R1:W-:Y:S04]  /*99be0*/  STL.64 [R1+0x1078], R118 ;  /* 0x0010787601007387 */ /* 0x0003e80000100a00 */
[----:B-1----:R-:W2:Y:S01]  /*99bf0*/  LDL.LU.64 R116, [R1+0x230] ;  /* 0x0002300001747983 */ /* 0x002ea20000300a00 */
[C---:B------:R-:W-:Y:S08]  /*99c00*/  HMMA.1688.F32.TF32 R68, R36.reuse, R44, R68 ;  /* 0x0000002c2444723c */ /* 0x040ff00000081044 */
[C---:B------:R-:W-:Y:S08]  /*99c10*/  HMMA.1688.F32.TF32 R64, R36.reuse, R52, R64 ;  /* 0x000000342440723c */ /* 0x040ff00000081040 */
[C---:B------:R-:W-:Y:S08]  /*99c20*/  HMMA.1688.F32.TF32 R60, R36.reuse, R176, R60 ;  /* 0x000000b0243c723c */ /* 0x040ff0000008103c */
[C---:B------:R-:W-:Y:S01]  /*99c30*/  HMMA.1688.F32.TF32 R56, R36.reuse, R128, R56 ;  /* 0x000000802438723c */ /* 0x040fe20000081038 */
[----:B------:R-:W3:Y:S07]  /*99c40*/  LDL.64 R118, [R1+0x238] ;  /* 0x0002380001767983 */ /* 0x000eee0000100a00 */
[----:B--2---:R-:W-:-:S15]  /*99c50*/  HMMA.1688.F32.TF32 R228, R36, R116, R228 ;  /* 0x0000007424e4723c */ /* 0x004fde00000810e4 */
[----:B------:R-:W-:-:S04]  /*99c60*/  NOP ;  /* 0x0000000000007918 */ /* 0x000fc80000000000 */
        /* <DEDUP_REMOVED lines=24> */
[----:B--2---:R-:W-:Y:S01]  /*99df0*/  HMMA.1688.F32.TF32 R32, R36, R136, R56 ;  /* 0x000000882420723c */ /* 0x004fe20000081038 */
[----:B------:R-:W-:Y:S02]  /*99e00*/  MOV R56, R64 ;  /* 0x0000004000387202 */ /* 0x000fe40000000f00 */
[----:B------:R-:W2:Y:S01]  /*99e10*/  LDL.LU R64, [R1+0x43c4] ;  /* 0x0043c40001407983 */ /* 0x000ea20000300800 */
[----:B------:R-:W-:-:S02]  /*99e20*/  IMAD.MOV.U32 R57, RZ, RZ, R65 ;  /* 0x000000ffff397224 */ /* 0x000fc400078e0041 */
[----:B------:R-:W-:Y:S02]  /*99e30*/  IMAD.MOV.U32 R58, RZ, RZ, R66 ;  /* 0x000000ffff3a7224 */ /* 0x000fe400078e0042 */
[----:B------:R-:W-:-:S11]  /*99e40*/  IMAD.MOV.U32 R59, RZ, RZ, R67 ;  /* 0x000000ffff3b7224 */ /* 0x000fd600078e0043 */
[----:B------:R-:W-:Y:S04]  /*99e50*/  STL.64 [R1+0x9f0], R32 ;  /* 0x0009f02001007387 */ /* 0x000fe80000100a00 */
[----:B------:R1:W-:Y:S04]  /*99e60*/  STL.64 [R1+0x9f8], R34 ;  /* 0x0009f82201007387 */ /* 0x0003e80000100a00 */
[----:B------:R-:W2:Y:S04]  /*99e70*/  LDL.LU R65, [R1+0x43c0] ;  /* 0x0043c00001417983 */ /* 0x000ea80000300800 */
[----:B------:R-:W2:Y:S04]  /*99e80*/  LDL.LU R66, [R1+0x43bc] ;  /* 0x0043bc0001427983 */ /* 0x000ea80000300800 */
[----:B------:R-:W2:Y:S01]  /*99e90*/  LDL.LU R67, [R1+0x43b8] ;  /* 0x0043b80001437983 */ /* 0x000ea20000300800 */
[----:B-1----:R-:W-:Y:S03]  /*99ea0*/  HMMA.1688.F32.TF32 R32, R36, R140, R60 ;  /* 0x0000008c2420723c */ /* 0x002fe6000008103c */
[----:B------:R-:W3:-:S15]  /*99eb0*/  LDL.LU R60, [R1+0x350] ;  /* 0x00035000013c7983 */ /* 0x000ede0000300800 */
[----:B------:R-:W-:Y:S01]  /*99ec0*/  NOP ;  /* 0x0000000000007918 */ /* 0x000fe20000000000 */
[----:B------:R-:W-:Y:S04]  /*99ed0*/  STL.64 [R1+0x9e0], R32 ;  /* 0x0009e02001007387 */ /* 0x000fe80000100a00 */
[----:B------:R2:W-:Y:S04]  /*99ee0*/  STL.64 [R1+0x9e8], R34 ;  /* 0x0009e82201007387 */ /* 0x0005e80000100a00 */
[----:B------:R-:W3:Y:S04]  /*99ef0*/  LDL.LU R61, [R1+0x354] ;  /* 0x00035400013d7983 */ /* 0x000ee80000300800 */
[----:B------:R-:W3:Y:S01]  /*99f00*/  LDL.LU R62, [R1+0x358] ;  /* 0x00035800013e7983 */ /* 0x000ee20000300800 */
[C---:B------:R-:W-:Y:S03]  /*99f10*/  HMMA.1688.F32.TF32 R220, R36.reuse, R148, R220 ;  /* 0x0000009424dc723c */ /* 0x040fe600000810dc */
[----:B------:R-:W3:Y:S05]  /*99f20*/  LDL.LU R63, [R1+0x35c] ;  /* 0x00035c00013f7983 */ /* 0x000eea0000300800 */
[C---:B------:R-:W-:Y:S08]  /*99f30*/  HMMA.1688.F32.TF32 R216, R36.reuse, R152, R216 ;  /* 0x0000009824d8723c */ /* 0x040ff000000810d8 */
[C---:B------:R-:W-:Y:S08]  /*99f40*/  HMMA.1688.F32.TF32 R212, R36.reuse, R156, R212 ;  /* 0x0000009c24d4723c */ /* 0x040ff000000810d4 */
        /* <DEDUP_REMOVED lines=8> */
[----:B------:R-:W-:Y:S04]  /*99fd0*/  STL.64 [R1+0xc50], R220 ;  /* 0x000c50dc01007387 */ /* 0x000fe80000100a00 */
[----:B------:R1:W-:Y:S01]  /*99fe0*/  STL.64 [R1+0xc58], R222 ;  /* 0x000c58de01007387 */ /* 0x0003e20000100a00 */
[----:B------:R-:W-:Y:S01]  /*99ff0*/  LOP3.LUT R178, R0, 0x60, RZ, 0x3c, !PT ;  /* 0x0000006000b27812 */ /* 0x000fe200078e3cff */
[C---:B------:R-:W-:Y:S08]  /*9a000*/  HMMA.1688.F32.TF32 R56, R36.reuse, R168, R56 ;  /* 0x000000a82438723c */ /* 0x040ff00000081038 */
[C---:B---3--:R-:W-:Y:S08]  /*9a010*/  HMMA.1688.F32.TF32 R60, R36.reuse, R164, R60 ;  /* 0x000000a4243c723c */ /* 0x048ff0000008103c */
[----:B------:R-:W-:Y:S01]  /*9a020*/  HMMA.1688.F32.TF32 R48, R36, R172, R48 ;  /* 0x000000ac2430723c */ /* 0x000fe20000081030 */
[----:B------:R-:W-:Y:S04]  /*9a030*/  LDS R33, [R179+UR11+0x16000] ;  /* 0x0160000bb3217984 */ /* 0x000fe80008000800 */
[----:B------:R-:W-:Y:S04]  /*9a040*/  LDS R41, [R178+UR11+0x14380] ;  /* 0x0143800bb2297984 */ /* 0x000fe80008000800 */
[----:B------:R-:W3:Y:S04]  /*9a050*/  LDS R43, [R178+UR11+0x15380] ;  /* 0x0153800bb22b7984 */ /* 0x000ee80008000800 */
[----:B------:R-:W-:Y:S04]  /*9a060*/  LDS R35, [R179+UR11+0x17000] ;  /* 0x0170000bb3237984 */ /* 0x000fe80008000800 */
[----:B------:R-:W-:Y:S04]  /*9a070*/  LDS R32, [R0+UR11+0x16000] ;  /* 0x0160000b00207984 */ /* 0x000fe80008000800 */
[----:B-1----:R-:W3:Y:S04]  /*9a080*/  LDL.LU.64 R222, [R1+0x43b0] ;  /* 0x0043b00001de7983 */ /* 0x002ee80000300a00 */
[----:B------:R-:W3:Y:S04]  /*9a090*/  LDL.LU.64 R220, [R1+0x43a8] ;  /* 0x0043a80001dc7983 */ /* 0x000ee80000300a00 */
[----:B------:R-:W-:Y:S04]  /*9a0a0*/  STL.64 [R1+0xab0], R216 ;  /* 0x000ab0d801007387 */ /* 0x000fe80000100a00 */
[----:B------:R1:W-:Y:S04]  /*9a0b0*/  STL.64 [R1+0xab8], R218 ;  /* 0x000ab8da01007387 */ /* 0x0003e80000100a00 */
[----:B------:R-:W2:Y:S04]  /*9a0c0*/  LDS R34, [R0+UR11+0x17000] ;  /* 0x0170000b00227984 */ /* 0x000ea80008000800 */
[----:B-1----:R-:W3:Y:S04]  /*9a0d0*/  LDL.LU.64 R218, [R1+0x43a0] ;  /* 0x0043a00001da7983 */ /* 0x002ee80000300a00 */
[----:B------:R-:W3:Y:S04]  /*9a0e0*/  LDL.LU.64 R216, [R1+0x4398] ;  /* 0x0043980001d87983 */ /* 0x000ee80000300a00 */
[----:B------:R-:W-:Y:S04]  /*9a0f0*/  STL.64 [R1+0xaa0], R212 ;  /* 0x000aa0d401007387 */ /* 0x000fe80000100a00 */
[----:B------:R1:W-:Y:S04]  /*9a100*/  STL.64 [R1+0xaa8], R214 ;  /* 0x000aa8d601007387 */ /* 0x0003e80000100a00 */
[----:B-1----:R-:W4:Y:S04]  /*9a110*/  LDL.LU.64 R214, [R1+0x4390] ;  /* 0x0043900001d67983 */ /* 0x002f280000300a00 */
[----:B------:R-:W4:Y:S01]  /*9a120*/  LDL.LU.64 R212, [R1+0x4388] ;  /* 0x0043880001d47983 */ /* 0x000f220000300a00 */
[----:B------:R-:W-:-:S02]  /*9a130*/  IMAD.MOV.U32 R178, RZ, RZ, R196 ;  /* 0x000000ffffb27224 */ /* 0x000fc400078e00c4 */
[----:B------:R-:W-:Y:S01]  /*9a140*/  IMAD.MOV.U32 R179, RZ, RZ, R197 ;  /* 0x000000ffffb37224 */ /* 0x000fe200078e00c5 */
[----:B--2---:R-:W-:-:S15]  /*9a150*/  HMMA.1688.F32.TF32 R64, R36, R160, R64 ;  /* 0x000000a02440723c */ /* 0x004fde0000081040 */
[----:B------:R-:W-:-:S04]  /*9a160*/  NOP ;  /* 0x0000000000007918 */ /* 0x000fc80000000000 */
        /* <DEDUP_REMOVED lines=8> */
[C---:B---3--:R-:W-:Y:S08]  /*9a1f0*/  HMMA.1688.F32.TF32 R56, R40.reuse, R44, R216 ;  /* 0x0000002c2838723c */ /* 0x048ff000000810d8 */
[C---:B----4-:R-:W-:Y:S08]  /*9a200*/  HMMA.1688.F32.TF32 R36, R40.reuse, R116, R212 ;  /* 0x000000742824723c */ /* 0x050ff000000810d4 */
[C---:B-1----:R-:W-:Y:S11]  /*9a210*/  HMMA.1688.F32.TF32 R48, R40.reuse, R52, R220 ;  /* 0x000000342830723c */ /* 0x042ff600000810dc */
        /* <DEDUP_REMOVED lines=8> */
[C---:B---3--:R-:W-:Y:S03]  /*9a2a0*/  HMMA.1688.F32.TF32 R48, R40.reuse, R132, R232 ;  /* 0x000000842830723c */ /* 0x048fe600000810e8 */
[----:B------:R-:W-:Y:S04]  /*9a2b0*/  STL.64 [R1+0x1200], R36 ;  /* 0x0012002401007387 */ /* 0x000fe80000100a00 */
[----:B------:R1:W-:Y:S04]  /*9a2c0*/  STL.64 [R1+0x1208], R38 ;  /* 0x0012082601007387 */ /* 0x0003e80000100a00 */
[----:B------:R-:W-:Y:S04]  /*9a2d0*/  STL.64 [R1+0x11f0], R56 ;  /* 0x0011f03801007387 */ /* 0x000fe80000100a00 */
[----:B------:R-:W-:Y:S01]  /*9a2e0*/  STL.64 [R1+0x11f8], R58 ;  /* 0x0011f83a01007387 */ /* 0x000fe20000100a00 */
[C---:B-1----:R-:W-:Y:S03]  /*9a2f0*/  HMMA.1688.F32.TF32 R36, R40.reuse, R136, R236 ;  /* 0x000000882824723c */ /* 0x042fe600000810ec */
[----:B------:R-:W2:Y:S04]  /*9a300*/  LDL.64 R238, [R1+0x208] ;  /* 0x0002080001ee7983 */ /* 0x000ea80000100a00 */
[----:B------:R-:W-:Y:S04]  /*9a310*/  STL.64 [R1+0x1260], R48 ;  /* 0x0012603001007387 */ /* 0x000fe80000100a00 */
[----:B------:R1:W-:Y:S02]  /*9a320*/  STL.64 [R1+0x1268], R50 ;  /* 0x0012683201007387 */ /* 0x0003e40000100a00 */
[C---:B-1----:R-:W-:Y:S06]  /*9a330*/  HMMA.1688.F32.TF32 R48, R40.reuse, R140, R240 ;  /* 0x0000008c2830723c */ /* 0x042fec00000810f0 */
[----:B------:R-:W-:Y:S04]  /*9a340*/  STL.64 [R1+0x11d0], R36 ;  /* 0x0011d02401007387 */ /* 0x000fe80000100a00 */
[----:B------:R1:W-:Y:S02]  /*9a350*/  STL.64 [R1+0x11d8], R38 ;  /* 0x0011d82601007387 */ /* 0x0003e40000100a00 */
[C---:B-1----:R-:W-:Y:S07]  /*9a360*/  HMMA.1688.F32.TF32 R36, R40.reuse, R144, R244 ;  /* 0x000000902824723c */ /* 0x042fee00000810f4 */
[----:B------:R-:W-:Y:S04]  /*9a370*/  STL.64 [R1+0x11c0], R48 ;  /* 0x0011c03001007387 */ /* 0x000fe80000100a00 */
[----:B------:R1:W-:Y:S02]  /*9a380*/  STL.64 [R1+0x11c8], R50 ;  /* 0x0011c83201007387 */ /* 0x0003e40000100a00 */
[C---:B-1----:R-:W-:Y:S06]  /*9a390*/  HMMA.1688.F32.TF32 R48, R40.reuse, R148, R92 ;  /* 0x000000942830723c */ /* 0x042fec000008105c */
[----:B------:R-:W-:Y:S04]  /*9a3a0*/  STL.64 [R1+0x11b0], R36 ;  /* 0x0011b02401007387 */ /* 0x000fe80000100a00 */
[----:B------:R-:W-:Y:S01]  /*9a3b0*/  STL.64 [R1+0x11b8], R38 ;  /* 0x0011b82601007387 */ /* 0x000fe20000100a00 */
[C---:B------:R-:W-:Y:S08]  /*9a3c0*/  HMMA.1688.F32.TF32 R60, R40.reuse, R156, R104 ;  /* 0x0000009c283c723c */ /* 0x040ff00000081068 */
[C---:B------:R-:W-:Y:S01]  /*9a3d0*/  HMMA.1688.F32.TF32 R56, R40.reuse, R160, R108 ;  /* 0x000000a02838723c */ /* 0x040fe2000008106c */
[----:B------:R-:W-:Y:S04]  /*9a3e0*/  STL.64 [R1+0x11a0], R48 ;  /* 0x0011a03001007387 */ /* 0x000fe80000100a00 */
[----:B------:R1:W-:Y:S03]  /*9a3f0*/  STL.64 [R1+0x11a8], R50 ;  /* 0x0011a83201007387 */ /* 0x0003e60000100a00 */
[----:B-1----:R-:W-:Y:S01]  /*9a400*/  HMMA.1688.F32.TF32 R48, R40, R152, R100 ;  /* 0x000000982830723c */ /* 0x002fe20000081064 */
[----:B------:R-:W-:-:S02]  /*9a410*/  IMAD.MOV.U32 R176, RZ, RZ, R202 ;  /* 0x000000ffffb07224 */ /* 0x000fc400078e00ca */
[----:B------:R-:W-:-:S15]  /*9a420*/  IMAD.MOV.U32 R177, RZ, RZ, R203 ;  /* 0x000000ffffb17224 */ /* 0x000fde00078e00cb */
[----:B------:R-:W-:Y:S01]  /*9a430*/  NOP ;  /* 0x0000000000007918 */ /* 0x000fe20000000000 */
[----:B------:R-:W-:Y:S04]  /*9a440*/  STL.64 [R1+0x1190], R48 ;  /* 0x0011903001007387 */ /* 0x000fe80000100a00 */
[----:B------:R1:W-:Y:S04]  /*9a450*/  STL.64 [R1+0x1198], R50 ;  /* 0x0011983201007387 */ /* 0x0003e80000100a00 */
[----:B------:R-:W-:Y:S04]  /*9a460*/  STL.64 [R1+0x1180], R60 ;  /* 0x0011803c01007387 */ /* 0x000fe80000100a00 */
[----:B------:R-:W-:Y:S04]  /*9a470*/  STL.64 [R1+0x1188], R62 ;  /* 0x0011883e01007387 */ /* 0x000fe80000100a00 */
[----:B------:R3:W-:Y:S04]  /*9a480*/  STL.64 [R1+0x1170], R56 ;  /* 0x0011703801007387 */ /* 0x0007e80000100a00 */
[----:B------:R4:W-:Y:S04]  /*9a490*/  STL.64 [R1+0x1178], R58 ;  /* 0x0011783a01007387 */ /* 0x0009e80000100a00 */
[----:B------:R-:W2:Y:S04]  /*9a4a0*/  LDL.LU R202, [R1+0x4384] ;  /* 0x0043840001ca7983 */ /* 0x000ea80000300800 */
[----:B------:R-:W2:Y:S04]  /*9a4b0*/  LDL.LU R203, [R1+0x4380] ;  /* 0x0043800001cb7983 */ /* 0x000ea80000300800 */
[----:B------:R-:W2:Y:S04]  /*9a4c0*/  LDL.LU R196, [R1+0x437c] ;  /* 0x00437c0001c47983 */ /* 0x000ea80000300800 */
[----:B------:R-:W2:Y:S01]  /*9a4d0*/  LDL.LU R197, [R1+0x4378] ;  /* 0x0043780001c57983 */ /* 0x000ea20000300800 */
[----:B-1----:R-:W-:Y:S01]  /*9a4e0*/  HMMA.1688.F32.TF32 R48, R40, R164, R112 ;  /* 0x000000a42830723c */ /* 0x002fe20000081070 */
[----:B---3--:R-:W-:Y:S01]  /*9a4f0*/  MOV R56, R198 ;  /* 0x000000c600387202 */ /* 0x008fe20000000f00 */
[----:B------:R-:W-:Y:S01]  /*9a500*/  IMAD.MOV.U32 R57, RZ, RZ, R199 ;  /* 0x000000ffff397224 */ /* 0x000fe200078e00c7 */
[----:B------:R-:W3:Y:S04]  /*9a510*/  LDL.LU R198, [R1+0x4374] ;  /* 0x0043740001c67983 */ /* 0x000ee80000300800 */
[----:B------:R-:W3:Y:S01]  /*9a520*/  LDL.LU R199, [R1+0x4370] ;  /* 0x0043700001c77983 */ /* 0x000ee20000300800 */
[----:B----4-:R-:W-:-:S02]  /*9a530*/  IMAD.MOV.U32 R58, RZ, RZ, R192 ;  /* 0x000000ffff3a7224 */ /* 0x010fc400078e00c0 */
[----:B------:R-:W-:Y:S01]  /*9a540*/  IMAD.MOV.U32 R59, RZ, RZ, R193 ;  /* 0x000000ffff3b7224 */ /* 0x000fe200078e00c1 */
[----:B------:R-:W4:Y:S04]  /*9a550*/  LDL.LU R192, [R1+0x436c] ;  /* 0x00436c0001c07983 */ /* 0x000f280000300800 */
[----:B------:R-:W4:Y:S01]  /*9a560*/  LDL.LU R193, [R1+0x4368] ;  /* 0x0043680001c17983 */ /* 0x000f220000300800 */
[----:B------:R-:W-:Y:S01]  /*9a570*/  IMAD.MOV.U32 R60, RZ, RZ, R194 ;  /* 0x000000ffff3c7224 */ /* 0x000fe200078e00c2 */
[----:B------:R-:W-:Y:S02]  /*9a580*/  MOV R61, R195 ;  /* 0x000000c3003d7202 */ /* 0x000fe40000000f00 */
[----:B------:R-:W4:Y:S04]  /*9a590*/  LDL.LU R194, [R1+0x4364] ;  /* 0x0043640001c27983 */ /* 0x000f280000300800 */
[----:B------:R-:W4:Y:S01]  /*9a5a0*/  LDL.LU R195, [R1+0x4360] ;  /* 0x0043600001c37983 */ /* 0x000f220000300800 */
[----:B------:R-:W-:-:S02]  /*9a5b0*/  IMAD.MOV.U32 R62, RZ, RZ, R188 ;  /* 0x000000ffff3e7224 */ /* 0x000fc400078e00bc */
[----:B------:R-:W-:Y:S01]  /*9a5c0*/  IMAD.MOV.U32 R63, RZ, RZ, R189 ;  /* 0x000000ffff3f7224 */ /* 0x000fe200078e00bd */
[----:B------:R-:W4:Y:S04]  /*9a5d0*/  LDL.LU R188, [R1+0x435c] ;  /* 0x00435c0001bc7983 */ /* 0x000f280000300800 */
[----:B------:R-:W4:Y:S01]  /*9a5e0*/  LDL.LU R189, [R1+0x4358] ;  /* 0x0043580001bd7983 */ /* 0x000f220000300800 */
[----:B------:R-:W-:Y:S02]  /*9a5f0*/  IMAD.MOV.U32 R68, RZ, RZ, R190 ;  /* 0x000000ffff447224 */ /* 0x000fe400078e00be */
[----:B------:R-:W-:Y:S01]  /*9a600*/  IMAD.MOV.U32 R69, RZ, RZ, R191 ;  /* 0x000000ffff457224 */ /* 0x000fe200078e00bf */
[----:B------:R-:W4:Y:S04]  /*9a610*/  LDL.LU R190, [R1+0x4354] ;  /* 0x0043540001be7983 */ /* 0x000f280000300800 */
[----:B------:R-:W4:Y:S01]  /*9a620*/  LDL.LU R191, [R1+0x4350] ;  /* 0x0043500001bf7983 */ /* 0x000f220000300800 */
[----:B------:R-:W-:Y:S01]  /*9a630*/  MOV R70, R174 ;  /* 0x000000ae00467202 */ /* 0x000fe20000000f00 */
[----:B------:R-:W-:Y:S01]  /*9a640*/  IMAD.MOV.U32 R161, RZ, RZ, R48 ;  /* 0x000000ffffa17224 */ /* 0x000fe200078e0030 */
[----:B------:R-:W-:Y:S01]  /*9a650*/  MOV R160, R49 ;  /* 0x0000003100a07202 */ /* 0x000fe20000000f00 */
[----:B------:R-:W-:-:S02]  /*9a660*/  IMAD.MOV.U32 R157, RZ, RZ, R50 ;  /* 0x000000ffff9d7224 */ /* 0x000fc400078e0032 */
[----:B------:R-:W-:Y:S01]  /*9a670*/  IMAD.MOV.U32 R156, RZ, RZ, R51 ;  /* 0x000000ffff9c7224 */ /* 0x000fe200078e0033 */
[----:B------:R-:W4:Y:S01]  /*9a680*/  LDL.LU R174, [R1+0x434c] ;  /* 0x00434c0001ae7983 */ /* 0x000f220000300800 */
[----:B------:R-:W-:Y:S01]  /*9a690*/  IMAD.MOV.U32 R71, RZ, RZ, R175 ;  /* 0x000000ffff477224 */ /* 0x000fe200078e00af */
[----:B------:R-:W-:Y:S02]  /*9a6a0*/  HMMA.1688.F32.TF32 R48, R40, R168, R120 ;  /* 0x000000a82830723c */ /* 0x000fe40000081078 */
[----:B------:R-:W4:Y:S01]  /*9a6b0*/  LDL.LU R175, [R1+0x4348] ;  /* 0x0043480001af7983 */ /* 0x000f220000300800 */
[----:B------:R-:W-:Y:S02]  /*9a6c0*/  IMAD.MOV.U32 R92, RZ, RZ, R170 ;  /* 0x000000ffff5c7224 */ /* 0x000fe400078e00aa */
[----:B------:R-:W-:Y:S01]  /*9a6d0*/  IMAD.MOV.U32 R93, RZ, RZ, R171 ;  /* 0x000000ffff5d7224 */ /* 0x000fe200078e00ab */
[----:B------:R-:W4:Y:S04]  /*9a6e0*/  LDL.LU R170, [R1+0x4344] ;  /* 0x0043440001aa7983 */ /* 0x000f280000300800 */
[----:B------:R-:W4:Y:S01]  /*9a6f0*/  LDL.LU R171, [R1+0x4340] ;  /* 0x0043400001ab7983 */ /* 0x000f220000300800 */
[----:B------:R-:W-:Y:S01]  /*9a700*/  IMAD.MOV.U32 R94, RZ, RZ, R166 ;  /* 0x000000ffff5e7224 */ /* 0x000fe200078e00a6 */
[----:B------:R-:W-:-:S02]  /*9a710*/  MOV R95, R167 ;  /* 0x000000a7005f7202 */ /* 0x000fc40000000f00 */
[----:B------:R-:W4:Y:S04]  /*9a720*/  LDL.LU R166, [R1+0x433c] ;  /* 0x00433c0001a67983 */ /* 0x000f280000300800 */
[----:B------:R-:W4:Y:S01]  /*9a730*/  LDL.LU R167, [R1+0x4338] ;  /* 0x0043380001a77983 */ /* 0x000f220000300800 */
[----:B------:R-:W-:Y:S02]  /*9a740*/  IMAD.MOV.U32 R100, RZ, RZ, R162 ;  /* 0x000000ffff647224 */ /* 0x000fe400078e00a2 */
[----:B------:R-:W-:Y:S01]  /*9a750*/  IMAD.MOV.U32 R101, RZ, RZ, R163 ;  /* 0x000000ffff657224 */ /* 0x000fe200078e00a3 */
[----:B------:R-:W4:Y:S04]  /*9a760*/  LDL.LU R162, [R1+0x4334] ;  /* 0x0043340001a27983 */ /* 0x000f280000300800 */
[----:B------:R-:W4:Y:S01]  /*9a770*/  LDL.LU R163, [R1+0x4330] ;  /* 0x0043300001a37983 */ /* 0x000f220000300800 */
[----:B------:R-:W-:-:S02]  /*9a780*/  IMAD.MOV.U32 R102, RZ, RZ, R158 ;  /* 0x000000ffff667224 */ /* 0x000fc400078e009e */
[----:B------:R-:W-:Y:S01]  /*9a790*/  IMAD.MOV.U32 R103, RZ, RZ, R159 ;  /* 0x000000ffff677224 */ /* 0x000fe200078e009f */
[----:B------:R-:W4:Y:S04]  /*9a7a0*/  LDL.LU R158, [R1+0x432c] ;  /* 0x00432c00019e7983 */ /* 0x000f280000300800 */
[----:B------:R-:W4:Y:S04]  /*9a7b0*/  LDL.LU R159, [R1+0x4328] ;  /* 0x00432800019f7983 */ /* 0x000f280000300800 */
[----:B------:R-:W4:Y:S04]  /*9a7c0*/  LDL.LU R108, [R1+0x300] ;  /* 0x00030000016c7983 */ /* 0x000f280000300800 */
        /* <DEDUP_REMOVED lines=17> */
[----:B------:R-:W4:Y:S01]  /*9a8e0*/  LDL.LU R138, [R1+0x430c] ;  /* 0x00430c00018a7983 */ /* 0x000f220000300800 */
[----:B------:R-:W-:Y:S02]  /*9a8f0*/  IMAD.MOV.U32 R67, RZ, RZ, R134 ;  /* 0x000000ffff437224 */ /* 0x000fe400078e0086 */
[----:B------:R-:W-:Y:S01]  /*9a900*/  IMAD.MOV.U32 R168, RZ, RZ, R49 ;  /* 0x000000ffffa87224 */ /* 0x000fe200078e0031 */
[----:B------:R-:W4:Y:S01]  /*9a910*/  LDL.LU R134, [R1+0x4308] ;  /* 0x0043080001867983 */ /* 0x000f220000300800 */
[----:B------:R-:W-:Y:S01]  /*9a920*/  IMAD.MOV.U32 R48, RZ, RZ, R135 ;  /* 0x000000ffff307224 */ /* 0x000fe200078e0087 */
[----:B------:R-:W-:-:S02]  /*9a930*/  MOV R165, R50 ;  /* 0x0000003200a57202 */ /* 0x000fc40000000f00 */
[----:B------:R-:W4:Y:S01]  /*9a940*/  LDL.LU R135, [R1+0x4304] ;  /* 0x0043040001877983 */ /* 0x000f220000300800 */
[----:B------:R-:W-:Y:S02]  /*9a950*/  IMAD.MOV.U32 R49, RZ, RZ, R139 ;  /* 0x000000ffff317224 */ /* 0x000fe400078e008b */
[----:B------:R-:W-:Y:S01]  /*9a960*/  IMAD.MOV.U32 R164, RZ, RZ, R51 ;  /* 0x000000ffffa47224 */ /* 0x000fe200078e0033 */
[----:B------:R-:W4:Y:S01]  /*9a970*/  LDL.LU R139, [R1+0x4300] ;  /* 0x00430000018b7983 */ /* 0x000f220000300800 */
[----:B------:R-:W-:Y:S01]  /*9a980*/  MOV R50, R143 ;  /* 0x0000008f00327202 */ /* 0x000fe20000000f00 */
[----:B------:R-:W-:Y:S02]  /*9a990*/  IMAD.MOV.U32 R51, RZ, RZ, R147 ;  /* 0x000000ffff337224 */ /* 0x000fe400078e0093 */
[----:B------:R-:W4:Y:S04]  /*9a9a0*/  LDL.LU R143, [R1+0x42fc] ;  /* 0x0042fc00018f7983 */ /* 0x000f280000300800 */
[----:B------:R-:W4:Y:S01]  /*9a9b0*/  LDL.LU R147, [R1+0x42f8] ;  /* 0x0042f80001937983 */ /* 0x000f220000300800 */
[----:B------:R-:W-:-:S02]  /*9a9c0*/  LOP3.LUT R116, R0, 0x40, RZ, 0x3c, !PT ;  /* 0x0000004000747812 */ /* 0x000fc400078e3cff */
[----:B------:R-:W-:-:S03]  /*9a9d0*/  LOP3.LUT R117, R0, 0x60, RZ, 0x3c, !PT ;  /* 0x0000006000757812 */ /* 0x000fc600078e3cff */
[----:B------:R-:W-:Y:S04]  /*9a9e0*/  LDS R36, [R116+UR11+0x16000] ;  /* 0x0160000b74247984 */ /* 0x000fe80008000800 */
[----:B------:R-:W-:Y:S04]  /*9a9f0*/  LDS R38, [R116+UR11+0x17000] ;  /* 0x0170000b74267984 */ /* 0x000fe80008000800 */
[----:B------:R-:W-:Y:S04]  /*9aa00*/  LDS R37, [R117+UR11+0x16000] ;  /* 0x0160000b75257984 */ /* 0x000fe80008000800 */
[----:B------:R-:W1:Y:S01]  /*9aa10*/  LDS R39, [R117+UR11+0x17000] ;  /* 0x0170000b75277984 */ /* 0x000e620008000800 */
[C---:B------:R-:W-:Y:S08]  /*9aa20*/  HMMA.1688.F32.TF32 R204, R32.reuse, R130, R204 ;  /* 0x0000008220cc723c */ /* 0x040ff000000810cc */
        /* <DEDUP_REMOVED lines=8> */
[----:B------:R-:W-:Y:S08]  /*9aab0*/  HMMA.1688.F32.TF32 R180, R32, R158, R180 ;  /* 0x0000009e20b4723c */ /* 0x000ff000000810b4 */
[----:B-1----:R-:W-:Y:S08]  /*9aac0*/  HMMA.1688.F32.TF32 R72, R36, R118, R108 ;  /* 0x000000762448723c */ /* 0x002ff0000008106c */
[C---:B------:R-:W-:Y:S08]  /*9aad0*/  HMMA.1688.F32.TF32 R232, R32.reuse, R154, R76 ;  /* 0x0000009a20e8723c */ /* 0x040ff0000008104c */
[C---:B------:R-:W-:Y:S08]  /*9aae0*/  HMMA.1688.F32.TF32 R228, R32.reuse, R150, R80 ;  /* 0x0000009620e4723c */ /* 0x040ff00000081050 */
[C---:B------:R-:W-:Y:S08]  /*9aaf0*/  HMMA.1688.F32.TF32 R208, R32.reuse, R134, R208 ;  /* 0x0000008620d0723c */ /* 0x040ff000000810d0 */
[C---:B------:R-:W-:Y:S08]  /*9ab00*/  HMMA.1688.F32.TF32 R212, R32.reuse, R138, R96 ;  /* 0x0000008a20d4723c */ /* 0x040ff00000081060 */
[C---:B------:R-:W-:Y:S08]  /*9ab10*/  HMMA.1688.F32.TF32 R244, R32.reuse, R142, R88 ;  /* 0x0000008e20f4723c */ /* 0x040ff00000081058 */
[----:B------:R-:W-:Y:S08]  /*9ab20*/  HMMA.1688.F32.TF32 R240, R32, R146, R84 ;  /* 0x0000009220f0723c */ /* 0x000ff00000081054 */
[C---:B------:R-:W-:Y:S08]  /*9ab30*/  HMMA.1688.F32.TF32 R32, R36.reuse, R46, R104 ;  /* 0x0000002e2420723c */ /* 0x040ff00000081068 */
        /* <DEDUP_REMOVED lines=19> */
[----:B------:R-:W-:Y:S01]  /*9ac70*/  STL.64 [R1+0xc98], R62 ;  /* 0x000c983e01007387 */ /* 0x000fe20000100a00 */
[----:B------:R-:W-:Y:S01]  /*9ac80*/  HMMA.1688.F32.TF32 R48, R36, R146, R48 ;  /* 0x000000922430723c */ /* 0x000fe20000081030 */
[----:B------:R-:W-:-:S02]  /*9ac90*/  IMAD.MOV.U32 R56, RZ, RZ, R248 ;  /* 0x000000ffff387224 */ /* 0x000fc400078e00f8 */
[----:B------:R-:W-:Y:S02]  /*9aca0*/  IMAD.MOV.U32 R57, RZ, RZ, R6 ;  /* 0x000000ffff397224 */ /* 0x000fe400078e0006 */
        /* <DEDUP_REMOVED lines=9> */
[----:B------:R-:W-:Y:S01]  /*9ad40*/  IMAD.MOV.U32 R95, RZ, RZ, R20 ;  /* 0x000000ffff5f7224 */ /* 0x000fe200078e0014 */
[----:B------:R-:W-:Y:S01]  /*9ad50*/  HMMA.1688.F32.TF32 R40, R40, R172, R124 ;  /* 0x000000ac2828723c */ /* 0x000fe2000008107c */
[----:B------:R-:W-:Y:S04]  /*9ad60*/  STL.64 [R1+0xc80], R32 ;  /* 0x000c802001007387 */ /* 0x000fe80000100a00 */
[----:B------:R1:W-:Y:S01]  /*9ad70*/  STL.64 [R1+0xc88], R34 ;  /* 0x000c882201007387 */ /* 0x0003e20000100a00 */
[----:B------:R-:W-:-:S02]  /*9ad80*/  IMAD.MOV.U32 R64, RZ, RZ, R249 ;  /* 0x000000ffff407224 */ /* 0x000fc400078e00f9 */
[----:B------:R-:W-:Y:S02]  /*9ad90*/  IMAD.MOV.U32 R65, RZ, RZ, R250 ;  /* 0x000000ffff417224 */ /* 0x000fe400078e00fa */
[----:B------:R-:W-:Y:S02]  /*9ada0*/  IMAD.MOV.U32 R66, RZ, RZ, R251 ;  /* 0x000000ffff427224 */ /* 0x000fe400078e00fb */
[----:B------:R-:W-:Y:S01]  /*9adb0*/  IMAD.MOV.U32 R67, RZ, RZ, R7 ;  /* 0x000000ffff437224 */ /* 0x000fe200078e0007 */
[----:B------:R-:W-:Y:S01]  /*9adc0*/  LOP3.LUT R133, R0, 0x20, RZ, 0x3c, !PT ;  /* 0x0000002000857812 */ /* 0x000fe200078e3cff */
[----:B------:R-:W-:Y:S04]  /*9add0*/  LDS R28, [R116+UR11+0x16080] ;  /* 0x0160800b741c7984 */ /* 0x000fe80008000800 */
[----:B------:R-:W-:Y:S04]  /*9ade0*/  LDS R30, [R116+UR11+0x17080] ;  /* 0x0170800b741e7984 */ /* 0x000fe80008000800 */
[----:B------:R-:W-:Y:S04]  /*9adf0*/  LDS R29, [R117+UR11+0x16080] ;  /* 0x0160800b751d7984 */ /* 0x000fe80008000800 */
[----:B------:R-:W-:Y:S01]  /*9ae00*/  LDS R31, [R117+UR11+0x17080] ;  /* 0x0170800b751f7984 */ /* 0x000fe20008000800 */
[----:B-1----:R-:W-:Y:S03]  /*9ae10*/  HMMA.1688.F32.TF32 R32, R36, R150, R176 ;  /* 0x000000962420723c */ /* 0x002fe600000810b0 */
[----:B------:R1:W-:Y:S04]  /*9ae20*/  STL.64 [R1+0xd60], R48 ;  /* 0x000d603001007387 */ /* 0x0003e80000100a00 */
[----:B------:R2:W-:Y:S01]  /*9ae30*/  STL.64 [R1+0xd68], R50 ;  /* 0x000d683201007387 */ /* 0x0005e20000100a00 */
[----:B------:R-:W-:Y:S01]  /*9ae40*/  MOV R60, R10 ;  /* 0x0000000a003c7202 */ /* 0x000fe20000000f00 */
[----:B-1----:R-:W-:-:S02]  /*9ae50*/  IMAD.MOV.U32 R48, RZ, RZ, R16 ;  /* 0x000000ffff307224 */ /* 0x002fc400078e0010 */
[----:B------:R-:W3:Y:S01]  /*9ae60*/  LDL.LU R16, [R1+0x42f4] ;  /* 0x0042f40001107983 */ /* 0x000ee20000300800 */
[----:B------:R-:W-:Y:S02]  /*9ae70*/  IMAD.MOV.U32 R49, RZ, RZ, R17 ;  /* 0x000000ffff317224 */ /* 0x000fe400078e0011 */
[----:B--2---:R-:W-:-:S05]  /*9ae80*/  IMAD.MOV.U32 R50, RZ, RZ, R18 ;  /* 0x000000ffff327224 */ /* 0x004fca00078e0012 */
[----:B------:R1:W-:Y:S04]  /*9ae90*/  STL.64 [R1+0xd50], R32 ;  /* 0x000d502001007387 */ /* 0x0003e80000100a00 */
[----:B------:R2:W-:Y:S04]  /*9aea0*/  STL.64 [R1+0xd58], R34 ;  /* 0x000d582201007387 */ /* 0x0005e80000100a00 */
[----:B------:R-:W4:Y:S04]  /*9aeb0*/  LDL.LU R17, [R1+0x42f0] ;  /* 0x0042f00001117983 */ /* 0x000f280000300800 */
[----:B------:R-:W2:Y:S01]  /*9aec0*/  LDL.LU R18, [R1+0x42ec] ;  /* 0x0042ec0001127983 */ /* 0x000ea20000300800 */
[----:B------:R-:W-:-:S03]  /*9aed0*/  MOV R51, R12 ;  /* 0x0000000c00337202 */ /* 0x000fc60000000f00 */
[----:B------:R-:W2:Y:S04]  /*9aee0*/  LDL.LU R12, [R1+0x42e8] ;  /* 0x0042e800010c7983 */ /* 0x000ea80000300800 */
[----:B------:R-:W2:Y:S04]  /*9aef0*/  LDL.LU R248, [R1+0x42e4] ;  /* 0x0042e40001f87983 */ /* 0x000ea80000300800 */
[----:B------:R-:W2:Y:S04]  /*9af00*/  LDL.LU R6, [R1+0x42e0] ;  /* 0x0042e00001067983 */ /* 0x000ea80000300800 */
[----:B------:R-:W2:Y:S04]  /*9af10*/  LDL.LU R5, [R1+0x42dc] ;  /* 0x0042dc0001057983 */ /* 0x000ea80000300800 */
[----:B------:R-:W2:Y:S04]  /*9af20*/  LDL.LU R4, [R1+0x42d8] ;  /* 0x0042d80001047983 */ /* 0x000ea80000300800 */
[----:B------:R-:W2:Y:S01]  /*9af30*/  LDL.LU R10, [R1+0x42d4] ;  /* 0x0042d400010a7983 */ /* 0x000ea20000300800 */
[----:B------:R-:W-:-:S02]  /*9af40*/  IMAD.MOV.U32 R61, RZ, RZ, R9 ;  /* 0x000000ffff3d7224 */ /* 0x000fc400078e0009 */
[----:B------:R-:W-:Y:S01]  /*9af50*/  IMAD.MOV.U32 R62, RZ, RZ, R8 ;  /* 0x000000ffff3e7224 */ /* 0x000fe200078e0008 */
        /* <DEDUP_REMOVED lines=15> */
[----:B------:R-:W-:Y:S02]  /*9b050*/  IMAD.MOV.U32 R100, RZ, RZ, R12 ;  /* 0x000000ffff647224 */ /* 0x000fe400078e000c */
[----:B------:R-:W2:Y:S04]  /*9b060*/  LDL.LU R12, [R1+0x42a4] ;  /* 0x0042a400010c7983 */ /* 0x000ea80000300800 */
[----:B------:R-:W3:Y:S04]  /*9b070*/  LDL.LU R18, [R1+0x42a0] ;  /* 0x0042a00001127983 */ /* 0x000ee80000300800 */
[----:B------:R-:W4:Y:S04]  /*9b080*/  LDL.LU R17, [R1+0x429c] ;  /* 0x00429c0001117983 */ /* 0x000f280000300800 */
[----:B------:R-:W2:Y:S01]  /*9b090*/  LDL.LU R16, [R1+0x4298] ;  /* 0x0042980001107983 */ /* 0x000ea20000300800 */
[----:B------:R-:W-:-:S02]  /*9b0a0*/  IMAD.MOV.U32 R115, RZ, RZ, R24 ;  /* 0x000000ffff737224 */ /* 0x000fc400078e0018 */
[----:B------:R-:W-:Y:S02]  /*9b0b0*/  IMAD.MOV.U32 R114, RZ, RZ, R25 ;  /* 0x000000ffff727224 */ /* 0x000fe400078e0019 */
[----:B------:R-:W-:Y:S02]  /*9b0c0*/  IMAD.MOV.U32 R113, RZ, RZ, R27 ;  /* 0x000000ffff717224 */ /* 0x000fe400078e001b */
[----:B------:R-:W-:Y:S02]  /*9b0d0*/  IMAD.MOV.U32 R112, RZ, RZ, R26 ;  /* 0x000000ffff707224 */ /* 0x000fe400078e001a */
[----:B------:R-:W2:Y:S04]  /*9b0e0*/  LDL.LU R26, [R1+0x4294] ;  /* 0x00429400011a7983 */ /* 0x000ea80000300800 */
[----:B------:R-:W2:Y:S04]  /*9b0f0*/  LDL.LU R27, [R1+0x4290] ;  /* 0x00429000011b7983 */ /* 0x000ea80000300800 */
[----:B------:R-:W2:Y:S04]  /*9b100*/  LDL.LU R25, [R1+0x428c] ;  /* 0x00428c0001197983 */ /* 0x000ea80000300800 */
[----:B------:R-:W3:Y:S01]  /*9b110*/  LDL.LU R24, [R1+0x4288] ;  /* 0x0042880001187983 */ /* 0x000ee20000300800 */
        /* <DEDUP_REMOVED lines=8> */
[----:B--2---:R-:W-:Y:S01]  /*9b1a0*/  IMAD.MOV.U32 R96, RZ, RZ, R25 ;  /* 0x000000ffff607224 */ /* 0x004fe200078e0019 */
[----:B---3--:R-:W-:-:S02]  /*9b1b0*/  MOV R97, R24 ;  /* 0x0000001800617202 */ /* 0x008fc40000000f00 */
[----:B------:R-:W2:Y:S04]  /*9b1c0*/  LDL.LU R25, [R1+0x4274] ;  /* 0x0042740001197983 */ /* 0x000ea80000300800 */
[----:B------:R-:W3:Y:S01]  /*9b1d0*/  LDL.LU R24, [R1+0x4270] ;  /* 0x0042700001187983 */ /* 0x000ee20000300800 */
[----:B------:R-:W-:Y:S02]  /*9b1e0*/  IMAD.MOV.U32 R98, RZ, RZ, R27 ;  /* 0x000000ffff627224 */ /* 0x000fe400078e001b */
[----:B------:R-:W-:Y:S01]  /*9b1f0*/  IMAD.MOV.U32 R99, RZ, RZ, R26 ;  /* 0x000000ffff637224 */ /* 0x000fe200078e001a */
[----:B------:R-:W3:Y:S04]  /*9b200*/  LDL.LU R27, [R1+0x426c] ;  /* 0x00426c00011b7983 */ /* 0x000ee80000300800 */
[----:B------:R-:W3:Y:S01]  /*9b210*/  LDL.LU R26, [R1+0x4268] ;  /* 0x00426800011a7983 */ /* 0x000ee20000300800 */
[----:B----4-:R-:W-:-:S02]  /*9b220*/  IMAD.MOV.U32 R88, RZ, RZ, R23 ;  /* 0x000000ffff587224 */ /* 0x010fc400078e0017 */
[----:B------:R-:W-:Y:S01]  /*9b230*/  IMAD.MOV.U32 R89, RZ, RZ, R22 ;  /* 0x000000ffff597224 */ /* 0x000fe200078e0016 */
[----:B------:R-:W4:Y:S04]  /*9b240*/  LDL.LU R23, [R1+0x4264] ;  /* 0x0042640001177983 */ /* 0x000f280000300800 */
[----:B------:R-:W4:Y:S01]  /*9b250*/  LDL.LU R22, [R1+0x4260] ;  /* 0x0042600001167983 */ /* 0x000f220000300800 */
[----:B------:R-:W-:Y:S01]  /*9b260*/  MOV R90, R21 ;  /* 0x00000015005a7202 */ /* 0x000fe20000000f00 */
[----:B------:R-:W-:Y:S02]  /*9b270*/  IMAD.MOV.U32 R91, RZ, RZ, R20 ;  /* 0x000000ffff5b7224 */ /* 0x000fe400078e0014 */
[----:B------:R-:W4:Y:S04]  /*9b280*/  LDL.LU R21, [R1+0x425c] ;  /* 0x00425c0001157983 */ /* 0x000f280000300800 */
[----:B------:R-:W4:Y:S01]  /*9b290*/  LDL.LU R20, [R1+0x4258] ;  /* 0x0042580001147983 */ /* 0x000f220000300800 */
[----:B--2---:R-:W-:Y:S01]  /*9b2a0*/  MOV R87, R25 ;  /* 0x0000001900577202 */ /* 0x004fe20000000f00 */
[----:B---3--:R-:W-:-:S02]  /*9b2b0*/  IMAD.MOV.U32 R86, RZ, RZ, R24 ;  /* 0x000000ffff567224 */ /* 0x008fc400078e0018 */
[----:B------:R-:W-:Y:S02]  /*9b2c0*/  IMAD.MOV.U32 R84, RZ, RZ, R27 ;  /* 0x000000ffff547224 */ /* 0x000fe400078e001b */
[----:B------:R-:W-:Y:S01]  /*9b2d0*/  IMAD.MOV.U32 R85, RZ, RZ, R26 ;  /* 0x000000ffff557224 */ /* 0x000fe200078e001a */
[----:B------:R-:W2:Y:S04]  /*9b2e0*/  LDL.LU R27, [R1+0x4254] ;  /* 0x00425400011b7983 */ /* 0x000ea80000300800 */
[----:B------:R-:W3:Y:S04]  /*9b2f0*/  LDL.LU R26, [R1+0x4250] ;  /* 0x00425000011a7983 */ /* 0x000ee80000300800 */
[----:B------:R-:W2:Y:S04]  /*9b300*/  LDL.LU R24, [R1+0x424c] ;  /* 0x00424c0001187983 */ /* 0x000ea80000300800 */
[----:B------:R-:W3:Y:S04]  /*9b310*/  LDL.LU R25, [R1+0x4248] ;  /* 0x0042480001197983 */ /* 0x000ee80000300800 */
[----:B-1----:R-:W3:Y:S04]  /*9b320*/  LDL.LU R32, [R1] ;  /* 0x0000000001207983 */ /* 0x002ee80000300800 */
[----:B------:R-:W3:Y:S04]  /*9b330*/  LDL.LU R33, [R1+0x4] ;  /* 0x0000040001217983 */ /* 0x000ee80000300800 */
[----:B------:R-:W3:Y:S04]  /*9b340*/  LDL.LU R34, [R1+0x8] ;  /* 0x0000080001227983 */ /* 0x000ee80000300800 */
[----:B------:R-:W3:Y:S01]  /*9b350*/  LDL.LU R35, [R1+0xc] ;  /* 0x00000c0001237983 */ /* 0x000ee20000300800 */
[----:B----4-:R-:W-:Y:S01]  /*9b360*/  MOV R80, R20 ;  /* 0x0000001400507202 */ /* 0x010fe20000000f00 */
        /* <DEDUP_REMOVED lines=13> */
[----:B------:R-:W-:Y:S01]  /*9b440*/  IMAD.MOV.U32 R106, RZ, RZ, R6 ;  /* 0x000000ffff6a7224 */ /* 0x000fe200078e0006 */
[----:B------:R-:W-:Y:S02]  /*9b450*/  MOV R107, R248 ;  /* 0x000000f8006b7202 */ /* 0x000fe40000000f00 */
[----:B------:R-:W-:Y:S01]  /*9b460*/  MOV R176, R11 ;  /* 0x0000000b00b07202 */ /* 0x000fe20000000f00 */
[----:B------:R-:W-:-:S02]  /*9b470*/  IMAD.MOV.U32 R177, RZ, RZ, R14 ;  /* 0x000000ffffb17224 */ /* 0x000fc400078e000e */
[----:B------:R-:W-:Y:S02]  /*9b480*/  IMAD.MOV.U32 R178, RZ, RZ, R15 ;  /* 0x000000ffffb27224 */ /* 0x000fe400078e000f */
[----:B------:R-:W-:Y:S02]  /*9b490*/  IMAD.MOV.U32 R179, RZ, RZ, R19 ;  /* 0x000000ffffb37224 */ /* 0x000fe400078e0013 */
[----:B--2---:R-:W-:Y:S02]  /*9b4a0*/  IMAD.MOV.U32 R76, RZ, RZ, R24 ;  /* 0x000000ffff4c7224 */ /* 0x004fe400078e0018 */
[----:B---3--:R-:W-:Y:S01]  /*9b4b0*/  IMAD.MOV.U32 R77, RZ, RZ, R25 ;  /* 0x000000ffff4d7224 */ /* 0x008fe200078e0019 */
[----:B------:R-:W2:Y:S04]  /*9b4c0*/  LDL.LU R24, [R1+0x4244] ;  /* 0x0042440001187983 */ /* 0x000ea80000300800 */
[----:B------:R-:W2:Y:S01]  /*9b4d0*/  LDL.LU R25, [R1+0x4240] ;  /* 0x0042400001197983 */ /* 0x000ea20000300800 */
[----:B------:R-:W-:-:S02]  /*9b4e0*/  IMAD.MOV.U32 R78, RZ, RZ, R26 ;  /* 0x000000ffff4e7224 */ /* 0x000fc400078e001a */
[----:B------:R-:W-:Y:S01]  /*9b4f0*/  IMAD.MOV.U32 R79, RZ, RZ, R27 ;  /* 0x000000ffff4f7224 */ /* 0x000fe200078e001b */
        /* <DEDUP_REMOVED lines=29> */
[----:B------:R-:W4:Y:S01]  /*9b6d0*/  LDL.LU R19, [R1+0x41d8] ;  /* 0x0041d80001137983 */ /* 0x000f220000300800 */
[----:B------:R-:W-:Y:S01]  /*9b6e0*/  HMMA.1688.F32.TF32 R32, R36, R154, R32 ;  /* 0x0000009a2420723c */ /* 0x000fe20000081020 */
[----:B------:R-:W-:-:S02]  /*9b6f0*/  IMAD.MOV.U32 R153, RZ, RZ, R40 ;  /* 0x000000ffff997224 */ /* 0x000fc400078e0028 */
[----:B------:R-:W-:Y:S02]  /*9b700*/  IMAD.MOV.U32 R152, RZ, RZ, R41 ;  /* 0x000000ffff987224 */ /* 0x000fe400078e0029 */
[----:B------:R-:W-:Y:S01]  /*9b710*/  IMAD.MOV.U32 R145, RZ, RZ, R42 ;  /* 0x000000ffff917224 */ /* 0x000fe200078e002a */
[----:B------:R-:W-:Y:S01]  /*9b720*/  MOV R144, R43 ;  /* 0x0000002b00907202 */ /* 0x000fe20000000f00 */
[----:B------:R-:W-:Y:S04]  /*9b730*/  LDS R40, [R0+UR11+0x16080] ;  /* 0x0160800b00287984 */ /* 0x000fe80008000800 */
[----:B------:R-:W-:Y:S04]  /*9b740*/  LDS R42, [R0+UR11+0x17080] ;  /* 0x0170800b002a7984 */ /* 0x000fe80008000800 */
[----:B------:R-:W-:Y:S04]  /*9b750*/  LDS R41, [R133+UR11+0x16080] ;  /* 0x0160800b85297984 */ /* 0x000fe80008000800 */
[----:B------:R-:W1:Y:S04]  /*9b760*/  LDS R43, [R133+UR11+0x17080] ;  /* 0x0170800b852b7984 */ /* 0x000e680008000800 */
[----:B------:R-:W-:Y:S04]  /*9b770*/  STL.64 [R1+0xd40], R32 ;  /* 0x000d402001007387 */ /* 0x000fe80000100a00 */
[----:B------:R1:W-:Y:S01]  /*9b780*/  STL.64 [R1+0xd48], R34 ;  /* 0x000d482201007387 */ /* 0x0003e20000100a00 */
[C---:B--2---:R-:W-:Y:S08]  /*9b790*/  HMMA.1688.F32.TF32 R248, R36.reuse, R158, R248 ;  /* 0x0000009e24f8723c */ /* 0x044ff000000810f8 */
[C---:B---3--:R-:W-:Y:S08]  /*9b7a0*/  HMMA.1688.F32.TF32 R4, R36.reuse, R162, R4 ;  /* 0x000000a22404723c */ /* 0x048ff00000081004 */
[C---:B-1----:R-:W-:Y:S08]  /*9b7b0*/  HMMA.1688.F32.TF32 R32, R36.reuse, R166, R8 ;  /* 0x000000a62420723c */ /* 0x042ff00000081008 */
[----:B----4-:R-:W-:Y:S08]  /*9b7c0*/  HMMA.1688.F32.TF32 R8, R36, R170, R12 ;  /* 0x000000aa2408723c */ /* 0x010ff0000008100c */
[----:B------:R-:W-:Y:S01]  /*9b7d0*/  HMMA.1688.F32.TF32 R12, R40, R118, R20 ;  /* 0x00000076280c723c */ /* 0x000fe20000081014 */
[----:B------:R-:W-:Y:S04]  /*9b7e0*/  STL.64 [R1+0xd30], R248 ;  /* 0x000d30f801007387 */ /* 0x000fe80000100a00 */
[----:B------:R-:W-:Y:S04]  /*9b7f0*/  STL.64 [R1+0xd38], R250 ;  /* 0x000d38fa01007387 */ /* 0x000fe80000100a00 */
[----:B------:R-:W-:Y:S04]  /*9b800*/  STL.64 [R1+0xd20], R4 ;  /* 0x000d200401007387 */ /* 0x000fe80000100a00 */
[----:B------:R1:W-:Y:S04]  /*9b810*/  STL.64 [R1+0xd28], R6 ;  /* 0x000d280601007387 */ /* 0x0003e80000100a00 */
[----:B------:R-:W-:Y:S04]  /*9b820*/  STL.64 [R1+0xd10], R32 ;  /* 0x000d102001007387 */ /* 0x000fe80000100a00 */
[----:B------:R-:W-:Y:S04]  /*9b830*/  STL.64 [R1+0xd18], R34 ;  /* 0x000d182201007387 */ /* 0x000fe80000100a00 */
[----:B------:R-:W-:Y:S04]  /*9b840*/  STL.64 [R1+0xd00], R8 ;  /* 0x000d000801007387 */ /* 0x000fe80000100a00 */
[----:B------:R2:W-:Y:S01]  /*9b850*/  STL.64 [R1+0xd08], R10 ;  /* 0x000d080a01007387 */ /* 0x0005e20000100a00 */
[----:B-1----:R-:W-:Y:S08]  /*9b860*/  HMMA.1688.F32.TF32 R4, R36, R174, R16 ;  /* 0x000000ae2404723c */ /* 0x002ff00000081010 */
[C---:B--2---:R-:W-:Y:S11]  /*9b870*/  HMMA.1688.F32.TF32 R8, R40.reuse, R46, R24 ;  /* 0x0000002e2808723c */ /* 0x044ff60000081018 */
        /* <DEDUP_REMOVED lines=44> */
[----:B------:R1:W-:Y:S04]  /*9bb40*/  STL.64 [R1+0x108], R18 ;  /* 0x0001081201007387 */ /* 0x0003e80000100a00 */
[----:B------:R-:W-:Y:S04]  /*9bb50*/  STL.64 [R1+0x110], R12 ;  /* 0x0001100c01007387 */ /* 0x000fe80000100a00 */
[----:B------:R3:W-:Y:S01]  /*9bb60*/  STL.64 [R1+0x118], R14 ;  /* 0x0001180e01007387 */ /* 0x0007e20000100a00 */
[----:B-1----:R-:W-:Y:S08]  /*9bb70*/  HMMA.1688.F32.TF32 R16, R40, R174, R68 ;  /* 0x000000ae2810723c */ /* 0x002ff00000081044 */
        /* <DEDUP_REMOVED lines=113> */
[----:B---3--:R-:W-:Y:S01]  /*9c290*/  HMMA.1688.F32.TF32 R12, R28, R142, R248 ;  /* 0x0000008e1c0c723c */ /* 0x008fe200000810f8 */
[----:B------:R-:W-:Y:S04]  /*9c2a0*/  LDS R8, [R116+UR11+0x16100] ;  /* 0x0161000b74087984 */ /* 0x000fe80008000800 */
[----:B------:R-:W-:Y:S04]  /*9c2b0*/  LDS R10, [R116+UR11+0x17100] ;  /* 0x0171000b740a7984 */ /* 0x000fe80008000800 */
[----:B------:R-:W-:Y:S04]  /*9c2c0*/  LDS R9, [R117+UR11+0x16100] ;  /* 0x0161000b75097984 */ /* 0x000fe80008000800 */
[----:B------:R-:W1:Y:S01]  /*9c2d0*/  LDS R11, [R117+UR11+0x17100] ;  /* 0x0171000b750b7984 */ /* 0x000e620008000800 */
[----:B------:R-:W-:-:S02]  /*9c2e0*/  IMAD.MOV.U32 R132, RZ, RZ, R119 ;  /* 0x000000ffff847224 */ /* 0x000fc400078e0077 */
[----:B------:R-:W-:Y:S01]  /*9c2f0*/  IMAD.MOV.U32 R137, RZ, RZ, R131 ;  /* 0x000000ffff897224 */ /* 0x000fe200078e0083 */
[----:B------:R-:W-:Y:S04]  /*9c300*/  LDS R248, [R0+UR11+0x18000] ;  /* 0x0180000b00f87984 */ /* 0x000fe80008000800 */
[----:B------:R-:W-:Y:S04]  /*9c310*/  LDS R250, [R0+UR11+0x19000] ;  /* 0x0190000b00fa7984 */ /* 0x000fe80008000800 */
[----:B------:R-:W-:Y:S04]  /*9c320*/  LDS R249, [R133+UR11+0x18000] ;  /* 0x0180000b85f97984 */ /* 0x000fe80008000800 */
[----:B------:R-:W-:Y:S04]  /*9c330*/  LDS R251, [R133+UR11+0x19000] ;  /* 0x0190000b85fb7984 */ /* 0x000fe80008000800 */
        /* <DEDUP_REMOVED lines=16> */
[----:B------:R2:W-:Y:S03]  /*9c440*/  STL.64 [R1+0x498], R22 ;  /* 0x0004981601007387 */ /* 0x0005e60000100a00 */
[C---:B--2---:R-:W-:Y:S03]  /*9c450*/  HMMA.1688.F32.TF32 R20, R28.reuse, R166, R88 ;  /* 0x000000a61c14723c */ /* 0x044fe60000081058 */
        /* <DEDUP_REMOVED lines=8> */
[----:B------:R-:W-:Y:S04]  /*9c4e0*/  LDS R176, [R0+UR11+0x16180] ;  /* 0x0161800b00b07984 */ /* 0x000fe80008000800 */
[----:B------:R-:W-:Y:S04]  /*9c4f0*/  LDS R178, [R0+UR11+0x17180] ;  /* 0x0171800b00b27984 */ /* 0x000fe80008000800 */
[----:B------:R-:W-:Y:S04]  /*9c500*/  LDS R177, [R133+UR11+0x16180] ;  /* 0x0161800b85b17984 */ /* 0x000fe80008000800 */
[----:B------:R-:W2:Y:S04]  /*9c510*/  LDS R179, [R133+UR11+0x17180] ;  /* 0x0171800b85b37984 */ /* 0x000ea80008000800 */
        /* <DEDUP_REMOVED lines=8> */
[C---:B---3--:R-:W-:Y:S08]  /*9c5a0*/  HMMA.1688.F32.TF32 R12, R4.reuse, R54, R112 ;  /* 0x00000036040c723c */ /* 0x048ff00000081070 */
[C---:B------:R-:W-:Y:S01]  /*9c5b0*/  HMMA.1688.F32.TF32 R20, R4.reuse, R238, R108 ;  /* 0x000000ee0414723c */ /* 0x040fe2000008106c */
[----:B------:R-:W-:Y:S04]  /*9c5c0*/  STL.64 [R1+0x150], R16 ;  /* 0x0001501001007387 */ /* 0x000fe80000100a00 */
[----:B------:R3:W-:Y:S03]  /*9c5d0*/  STL.64 [R1+0x158], R18 ;  /* 0x0001581201007387 */ /* 0x0007e60000100a00 */
[C---:B---3--:R-:W-:Y:S03]  /*9c5e0*/  HMMA.1688.F32.TF32 R16, R4.reuse, R130, R104 ;  /* 0x000000820410723c */ /* 0x048fe60000081068 */
[----:B------:R-:W-:Y:S04]  /*9c5f0*/  STL.64 [R1+0x160], R12 ;  /* 0x0001600c01007387 */ /* 0x000fe80000100a00 */
[----:B------:R3:W-:Y:S02]  /*9c600*/  STL.64 [R1+0x168], R14 ;  /* 0x0001680e01007387 */ /* 0x0007e40000100a00 */
[C---:B---3--:R-:W-:Y:S02]  /*9c610*/  HMMA.1688.F32.TF32 R12, R4.reuse, R134, R100 ;  /* 0x00000086040c723c */ /* 0x048fe40000081064 */
        /* <DEDUP_REMOVED lines=101> */
[----:B--2---:R-:W-:Y:S01]  /*9cc70*/  HMMA.1688.F32.TF32 R16, R4, R162, R64 ;  /* 0x000000a20410723c */ /* 0x004fe20000081040 */
[----:B------:R-:W2:-:S15]  /*9cc80*/  LDL.LU R64, [R1+0x710] ;  /* 0x0007100001407983 */ /* 0x000e9e0000300800 */
[----:B------:R-:W-:-:S03]  /*9cc90*/  NOP ;  /* 0x0000000000007918 */ /* 0x000fc60000000000 */
        /* <DEDUP_REMOVED lines=12> */
[----:B----4-:R-:W-:Y:S08]  /*9cd60*/  HMMA.1688.F32.TF32 R16, R4, R174, R72 ;  /* 0x000000ae0410723c */ /* 0x010ff00000081048 */
[C---:B-1----:R-:W-:Y:S08]  /*9cd70*/  HMMA.1688.F32.TF32 R12, R8.reuse, R118, R76 ;  /* 0x00000076080c723c */ /* 0x042ff0000008104c */
[C---:B------:R-:W-:Y:S01]  /*9cd80*/  HMMA.1688.F32.TF32 R4, R8.reuse, R46, R80 ;  /* 0x0000002e0804723c */ /* 0x040fe20000081050 */
        /* <DEDUP_REMOVED lines=38> */
[----:B------:R-:W3:Y:S01]  /*9cff0*/  LDL.LU R51, [R1+0x89c] ;  /* 0x00089c0001337983 */ /* 0x000ee20000300800 */
        /* <DEDUP_REMOVED lines=10> */
[----:B------:R-:W-:Y:S01]  /*9d0a0*/  IMAD.MOV.U32 R173, RZ, RZ, R6 ;  /* 0x000000ffffad7224 */ /* 0x000fe200078e0006 */
[----:B------:R2:W-:Y:S01]  /*9d0b0*/  STL.64 [R1+0x540], R4 ;  /* 0x0005400401007387 */ /* 0x0005e20000100a00 */
[----:B------:R-:W-:-:S03]  /*9d0c0*/  MOV R172, R7 ;  /* 0x0000000700ac7202 */ /* 0x000fc60000000f00 */
[----:B------:R-:W4:Y:S04]  /*9d0d0*/  LDL.LU R56, [R1+0x8b0] ;  /* 0x0008b00001387983 */ /* 0x000f280000300800 */
[----:B------:R-:W4:Y:S04]  /*9d0e0*/  LDL.LU R57, [R1+0x8b4] ;  /* 0x0008b40001397983 */ /* 0x000f280000300800 */
[----:B------:R-:W4:Y:S04]  /*9d0f0*/  LDL.LU R58, [R1+0x8b8] ;  /* 0x0008b800013a7983 */ /* 0x000f280000300800 */
[----:B------:R-:W4:Y:S01]  /*9d100*/  LDL.LU R59, [R1+0x8bc] ;  /* 0x0008bc00013b7983 */ /* 0x000f220000300800 */
[----:B------:R-:W-:Y:S01]  /*9d110*/  IMAD.MOV.U32 R95, RZ, RZ, R2 ;  /* 0x000000ffff5f7224 */ /* 0x000fe200078e0002 */
[----:B--2---:R-:W-:-:S15]  /*9d120*/  HMMA.1688.F32.TF32 R4, R8, R174, R64 ;  /* 0x000000ae0804723c */ /* 0x004fde0000081040 */
[----:B------:R-:W-:-:S04]  /*9d130*/  NOP ;  /* 0x0000000000007918 */ /* 0x000fc80000000000 */
[----:B------:R-:W-:Y:S04]  /*9d140*/  STL.64 [R1+0x470], R4 ;  /* 0x0004700401007387 */ /* 0x000fe80000100a00 */
[----:B------:R1:W-:Y:S04]  /*9d150*/  STL.64 [R1+0x478], R6 ;  /* 0x0004780601007387 */ /* 0x0003e80000100a00 */
[----:B------:R-:W2:Y:S01]  /*9d160*/  LDL.LU R92, [R1+0x8c0] ;  /* 0x0008c000015c7983 */ /* 0x000ea20000300800 */
[----:B-1----:R-:W-:-:S15]  /*9d170*/  HMMA.1688.F32.TF32 R4, R176, R118, R60 ;  /* 0x00000076b004723c */ /* 0x002fde000008103c */
[----:B------:R-:W-:-:S04]  /*9d180*/  NOP ;  /* 0x0000000000007918 */ /* 0x000fc80000000000 */
[----:B------:R-:W-:Y:S04]  /*9d190*/  STL.64 [R1+0x290], R4 ;  /* 0x0002900401007387 */ /* 0x000fe80000100a00 */
[----:B------:R-:W-:Y:S04]  /*9d1a0*/  STL.64 [R1+0x298], R6 ;  /* 0x0002980601007387 */ /* 0x000fe80000100a00 */
        /* <DEDUP_REMOVED lines=9> */
[----:B------:R-:W-:Y:S01]  /*9d240*/  MOV R149, R46 ;  /* 0x0000002e00957202 */ /* 0x000fe20000000f00 */
[----:B------:R-:W-:Y:S02]  /*9d250*/  IMAD.MOV.U32 R148, RZ, RZ, R47 ;  /* 0x000000ffff947224 */ /* 0x000fe400078e002f */
[----:B------:R-:W-:Y:S02]  /*9d260*/  IMAD.MOV.U32 R141, RZ, RZ, R54 ;  /* 0x000000ffff8d7224 */ /* 0x000fe400078e0036 */
[----:B------:R-:W-:Y:S02]  /*9d270*/  IMAD.MOV.U32 R140, RZ, RZ, R55 ;  /* 0x000000ffff8c7224 */ /* 0x000fe400078e0037 */
[----:B------:R-:W-:Y:S01]  /*9d280*/  IMAD.MOV.U32 R136, RZ, RZ, R238 ;  /* 0x000000ffff887224 */ /* 0x000fe200078e00ee */
[----:B---3--:R-:W-:-:S15]  /*9d290*/  HMMA.1688.F32.TF32 R24, R176, R46, R48 ;  /* 0x0000002eb018723c */ /* 0x008fde0000081030 */
[----:B------:R-:W-:-:S04]  /*9d2a0*/  NOP ;  /* 0x0000000000007918 */ /* 0x000fc80000000000 */
[----:B------:R-:W-:Y:S04]  /*9d2b0*/  STL.64 [R1+0x2a0], R24 ;  /* 0x0002a01801007387 */ /* 0x000fe80000100a00 */
[----:B------:R-:W-:Y:S01]  /*9d2c0*/  STL.64 [R1+0x2a8], R26 ;  /* 0x0002a81a01007387 */ /* 0x000fe20000100a00 */
[----:B----4-:R-:W-:-:S15]  /*9d2d0*/  HMMA.1688.F32.TF32 R56, R176, R54, R56 ;  /* 0x00000036b038723c */ /* 0x010fde0000081038 */
[----:B------:R-:W-:-:S04]  /*9d2e0*/  NOP ;  /* 0x0000000000007918 */ /* 0x000fc80000000000 */
[----:B------:R-:W-:Y:S04]  /*9d2f0*/  STL.64 [R1+0x2b0], R56 ;  /* 0x0002b03801007387 */ /* 0x000fe80000100a00 */
[----:B------:R-:W-:Y:S01]  /*9d300*/  STL.64 [R1+0x2b8], R58 ;  /* 0x0002b83a01007387 */ /* 0x000fe20000100a00 */
[C---:B--2---:R-:W-:Y:S08]  /*9d310*/  HMMA.1688.F32.TF32 R80, R176.reuse, R238, R92 ;  /* 0x000000eeb050723c */ /* 0x044ff0000008105c */
[----:B------:R-:W-:Y:S01]  /*9d320*/  HMMA.1688.F32.TF32 R112, R176, R130, R116 ;  /* 0x00000082b070723c */ /* 0x000fe20000081074 */
[----:B------:R-:W-:Y:S04]  /*9d330*/  LDSM.16.M88.4 R4, [R2+UR11+0x40180] ;  /* 0x0401800b0204783b */ /* 0x000fe80008000200 */
        /* <DEDUP_REMOVED lines=14> */
[----:B------:R-:W-:Y:S04]  /*9d420*/  STL.64 [R1+0x2c0], R80 ;  /* 0x0002c05001007387 */ /* 0x000fe80000100a00 */
[----:B------:R-:W-:Y:S04]  /*9d430*/  STL.64 [R1+0x2c8], R82 ;  /* 0x0002c85201007387 */ /* 0x000fe80000100a00 */
[----:B------:R-:W-:Y:S04]  /*9d440*/  STL.64 [R1+0x2d0], R112 ;  /* 0x0002d07001007387 */ /* 0x000fe80000100a00 */
[----:B------:R-:W-:Y:S04]  /*9d450*/  STL.64 [R1+0x2d8], R114 ;  /* 0x0002d87201007387 */ /* 0x000fe80000100a00 */
[----:B------:R-:W-:Y:S04]  /*9d460*/  LDSM.16.M88.4 R80, [R3+UR11+0x46180] ;  /* 0x0461800b0350783b */ /* 0x000fe80008000200 */
[----:B------:R-:W1:Y:S04]  /*9d470*/  LDSM.16.M88.4 R112, [R3+UR11+0x56180] ;  /* 0x0561800b0370783b */ /* 0x000e680008000200 */
[----:B------:R-:W2:Y:S04]  /*9d480*/  LDSM.16.M88.4 R128, [R3+UR11+0x5e180] ;  /* 0x05e1800b0380783b */ /* 0x000ea80008000200 */
[----:B------:R-:W-:Y:S04]  /*9d490*/  LDSM.16.M88.4 R12, [R2+UR11+0x44180] ;  /* 0x0441800b020c783b */ /* 0x000fe80008000200 */
[----:B------:R-:W-:Y:S04]  /*9d4a0*/  LDSM.16.M88.4 R16, [R2+UR11+0x46180] ;  /* 0x0461800b0210783b */ /* 0x000fe80008000200 */
[----:B------:R-:W-:Y:S04]  /*9d4b0*/  LDSM.16.M88.4 R20, [R2+UR11+0x48180] ;  /* 0x0481800b0214783b */ /* 0x000fe80008000200 */
[----:B------:R-:W-:Y:S04]  /*9d4c0*/  LDSM.16.M88.4 R24, [R2+UR11+0x4a180] ;  /* 0x04a1800b0218783b */ /* 0x000fe80008000200 */
[----:B------:R-:W-:Y:S04]  /*9d4d0*/  LDSM.16.M88.4 R28, [R2+UR11+0x4c180] ;  /* 0x04c1800b021c783b */ /* 0x000fe80008000200 */
[----:B------:R-:W-:Y:S04]  /*9d4e0*/  LDSM.16.M88.4 R32, [R2+UR11+0x4e180] ;  /* 0x04e1800b0220783b */ /* 0x000fe80008000200 */
[----:B------:R-:W3:Y:S04]  /*9d4f0*/  LDSM.16.M88.4 R36, [R2+UR11+0x50180] ;  /* 0x0501800b0224783b */ /* 0x000ee80008000200 */
[----:B------:R-:W4:Y:S04]  /*9d500*/  LDSM.16.M88.4 R40, [R2+UR11+0x52180] ;  /* 0x0521800b0228783b */ /* 0x000f280008000200 */
[----:B------:R-:W-:Y:S04]  /*9d510*/  LDSM.16.M88.4 R44, [R2+UR11+0x54180] ;  /* 0x0541800b022c783b */ /* 0x000fe80008000200 */
[----:B------:R-:W-:Y:S04]  /*9d520*/  LDSM.16.M88.4 R48, [R2+UR11+0x56180] ;  /* 0x0561800b0230783b */ /* 0x000fe80008000200 */
[----:B------:R-:W2:Y:S04]  /*9d530*/  LDSM.16.M88.4 R52, [R2+UR11+0x58180] ;  /* 0x0581800b0234783b */ /* 0x000ea80008000200 */
[----:B------:R-:W-:Y:S04]  /*9d540*/  LDSM.16.M88.4 R56, [R2+UR11+0x5a180] ;  /* 0x05a1800b0238783b */ /* 0x000fe80008000200 */
[----:B------:R-:W-:Y:S04]  /*9d550*/  LDSM.16.M88.4 R60, [R2+UR11+0x5c180] ;  /* 0x05c1800b023c783b */ /* 0x000fe80008000200 */
[----:B------:R1:W-:Y:S02]  /*9d560*/  LDSM.16.M88.4 R64, [R2+UR11+0x5e180] ;  /* 0x05e1800b0240783b */ /* 0x0003e40008000200 */
[----:B-1----:R-:W-:-:S02]  /*9d570*/  MOV R2, R239 ;  /* 0x000000ef00027202 */ /* 0x002fc40000000f00 */
[----:B------:R-:W3:Y:S04]  /*9d580*/  LDL.LU R236, [R1+0xad0] ;  /* 0x000ad00001ec7983 */ /* 0x000ee80000300800 */
[----:B------:R-:W3:Y:S04]  /*9d590*/  LDL.LU R237, [R1+0xad4] ;  /* 0x000ad40001ed7983 */ /* 0x000ee80000300800 */
[----:B------:R-:W3:Y:S04]  /*9d5a0*/  LDL.LU R238, [R1+0xad8] ;  /* 0x000ad80001ee7983 */ /* 0x000ee80000300800 */
[----:B------:R-:W3:Y:S04]  /*9d5b0*/  LDL.LU R239, [R1+0xadc] ;  /* 0x000adc0001ef7983 */ /* 0x000ee80000300800 */
[----:B------:R-:W-:Y:S04]  /*9d5c0*/  STL.64 [R1+0x43d8], R114 ;  /* 0x0043d87201007387 */ /* 0x000fe80000100a00 */
[----:B------:R1:W-:Y:S04]  /*9d5d0*/  STL.64 [R1+0x43d0], R112 ;  /* 0x0043d07001007387 */ /* 0x0003e80000100a00 */
[----:B-1----:R-:W3:Y:S04]  /*9d5e0*/  LDL.LU R112, [R1+0xa80] ;  /* 0x000a800001707983 */ /* 0x002ee80000300800 */
        /* <DEDUP_REMOVED lines=11> */
[----:B------:R-:W-:Y:S04]  /*9d6a0*/  STL.64 [R1+0x43a8], R126 ;  /* 0x0043a87e01007387 */ /* 0x000fe80000100a00 */
[----:B------:R-:W-:Y:S04]  /*9d6b0*/  STL.64 [R1+0x43a0], R124 ;  /* 0x0043a07c01007387 */ /* 0x000fe80000100a00 */
[----:B--2---:R-:W-:Y:S04]  /*9d6c0*/  STL.64 [R1+0x4398], R130 ;  /* 0x0043988201007387 */ /* 0x004fe80000100a00 */
        /* <DEDUP_REMOVED lines=11> */
[----:B------:R2:W-:Y:S04]  /*9d780*/  STL [R1+0x432c], R169 ;  /* 0x00432ca901007387 */ /* 0x0005e80000100800 */
[----:B------:R-:W-:Y:S04]  /*9d790*/  STL [R1+0x4328], R168 ;  /* 0x004328a801007387 */ /* 0x000fe80000100800 */
        /* <DEDUP_REMOVED lines=9> */
[----:B-1----:R-:W4:Y:S01]  /*9d830*/  LDL.LU R120, [R1+0xae0] ;  /* 0x000ae00001787983 */ /* 0x002f220000300800 */
[----:B---3--:R-:W-:-:S15]  /*9d840*/  HMMA.1688.F32.TF32 R116, R176, R134, R116 ;  /* 0x00000086b074723c */ /* 0x008fde0000081074 */
[----:B------:R-:W-:-:S04]  /*9d850*/  NOP ;  /* 0x0000000000007918 */ /* 0x000fc80000000000 */
[----:B------:R1:W-:Y:S04]  /*9d860*/  STL.64 [R1+0x380], R116 ;  /* 0x0003807401007387 */ /* 0x0003e80000100a00 */
[----:B------:R3:W-:Y:S04]  /*9d870*/  STL.64 [R1+0x388], R118 ;  /* 0x0003887601007387 */ /* 0x0007e80000100a00 */
[----:B------:R-:W4:Y:S04]  /*9d880*/  LDL.LU R121, [R1+0xae4] ;  /* 0x000ae40001797983 */ /* 0x000f280000300800 */
[----:B------:R-:W4:Y:S04]  /*9d890*/  LDL.LU R122, [R1+0xae8] ;  /* 0x000ae800017a7983 */ /* 0x000f280000300800 */
[----:B------:R-:W4:Y:S01]  /*9d8a0*/  LDL.LU R123, [R1+0xaec] ;  /* 0x000aec00017b7983 */ /* 0x000f220000300800 */
[----:B------:R-:W-:Y:S03]  /*9d8b0*/  HMMA.1688.F32.TF32 R112, R176, R138, R112 ;  /* 0x0000008ab070723c */ /* 0x000fe60000081070 */
[----:B------:R-:W-:Y:S04]  /*9d8c0*/  STL [R1+0x435c], R134 ;  /* 0x00435c8601007387 */ /* 0x000fe80000100800 */
[----:B------:R-:W-:-:S12]  /*9d8d0*/  STL [R1+0x4358], R135 ;  /* 0x0043588701007387 */ /* 0x000fd80000100800 */
[----:B--2---:R-:W-:Y:S01]  /*9d8e0*/  IMAD.MOV.U32 R169, RZ, RZ, R112 ;  /* 0x000000ffffa97224 */ /* 0x004fe200078e0070 */
[----:B------:R-:W-:Y:S01]  /*9d8f0*/  MOV R164, R115 ;  /* 0x0000007300a47202 */ /* 0x000fe20000000f00 */
[----:B------:R-:W-:Y:S02]  /*9d900*/  IMAD.MOV.U32 R168, RZ, RZ, R113 ;  /* 0x000000ffffa87224 */ /* 0x000fe400078e0071 */
[----:B------:R-:W-:Y:S02]  /*9d910*/  IMAD.MOV.U32 R165, RZ, RZ, R114 ;  /* 0x000000ffffa57224 */ /* 0x000fe400078e0072 */
[----:B------:R-:W-:Y:S01]  /*9d920*/  HMMA.1688.F32.TF32 R112, R176, R142, R236 ;  /* 0x0000008eb070723c */ /* 0x000fe200000810ec */
[----:B------:R-:W-:Y:S04]  /*9d930*/  STL [R1+0x436c], R164 ;  /* 0x00436ca401007387 */ /* 0x000fe80000100800 */
[----:B------:R-:W-:Y:S04]  /*9d940*/  STL [R1+0x4368], R165 ;  /* 0x004368a501007387 */ /* 0x000fe80000100800 */
[----:B------:R-:W-:Y:S04]  /*9d950*/  STL [R1+0x4364], R168 ;  /* 0x004364a801007387 */ /* 0x000fe80000100800 */
[----:B------:R-:W-:Y:S04]  /*9d960*/  STL [R1+0x4360], R169 ;  /* 0x004360a901007387 */ /* 0x000fe80000100800 */
[----:B------:R-:W-:Y:S04]  /*9d970*/  STL.64 [R1+0x42e0], R138 ;  /* 0x0042e08a01007387 */ /* 0x000fe80000100a00 */
[----:B-1----:R-:W2:Y:S01]  /*9d980*/  LDL.LU R116, [R1+0xb00] ;  /* 0x000b000001747983 */ /* 0x002ea20000300800 */
[----:B------:R-:W-:-:S03]  /*9d990*/  IMAD.MOV.U32 R161, RZ, RZ, R112 ;  /* 0x000000ffffa17224 */ /* 0x000fc600078e0070 */
[----:B------:R-:W2:Y:S01]  /*9d9a0*/  LDL.LU R117, [R1+0xb04] ;  /* 0x000b040001757983 */ /* 0x000ea20000300800 */
[----:B------:R-:W-:-:S03]  /*9d9b0*/  IMAD.MOV.U32 R160, RZ, RZ, R113 ;  /* 0x000000ffffa07224 */ /* 0x000fc600078e0071 */
[----:B---3--:R-:W2:Y:S01]  /*9d9c0*/  LDL.LU R118, [R1+0xb08] ;  /* 0x000b080001767983 */ /* 0x008ea20000300800 */
[----:B------:R-:W-:-:S03]  /*9d9d0*/  IMAD.MOV.U32 R157, RZ, RZ, R114 ;  /* 0x000000ffff9d7224 */ /* 0x000fc600078e0072 */
[----:B------:R-:W2:Y:S01]  /*9d9e0*/  LDL.LU R119, [R1+0xb0c] ;  /* 0x000b0c0001777983 */ /* 0x000ea20000300800 */
[----:B------:R-:W-:-:S03]  /*9d9f0*/  IMAD.MOV.U32 R156, RZ, RZ, R115 ;  /* 0x000000ffff9c7224 */ /* 0x000fc600078e0073 */
        /* <DEDUP_REMOVED lines=8> */
[----:B------:R1:W-:Y:S04]  /*9da80*/  STL.64 [R1+0x42e8], R142 ;  /* 0x0042e88e01007387 */ /* 0x0003e80000100a00 */
[----:B------:R-:W-:Y:S04]  /*9da90*/  LDS R236, [R0+UR11+0x1a000] ;  /* 0x01a0000b00ec7984 */ /* 0x000fe80008000800 */
[----:B------:R-:W-:Y:S04]  /*9daa0*/  LDS R238, [R0+UR11+0x1b000] ;  /* 0x01b0000b00ee7984 */ /* 0x000fe80008000800 */
[----:B------:R-:W-:Y:S04]  /*9dab0*/  LDS R237, [R133+UR11+0x1a000] ;  /* 0x01a0000b85ed7984 */ /* 0x000fe80008000800 */
[----:B------:R-:W1:Y:S01]  /*9dac0*/  LDS R239, [R133+UR11+0x1b000] ;  /* 0x01b0000b85ef7984 */ /* 0x000e620008000800 */
[----:B----4-:R-:W-:-:S15]  /*9dad0*/  HMMA.1688.F32.TF32 R120, R176, R146, R120 ;  /* 0x00000092b078723c */ /* 0x010fde0000081078 */
[----:B------:R-:W-:-:S04]  /*9dae0*/  NOP ;  /* 0x0000000000007918 */ /* 0x000fc80000000000 */
[----:B------:R-:W-:Y:S01]  /*9daf0*/  MOV R153, R120 ;  /* 0x0000007800997202 */ /* 0x000fe20000000f00 */
[----:B------:R-:W-:Y:S01]  /*9db00*/  IMAD.MOV.U32 R152, RZ, RZ, R121 ;  /* 0x000000ffff987224 */ /* 0x000fe200078e0079 */
[----:B------:R-:W4:Y:S01]  /*9db10*/  LDL.LU R120, [R1+0xb10] ;  /* 0x000b100001787983 */ /* 0x000f220000300800 */
[----:B------:R-:W-:Y:S02]  /*9db20*/  IMAD.MOV.U32 R252, RZ, RZ, R122 ;  /* 0x000000fffffc7224 */ /* 0x000fe400078e007a */
[----:B-1----:R-:W-:Y:S01]  /*9db30*/  IMAD.MOV.U32 R143, RZ, RZ, R123 ;  /* 0x000000ffff8f7224 */ /* 0x002fe200078e007b */
        /* <DEDUP_REMOVED lines=12> */
[----:B---3--:R-:W-:Y:S01]  /*9dc00*/  HMMA.1688.F32.TF32 R112, R176, R150, R112 ;  /* 0x00000096b070723c */ /* 0x008fe20000081070 */
[----:B------:R-:W-:Y:S04]  /*9dc10*/  STL [R1+0x4384], R152 ;  /* 0x0043849801007387 */ /* 0x000fe80000100800 */
[----:B------:R-:W-:Y:S04]  /*9dc20*/  STL [R1+0x4380], R153 ;  /* 0x0043809901007387 */ /* 0x000fe80000100800 */
[----:B------:R-:W-:Y:S04]  /*9dc30*/  STL.64 [R1+0x42f8], R146 ;  /* 0x0042f89201007387 */ /* 0x000fe80000100a00 */
[----:B------:R1:W-:Y:S01]  /*9dc40*/  STL.64 [R1+0x42f0], R144 ;  /* 0x0042f09001007387 */ /* 0x0003e20000100a00 */
[----:B------:R-:W-:Y:S01]  /*9dc50*/  MOV R148, R118 ;  /* 0x0000007600947202 */ /* 0x000fe20000000f00 */
[----:B------:R-:W-:-:S04]  /*9dc60*/  IMAD.MOV.U32 R132, RZ, RZ, R119 ;  /* 0x000000ffff847224 */ /* 0x000fc800078e0077 */
[----:B------:R-:W-:Y:S01]  /*9dc70*/  IMAD.MOV.U32 R138, RZ, RZ, R114 ;  /* 0x000000ffff8a7224 */ /* 0x000fe200078e0072 */
[----:B------:R-:W-:Y:S01]  /*9dc80*/  MOV R139, R113 ;  /* 0x00000071008b7202 */ /* 0x000fe20000000f00 */
[----:B------:R-:W-:Y:S01]  /*9dc90*/  IMAD.MOV.U32 R3, RZ, RZ, R115 ;  /* 0x000000ffff037224 */ /* 0x000fe200078e0073 */
[----:B-1----:R-:W2:Y:S01]  /*9dca0*/  LDL.LU R144, [R1+0xb40] ;  /* 0x000b400001907983 */ /* 0x002ea20000300800 */
[----:B------:R-:W-:-:S03]  /*9dcb0*/  IMAD.MOV.U32 R142, RZ, RZ, R112 ;  /* 0x000000ffff8e7224 */ /* 0x000fc600078e0070 */
[----:B------:R-:W2:Y:S04]  /*9dcc0*/  LDL.LU R145, [R1+0xb44] ;  /* 0x000b440001917983 */ /* 0x000ea80000300800 */
[----:B------:R-:W2:Y:S04]  /*9dcd0*/  LDL.LU R146, [R1+0xb48] ;  /* 0x000b480001927983 */ /* 0x000ea80000300800 */
[----:B------:R-:W2:Y:S01]  /*9dce0*/  LDL.LU R147, [R1+0xb4c] ;  /* 0x000b4c0001937983 */ /* 0x000ea20000300800 */
[----:B------:R-:W-:-:S03]  /*9dcf0*/  IMAD.MOV.U32 R140, RZ, RZ, R116 ;  /* 0x000000ffff8c7224 */ /* 0x000fc600078e0074 */
[----:B------:R-:W3:Y:S01]  /*9dd00*/  LDL.LU.64 R114, [R1+0x43d8] ;  /* 0x0043d80001727983 */ /* 0x000ee20000300a00 */
[----:B------:R-:W-:-:S03]  /*9dd10*/  IMAD.MOV.U32 R149, RZ, RZ, R117 ;  /* 0x000000ffff957224 */ /* 0x000fc600078e0075 */
[----:B------:R-:W2:Y:S04]  /*9dd20*/  LDL.LU.64 R112, [R1+0x43d0] ;  /* 0x0043d00001707983 */ /* 0x000ea80000300a00 */
[----:B------:R-:W-:Y:S04]  /*9dd30*/  STL.64 [R1+0x4300], R150 ;  /* 0x0043009601007387 */ /* 0x000fe80000100a00 */
[----:B------:R-:W3:Y:S04]  /*9dd40*/  LDL.LU.64 R118, [R1+0x43c8] ;  /* 0x0043c80001767983 */ /* 0x000ee80000300a00 */
[----:B------:R-:W3:Y:S04]  /*9dd50*/  LDL.LU.64 R116, [R1+0x43c0] ;  /* 0x0043c00001747983 */ /* 0x000ee80000300a00 */
[----:B------:R1:W-:Y:S04]  /*9dd60*/  STL.64 [R1+0x4388], R154 ;  /* 0x0043889a01007387 */ /* 0x0003e80000100a00 */
[----:B------:R-:W3:Y:S04]  /*9dd70*/  LDL.LU R152, [R1+0xb50] ;  /* 0x000b500001987983 */ /* 0x000ee80000300800 */
[----:B------:R-:W3:Y:S04]  /*9dd80*/  LDL.LU R153, [R1+0xb54] ;  /* 0x000b540001997983 */ /* 0x000ee80000300800 */
[----:B-1----:R-:W3:Y:S04]  /*9dd90*/  LDL.LU R154, [R1+0xb58] ;  /* 0x000b5800019a7983 */ /* 0x002ee80000300800 */
[----:B------:R-:W3:Y:S01]  /*9dda0*/  LDL.LU R155, [R1+0xb5c] ;  /* 0x000b5c00019b7983 */ /* 0x000ee20000300800 */
[C---:B----4-:R-:W-:Y:S08]  /*9ddb0*/  HMMA.1688.F32.TF32 R120, R176.reuse, R158, R120 ;  /* 0x0000009eb078723c */ /* 0x050ff00000081078 */
[C---:B------:R-:W-:Y:S08]  /*9ddc0*/  HMMA.1688.F32.TF32 R128, R176.reuse, R166, R128 ;  /* 0x000000a6b080723c */ /* 0x040ff00000081080 */
[----:B------:R-:W-:Y:S03]  /*9ddd0*/  HMMA.1688.F32.TF32 R124, R176, R162, R124 ;  /* 0x000000a2b07c723c */ /* 0x000fe6000008107c */
[----:B------:R-:W-:Y:S01]  /*9dde0*/  IMAD.MOV.U32 R2, RZ, RZ, R122 ;  /* 0x000000ffff027224 */ /* 0x000fe200078e007a */
[----:B------:R-:W-:Y:S01]  /*9ddf0*/  MOV R141, R123 ;  /* 0x0000007b008d7202 */ /* 0x000fe20000000f00 */
[----:B------:R-:W-:Y:S01]  /*9de00*/  IMAD.MOV.U32 R137, RZ, RZ, R120 ;  /* 0x000000ffff897224 */ /* 0x000fe200078e0078 */
[----:B------:R-:W4:Y:S01]  /*9de10*/  LDL.LU.64 R122, [R1+0x43b8] ;  /* 0x0043b800017a7983 */ /* 0x000f220000300a00 */
[----:B------:R-:W-:-:S03]  /*9de20*/  IMAD.MOV.U32 R136, RZ, RZ, R121 ;  /* 0x000000ffff887224 */ /* 0x000fc600078e0079 */
[----:B------:R-:W4:Y:S01]  /*9de30*/  LDL.LU.64 R120, [R1+0x43b0] ;  /* 0x0043b00001787983 */ /* 0x000f220000300a00 */
[----:B------:R-:W-:Y:S01]  /*9de40*/  IMAD.MOV.U32 R164, RZ, RZ, R130 ;  /* 0x000000ffffa47224 */ /* 0x000fe200078e0082 */
[----:B------:R-:W-:Y:S01]  /*9de50*/  MOV R160, R128 ;  /* 0x0000008000a07202 */ /* 0x000fe20000000f00 */
[----:B------:R-:W-:Y:S02]  /*9de60*/  IMAD.MOV.U32 R165, RZ, RZ, R131 ;  /* 0x000000ffffa57224 */ /* 0x000fe400078e0083 */
[----:B------:R-:W-:-:S04]  /*9de70*/  IMAD.MOV.U32 R161, RZ, RZ, R129 ;  /* 0x000000ffffa17224 */ /* 0x000fc800078e0081 */
[----:B------:R-:W-:Y:S02]  /*9de80*/  IMAD.MOV.U32 R134, RZ, RZ, R126 ;  /* 0x000000ffff867224 */ /* 0x000fe400078e007e */
[----:B------:R-:W-:Y:S02]  /*9de90*/  IMAD.MOV.U32 R135, RZ, RZ, R127 ;  /* 0x000000ffff877224 */ /* 0x000fe400078e007f */
[----:B------:R-:W-:Y:S01]  /*9dea0*/  IMAD.MOV.U32 R168, RZ, RZ, R124 ;  /* 0x000000ffffa87224 */ /* 0x000fe200078e007c */
[----:B------:R-:W4:Y:S01]  /*9deb0*/  LDL.LU.64 R126, [R1+0x43a8] ;  /* 0x0043a800017e7983 */ /* 0x000f220000300a00 */
[----:B------:R-:W-:-:S03]  /*9dec0*/  IMAD.MOV.U32 R169, RZ, RZ, R125 ;  /* 0x000000ffffa97224 */ /* 0x000fc600078e007d */
[----:B------:R-:W4:Y:S04]  /*9ded0*/  LDL.LU.64 R124, [R1+0x43a0] ;  /* 0x0043a000017c7983 */ /* 0x000f280000300a00 */
[----:B------:R-:W4:Y:S04]  /*9dee0*/  LDL.LU.64 R130, [R1+0x4398] ;  /* 0x0043980001827983 */ /* 0x000f280000300a00 */
[----:B------:R-:W4:Y:S01]  /*9def0*/  LDL.LU.64 R128, [R1+0x4390] ;  /* 0x0043900001807983 */ /* 0x000f220000300a00 */
[C---:B------:R-:W-:Y:S08]  /*9df00*/  HMMA.1688.F32.TF32 R240, R248.reuse, R36, R240 ;  /* 0x00000024f8f0723c */ /* 0x040ff000000810f0 */
[C---:B------:R-:W-:Y:S08]  /*9df10*/  HMMA.1688.F32.TF32 R228, R248.reuse, R40, R228 ;  /* 0x00000028f8e4723c */ /* 0x040ff000000810e4 */
[----:B------:R-:W-:Y:S08]  /*9df20*/  HMMA.1688.F32.TF32 R216, R248, R52, R216 ;  /* 0x00000034f8d8723c */ /* 0x000ff000000810d8 */
[----:B--2---:R-:W-:Y:S08]  /*9df30*/  HMMA.1688.F32.TF32 R144, R176, R174, R144 ;  /* 0x000000aeb090723c */ /* 0x004ff00000081090 */
[C---:B------:R-:W-:Y:S08]  /*9df40*/  HMMA.1688.F32.TF32 R188, R248.reuse, R4, R188 ;  /* 0x00000004f8bc723c */ /* 0x040ff000000810bc */
[----:B------:R-:W-:Y:S08]  /*9df50*/  HMMA.1688.F32.TF32 R192, R248, R8, R192 ;  /* 0x00000008f8c0723c */ /* 0x000ff000000810c0 */
[----:B---3--:R-:W-:Y:S01]  /*9df60*/  HMMA.1688.F32.TF32 R152, R176, R170, R152 ;  /* 0x000000aab098723c */ /* 0x008fe20000081098 */
[----:B------:R-:W-:Y:S04]  /*9df70*/  LDS R176, [R0+UR11+0x1c000] ;  /* 0x01c0000b00b07984 */ /* 0x000fe80008000800 */
[----:B------:R-:W-:Y:S04]  /*9df80*/  LDS R178, [R0+UR11+0x1d000] ;  /* 0x01d0000b00b27984 */ /* 0x000fe80008000800 */
[----:B------:R-:W-:Y:S04]  /*9df90*/  LDS R177, [R133+UR11+0x1c000] ;  /* 0x01c0000b85b17984 */ /* 0x000fe80008000800 */
[----:B------:R-:W1:Y:S01]  /*9dfa0*/  LDS R179, [R133+UR11+0x1d000] ;  /* 0x01d0000b85b37984 */ /* 0x000e620008000800 */
[C---:B------:R-:W-:Y:S08]  /*9dfb0*/  HMMA.1688.F32.TF32 R240, R236.reuse, R38, R240 ;  /* 0x00000026ecf0723c */ /* 0x040ff000000810f0 */
        /* <DEDUP_REMOVED lines=11> */
[----:B------:R-:W-:Y:S08]  /*9e070*/  HMMA.1688.F32.TF32 R216, R236, R54, R216 ;  /* 0x00000036ecd8723c */ /* 0x000ff000000810d8 */
[----:B------:R-:W-:Y:S01]  /*9e080*/  HMMA.1688.F32.TF32 R248, R248, R64, R184 ;  /* 0x00000040f8f8723c */ /* 0x000fe200000810b8 */
[----:B------:R-:W-:Y:S04]  /*9e090*/  LDS R184, [R0+UR11+0x1e000] ;  /* 0x01e0000b00b87984 */ /* 0x000fe80008000800 */
[----:B------:R-:W-:Y:S03]  /*9e0a0*/  LDS R186, [R0+UR11+0x1f000] ;  /* 0x01f0000b00ba7984 */ /* 0x000fe60008000800 */
[C---:B------:R-:W-:Y:S01]  /*9e0b0*/  HMMA.1688.F32.TF32 R188, R236.reuse, R6, R188 ;  /* 0x00000006ecbc723c */ /* 0x040fe200000810bc */
[----:B------:R-:W-:Y:S04]  /*9e0c0*/  LDS R185, [R133+UR11+0x1e000] ;  /* 0x01e0000b85b97984 */ /* 0x000fe80008000800 */
[----:B------:R-:W2:Y:S03]  /*9e0d0*/  LDS R187, [R133+UR11+0x1f000] ;  /* 0x01f0000b85bb7984 */ /* 0x000ea60008000800 */
[----:B------:R-:W-:Y:S01]  /*9e0e0*/  HMMA.1688.F32.TF32 R192, R236, R10, R192 ;  /* 0x0000000aecc0723c */ /* 0x000fe200000810c0 */
[----:B------:R-:W-:-:S02]  /*9e0f0*/  IMAD.MOV.U32 R151, RZ, RZ, R154 ;  /* 0x000000ffff977224 */ /* 0x000fc400078e009a */
[----:B------:R-:W-:Y:S02]  /*9e100*/  IMAD.MOV.U32 R150, RZ, RZ, R155 ;  /* 0x000000ffff967224 */ /* 0x000fe400078e009b */
[----:B------:R-:W-:Y:S01]  /*9e110*/  IMAD.MOV.U32 R155, RZ, RZ, R240 ;  /* 0x000000ffff9b7224 */ /* 0x000fe200078e00f0 */
[----:B------:R-:W-:Y:S01]  /*9e120*/  MOV R240, R229 ;  /* 0x000000e500f07202 */ /* 0x000fe20000000f00 */
[----:B------:R-:W-:Y:S02]  /*9e130*/  IMAD.MOV.U32 R154, RZ, RZ, R241 ;  /* 0x000000ffff9a7224 */ /* 0x000fe400078e00f1 */
[----:B------:R-:W-:Y:S02]  /*9e140*/  IMAD.MOV.U32 R157, RZ, RZ, R230 ;  /* 0x000000ffff9d7224 */ /* 0x000fe400078e00e6 */
[----:B------:R-:W-:Y:S01]  /*9e150*/  IMAD.MOV.U32 R156, RZ, RZ, R231 ;  /* 0x000000ffff9c7224 */ /* 0x000fe200078e00e7 */
[----:B------:R-:W-:Y:S01]  /*9e160*/  MOV R172, R153 ;  /* 0x0000009900ac7202 */ /* 0x000fe20000000f00 */
[----:B------:R-:W-:Y:S01]  /*9e170*/  IMAD.MOV.U32 R241, RZ, RZ, R228 ;  /* 0x000000fffff17224 */ /* 0x000fe200078e00e4 */
[----:B------:R-:W-:Y:S01]  /*9e180*/  MOV R153, R242 ;  /* 0x000000f200997202 */ /* 0x000fe20000000f00 */
[----:B------:R-:W-:Y:S01]  /*9e190*/  HMMA.1688.F32.TF32 R228, R236, R46, R232 ;  /* 0x0000002eece4723c */ /* 0x000fe200000810e8 */
[----:B------:R-:W-:-:S02]  /*9e1a0*/  IMAD.MOV.U32 R173, RZ, RZ, R152 ;  /* 0x000000ffffad7224 */ /* 0x000fc400078e0098 */
[----:B------:R-:W-:-:S05]  /*9e1b0*/  IMAD.MOV.U32 R152, RZ, RZ, R243 ;  /* 0x000000ffff987224 */ /* 0x000fca00078e00f3 */
[C---:B------:R-:W-:Y:S01]  /*9e1c0*/  HMMA.1688.F32.TF32 R232, R236.reuse, R50, R180 ;  /* 0x00000032ece8723c */ /* 0x040fe200000810b4 */
[----:B------:R-:W-:Y:S01]  /*9e1d0*/  IMAD.MOV.U32 R182, RZ, RZ, R157 ;  /* 0x000000ffffb67224 */ /* 0x000fe200078e009d */
[----:B------:R-:W-:Y:S01]  /*9e1e0*/  MOV R157, R218 ;  /* 0x000000da009d7202 */ /* 0x000fe20000000f00 */
[----:B------:R-:W-:Y:S02]  /*9e1f0*/  IMAD.MOV.U32 R183, RZ, RZ, R156 ;  /* 0x000000ffffb77224 */ /* 0x000fe400078e009c */
[----:B------:R-:W-:Y:S02]  /*9e200*/  IMAD.MOV.U32 R156, RZ, RZ, R219 ;  /* 0x000000ffff9c7224 */ /* 0x000fe400078e00db */
[----:B------:R-:W-:Y:S01]  /*9e210*/  IMAD.MOV.U32 R218, RZ, RZ, R241 ;  /* 0x000000ffffda7224 */ /* 0x000fe200078e00f1 */
[----:B------:R-:W-:Y:S01]  /*9e220*/  HMMA.1688.F32.TF32 R196, R236, R14, R196 ;  /* 0x0000000eecc4723c */ /* 0x000fe200000810c4 */
[----:B------:R-:W-:-:S07]  /*9e230*/  IMAD.MOV.U32 R219, RZ, RZ, R240 ;  /* 0x000000ffffdb7224 */ /* 0x000fce00078e00f0 */
[----:B------:R-:W-:Y:S01]  /*9e240*/  HMMA.1688.F32.TF32 R240, R236, R58, R220 ;  /* 0x0000003aecf0723c */ /* 0x000fe200000810dc */
[----:B------:R-:W-:Y:S01]  /*9e250*/  IMAD.MOV.U32 R220, RZ, RZ, R155 ;  /* 0x000000ffffdc7224 */ /* 0x000fe200078e009b */
[----:B------:R-:W-:Y:S01]  /*9e260*/  MOV R221, R154 ;  /* 0x0000009a00dd7202 */ /* 0x000fe20000000f00 */
[----:B------:R-:W-:Y:S02]  /*9e270*/  IMAD.MOV.U32 R222, RZ, RZ, R153 ;  /* 0x000000ffffde7224 */ /* 0x000fe400078e0099 */
[----:B------:R-:W-:-:S03]  /*9e280*/  IMAD.MOV.U32 R223, RZ, RZ, R152 ;  /* 0x000000ffffdf7224 */ /* 0x000fc600078e0098 */
        /* <DEDUP_REMOVED lines=8> */
[----:B------:R-:W-:Y:S01]  /*9e310*/  HMMA.1688.F32.TF32 R192, R176, R72, R192 ;  /* 0x00000048b0c0723c */ /* 0x000fe200000810c0 */
[----:B------:R-:W-:-:S02]  /*9e320*/  IMAD.MOV.U32 R181, RZ, RZ, R216 ;  /* 0x000000ffffb57224 */ /* 0x000fc400078e00d8 */
[----:B------:R-:W-:Y:S01]  /*9e330*/  IMAD.MOV.U32 R180, RZ, RZ, R217 ;  /* 0x000000ffffb47224 */ /* 0x000fe200078e00d9 */
[----:B------:R-:W-:Y:S01]  /*9e340*/  MOV R226, R182 ;  /* 0x000000b600e27202 */ /* 0x000fe20000000f00 */
[----:B------:R-:W-:Y:S01]  /*9e350*/  IMAD.MOV.U32 R224, RZ, RZ, R218 ;  /* 0x000000ffffe07224 */ /* 0x000fe200078e00da */
[----:B------:R-:W-:Y:S01]  /*9e360*/  MOV R239, R156 ;  /* 0x0000009c00ef7202 */ /* 0x000fe20000000f00 */
[----:B------:R-:W-:Y:S01]  /*9e370*/  IMAD.MOV.U32 R225, RZ, RZ, R219 ;  /* 0x000000ffffe17224 */ /* 0x000fe200078e00db */
[C---:B------:R-:W-:Y:S01]  /*9e380*/  HMMA.1688.F32.TF32 R196, R176.reuse, R76, R196 ;  /* 0x0000004cb0c4723c */ /* 0x040fe200000810c4 */
[----:B------:R-:W-:Y:S01]  /*9e390*/  IMAD.MOV.U32 R227, RZ, RZ, R183 ;  /* 0x000000ffffe37224 */ /* 0x000fe200078e00b7 */
[----:B------:R-:W-:Y:S01]  /*9e3a0*/  LDS R182, [R0+UR11+0x19080] ;  /* 0x0190800b00b67984 */ /* 0x000fe20008000800 */
[----:B------:R-:W-:Y:S02]  /*9e3b0*/  IMAD.MOV.U32 R236, RZ, RZ, R181 ;  /* 0x000000ffffec7224 */ /* 0x000fe400078e00b5 */
[----:B------:R-:W-:Y:S01]  /*9e3c0*/  IMAD.MOV.U32 R237, RZ, RZ, R180 ;  /* 0x000000ffffed7224 */ /* 0x000fe200078e00b4 */
[----:B------:R-:W-:Y:S01]  /*9e3d0*/  LDS R181, [R133+UR11+0x18080] ;  /* 0x0180800b85b57984 */ /* 0x000fe20008000800 */
[----:B------:R-:W-:Y:S01]  /*9e3e0*/  IMAD.MOV.U32 R238, RZ, RZ, R157 ;  /* 0x000000ffffee7224 */ /* 0x000fe200078e009d */
[----:B------:R-:W-:Y:S02]  /*9e3f0*/  HMMA.1688.F32.TF32 R216, R176, R96, R244 ;  /* 0x00000060b0d8723c */ /* 0x000fe400000810f4 */
[----:B------:R-:W-:Y:S04]  /*9e400*/  LDS R180, [R0+UR11+0x18080] ;  /* 0x0180800b00b47984 */ /* 0x000fe80008000800 */
[----:B------:R-:W1:Y:S02]  /*9e410*/  LDS R183, [R133+UR11+0x19080] ;  /* 0x0190800b85b77984 */ /* 0x000e640008000800 */
[----:B--2---:R-:W-:Y:S08]  /*9e420*/  HMMA.1688.F32.TF32 R188, R184, R70, R188 ;  /* 0x00000046b8bc723c */ /* 0x004ff000000810bc */
        /* <DEDUP_REMOVED lines=9> */
[C---:B----4-:R-:W-:Y:S08]  /*9e4c0*/  HMMA.1688.F32.TF32 R240, R176.reuse, R120, R240 ;  /* 0x00000078b0f0723c */ /* 0x050ff000000810f0 */
[C---:B------:R-:W-:Y:S08]  /*9e4d0*/  HMMA.1688.F32.TF32 R244, R176.reuse, R124, R152 ;  /* 0x0000007cb0f4723c */ /* 0x040ff00000081098 */
[----:B------:R-:W-:Y:S08]  /*9e4e0*/  HMMA.1688.F32.TF32 R248, R176, R128, R248 ;  /* 0x00000080b0f8723c */ /* 0x000ff000000810f8 */
[C---:B------:R-:W-:Y:S01]  /*9e4f0*/  HMMA.1688.F32.TF32 R176, R184.reuse, R74, R192 ;  /* 0x0000004ab8b0723c */ /* 0x040fe200000810c0 */
[----:B------:R-:W-:Y:S04]  /*9e500*/  STL.64 [R1+0x800], R188 ;  /* 0x000800bc01007387 */ /* 0x000fe80000100a00 */
[----:B------:R2:W-:Y:S03]  /*9e510*/  STL.64 [R1+0x808], R190 ;  /* 0x000808be01007387 */ /* 0x0005e60000100a00 */
[C---:B------:R-:W-:Y:S08]  /*9e520*/  HMMA.1688.F32.TF32 R152, R184.reuse, R78, R196 ;  /* 0x0000004eb898723c */ /* 0x040ff000000810c4 */
        /* <DEDUP_REMOVED lines=12> */
[C---:B--2---:R-:W-:Y:S02]  /*9e5f0*/  HMMA.1688.F32.TF32 R176, R184.reuse, R98, R216 ;  /* 0x00000062b8b0723c */ /* 0x044fe400000810d8 */
[----:B------:R2:W-:Y:S06]  /*9e600*/  STL.64 [R1+0x6d0], R152 ;  /* 0x0006d09801007387 */ /* 0x0005ec0000100a00 */
[C---:B------:R-:W-:Y:S01]  /*9e610*/  HMMA.1688.F32.TF32 R192, R184.reuse, R102, R220 ;  /* 0x00000066b8c0723c */ /* 0x040fe200000810dc */
[----:B------:R3:W-:Y:S04]  /*9e620*/  STL.64 [R1+0x6d8], R154 ;  /* 0x0006d89a01007387 */ /* 0x0007e80000100a00 */
[----:B--2---:R-:W2:Y:S04]  /*9e630*/  LDL.LU R152, [R1+0x120] ;  /* 0x0001200001987983 */ /* 0x004ea80000300800 */
[----:B------:R-:W-:Y:S04]  /*9e640*/  STL.64 [R1+0x680], R188 ;  /* 0x000680bc01007387 */ /* 0x000fe80000100a00 */
[----:B------:R-:W-:Y:S04]  /*9e650*/  STL.64 [R1+0x688], R190 ;  /* 0x000688be01007387 */ /* 0x000fe80000100a00 */
[----:B------:R-:W-:Y:S04]  /*9e660*/  STL.64 [R1+0x650], R176 ;  /* 0x000650b001007387 */ /* 0x000fe80000100a00 */
[----:B------:R4:W-:Y:S04]  /*9e670*/  STL.64 [R1+0x658], R178 ;  /* 0x000658b201007387 */ /* 0x0009e80000100a00 */
[----:B------:R-:W2:Y:S04]  /*9e680*/  LDL.LU R153, [R1+0x124] ;  /* 0x0001240001997983 */ /* 0x000ea80000300800 */
[----:B---3--:R-:W2:Y:S01]  /*9e690*/  LDL.LU R154, [R1+0x128] ;  /* 0x00012800019a7983 */ /* 0x008ea20000300800 */
[C---:B----4-:R-:W-:Y:S03]  /*9e6a0*/  HMMA.1688.F32.TF32 R176, R184.reuse, R106, R224 ;  /* 0x0000006ab8b0723c */ /* 0x050fe600000810e0 */
[----:B------:R-:W2:Y:S04]  /*9e6b0*/  LDL.LU R155, [R1+0x12c] ;  /* 0x00012c00019b7983 */ /* 0x000ea80000300800 */
[----:B------:R-:W-:Y:S04]  /*9e6c0*/  STL.64 [R1+0x16d0], R192 ;  /* 0x0016d0c001007387 */ /* 0x000fe80000100a00 */
[----:B------:R3:W-:Y:S04]  /*9e6d0*/  STL.64 [R1+0x16d8], R194 ;  /* 0x0016d8c201007387 */ /* 0x0007e80000100a00 */
[----:B------:R-:W1:Y:S01]  /*9e6e0*/  LDL.LU R220, [R1+0xf0] ;  /* 0x0000f00001dc7983 */ /* 0x000e620000300800 */
[C---:B------:R-:W-:Y:S03]  /*9e6f0*/  HMMA.1688.F32.TF32 R232, R184.reuse, R114, R232 ;  /* 0x00000072b8e8723c */ /* 0x040fe600000810e8 */
[----:B------:R-:W-:Y:S04]  /*9e700*/  LDS R188, [R0+UR11+0x1a080] ;  /* 0x01a0800b00bc7984 */ /* 0x000fe80008000800 */
[----:B------:R-:W-:Y:S01]  /*9e710*/  LDS R190, [R0+UR11+0x1b080] ;  /* 0x01b0800b00be7984 */ /* 0x000fe20008000800 */
[C---:B---3--:R-:W-:Y:S03]  /*9e720*/  HMMA.1688.F32.TF32 R192, R184.reuse, R110, R228 ;  /* 0x0000006eb8c0723c */ /* 0x048fe600000810e4 */
[----:B------:R3:W-:Y:S04]  /*9e730*/  STL.64 [R1+0x1710], R176 ;  /* 0x001710b001007387 */ /* 0x0007e80000100a00 */
[----:B------:R4:W-:Y:S04]  /*9e740*/  STL.64 [R1+0x1718], R178 ;  /* 0x001718b201007387 */ /* 0x0009e80000100a00 */
[----:B------:R-:W1:Y:S04]  /*9e750*/  LDL.LU R221, [R1+0xf4] ;  /* 0x0000f40001dd7983 */ /* 0x000e680000300800 */
[----:B------:R-:W1:Y:S04]  /*9e760*/  LDL.LU R222, [R1+0xf8] ;  /* 0x0000f80001de7983 */ /* 0x000e680000300800 */
[----:B------:R-:W1:Y:S04]  /*9e770*/  LDL.LU R223, [R1+0xfc] ;  /* 0x0000fc0001df7983 */ /* 0x000e680000300800 */
[----:B------:R-:W2:Y:S04]  /*9e780*/  LDL.LU R224, [R1+0x100] ;  /* 0x0001000001e07983 */ /* 0x000ea80000300800 */
[----:B------:R-:W2:Y:S04]  /*9e790*/  LDL.LU R225, [R1+0x104] ;  /* 0x0001040001e17983 */ /* 0x000ea80000300800 */
[----:B------:R-:W2:Y:S04]  /*9e7a0*/  LDL.LU R226, [R1+0x108] ;  /* 0x0001080001e27983 */ /* 0x000ea80000300800 */
[----:B------:R-:W2:Y:S04]  /*9e7b0*/  LDL.LU R227, [R1+0x10c] ;  /* 0x00010c0001e37983 */ /* 0x000ea80000300800 */
[----:B---3--:R-:W3:Y:S04]  /*9e7c0*/  LDL.LU R176, [R1+0xb0] ;  /* 0x0000b00001b07983 */ /* 0x008ee80000300800 */
        /* <DEDUP_REMOVED lines=21> */
[C---:B------:R-:W-:Y:S03]  /*9e920*/  HMMA.1688.F32.TF32 R236, R184.reuse, R118, R236 ;  /* 0x00000076b8ec723c */ /* 0x040fe600000810ec */
        /* <DEDUP_REMOVED lines=18> */
[----:B------:R1:W-:Y:S04]  /*9ea50*/  STL.64 [R1+0x1770], R232 ;  /* 0x001770e801007387 */ /* 0x0003e80000100a00 */
[----:B------:R1:W-:Y:S04]  /*9ea60*/  STL.64 [R1+0x1778], R234 ;  /* 0x001778ea01007387 */ /* 0x0003e80000100a00 */
[----:B------:R-:W-:Y:S04]  /*9ea70*/  LDS R189, [R133+UR11+0x1a080] ;  /* 0x01a0800b85bd7984 */ /* 0x000fe80008000800 */
[----:B-1----:R-:W3:Y:S04]  /*9ea80*/  LDL.LU R232, [R1+0x130] ;  /* 0x0001300001e87983 */ /* 0x002ee80000300800 */
[----:B------:R-:W3:Y:S04]  /*9ea90*/  LDL.LU R233, [R1+0x134] ;  /* 0x0001340001e97983 */ /* 0x000ee80000300800 */
[----:B------:R-:W3:Y:S04]  /*9eaa0*/  LDL.LU R234, [R1+0x138] ;  /* 0x0001380001ea7983 */ /* 0x000ee80000300800 */
[----:B------:R-:W3:Y:S04]  /*9eab0*/  LDL.LU R235, [R1+0x13c] ;  /* 0x00013c0001eb7983 */ /* 0x000ee80000300800 */
[----:B------:R1:W-:Y:S04]  /*9eac0*/  STL.64 [R1+0x1790], R236 ;  /* 0x001790ec01007387 */ /* 0x0003e80000100a00 */
[----:B------:R1:W-:Y:S04]  /*9ead0*/  STL.64 [R1+0x1798], R238 ;  /* 0x001798ee01007387 */ /* 0x0003e80000100a00 */
[----:B------:R-:W1:Y:S04]  /*9eae0*/  LDS R191, [R133+UR11+0x1b080] ;  /* 0x01b0800b85bf7984 */ /* 0x000e680008000800 */
[----:B-1----:R-:W3:Y:S04]  /*9eaf0*/  LDL.LU R236, [R1+0xd0] ;  /* 0x0000d00001ec7983 */ /* 0x002ee80000300800 */
[----:B------:R-:W3:Y:S04]  /*9eb00*/  LDL.LU R237, [R1+0xd4] ;  /* 0x0000d40001ed7983 */ /* 0x000ee80000300800 */
[----:B------:R-:W3:Y:S04]  /*9eb10*/  LDL.LU R238, [R1+0xd8] ;  /* 0x0000d80001ee7983 */ /* 0x000ee80000300800 */
[----:B------:R-:W3:Y:S04]  /*9eb20*/  LDL.LU R239, [R1+0xdc] ;  /* 0x0000dc0001ef7983 */ /* 0x000ee80000300800 */
[----:B------:R1:W-:Y:S04]  /*9eb30*/  STL.64 [R1+0x17c0], R240 ;  /* 0x0017c0f001007387 */ /* 0x0003e80000100a00 */
[----:B------:R1:W-:Y:S04]  /*9eb40*/  STL.64 [R1+0x17c8], R242 ;  /* 0x0017c8f201007387 */ /* 0x0003e80000100a00 */
        /* <DEDUP_REMOVED lines=9> */
[----:B------:R-:W3:Y:S01]  /*9ebe0*/  LDL.LU R247, [R1+0xcc] ;  /* 0x0000cc0001f77983 */ /* 0x000ee20000300800 */
[----:B------:R-:W-:Y:S08]  /*9ebf0*/  HMMA.1688.F32.TF32 R248, R184, R130, R248 ;  /* 0x00000082b8f8723c */ /* 0x000ff000000810f8 */
[C---:B------:R-:W-:Y:S11]  /*9ec00*/  HMMA.1688.F32.TF32 R220, R180.reuse, R48, R220 ;  /* 0x00000030b4dc723c */ /* 0x040ff600000810dc */
[----:B------:R-:W-:Y:S04]  /*9ec10*/  STL.64 [R1+0x17f0], R248 ;  /* 0x0017f0f801007387 */ /* 0x000fe80000100a00 */
[----:B------:R2:W-:Y:S02]  /*9ec20*/  STL.64 [R1+0x17f8], R250 ;  /* 0x0017f8fa01007387 */ /* 0x0005e40000100a00 */
[----:B--2---:R-:W-:Y:S08]  /*9ec30*/  HMMA.1688.F32.TF32 R248, R180, R64, R152 ;  /* 0x00000040b4f8723c */ /* 0x004ff00000081098 */
[----:B------:R-:W-:Y:S08]  /*9ec40*/  HMMA.1688.F32.TF32 R220, R188, R50, R220 ;  /* 0x00000032bcdc723c */ /* 0x000ff000000810dc */
[C---:B------:R-:W-:Y:S08]  /*9ec50*/  HMMA.1688.F32.TF32 R224, R180.reuse, R52, R224 ;  /* 0x00000034b4e0723c */ /* 0x040ff000000810e0 */
[C---:B----4-:R-:W-:Y:S08]  /*9ec60*/  HMMA.1688.F32.TF32 R212, R180.reuse, R28, R212 ;  /* 0x0000001cb4d4723c */ /* 0x050ff000000810d4 */
[C---:B---3--:R-:W-:Y:S08]  /*9ec70*/  HMMA.1688.F32.TF32 R204, R180.reuse, R20, R204 ;  /* 0x00000014b4cc723c */ /* 0x048ff000000810cc */
[C---:B------:R-:W-:Y:S08]  /*9ec80*/  HMMA.1688.F32.TF32 R200, R180.reuse, R16, R200 ;  /* 0x00000010b4c8723c */ /* 0x040ff000000810c8 */
[C---:B------:R-:W-:Y:S08]  /*9ec90*/  HMMA.1688.F32.TF32 R196, R180.reuse, R12, R196 ;  /* 0x0000000cb4c4723c */ /* 0x040ff000000810c4 */
[C---:B------:R-:W-:Y:S08]  /*9eca0*/  HMMA.1688.F32.TF32 R184, R180.reuse, R4, R216 ;  /* 0x00000004b4b8723c */ /* 0x040ff000000810d8 */
[C---:B------:R-:W-:Y:S01]  /*9ecb0*/  HMMA.1688.F32.TF32 R216, R180.reuse, R32, R176 ;  /* 0x00000020b4d8723c */ /* 0x040fe200000810b0 */
[----:B------:R-:W-:Y:S04]  /*9ecc0*/  LDS R176, [R0+UR11+0x1c080] ;  /* 0x01c0800b00b07984 */ /* 0x000fe80008000800 */
[----:B------:R-:W-:Y:S04]  /*9ecd0*/  LDS R178, [R0+UR11+0x1d080] ;  /* 0x01d0800b00b27984 */ /* 0x000fe80008000800 */
[----:B------:R-:W-:Y:S01]  /*9ece0*/  LDS R177, [R133+UR11+0x1c080] ;  /* 0x01c0800b85b17984 */ /* 0x000fe20008000800 */
[----:B------:R-:W-:Y:S03]  /*9ecf0*/  HMMA.1688.F32.TF32 R192, R180, R8, R192 ;  /* 0x00000008b4c0723c */ /* 0x000fe600000810c0 */
[----:B------:R-:W1:Y:S05]  /*9ed00*/  LDS R179, [R133+UR11+0x1d080] ;  /* 0x01d0800b85b37984 */ /* 0x000e6a0008000800 */
[----:B------:R-:W-:Y:S08]  /*9ed10*/  HMMA.1688.F32.TF32 R196, R188, R14, R196 ;  /* 0x0000000ebcc4723c */ /* 0x000ff000000810c4 */
[----:B------:R-:W-:Y:S08]  /*9ed20*/  HMMA.1688.F32.TF32 R208, R180, R24, R208 ;  /* 0x00000018b4d0723c */ /* 0x000ff000000810d0 */
[----:B------:R-:W-:Y:S08]  /*9ed30*/  HMMA.1688.F32.TF32 R192, R188, R10, R192 ;  /* 0x0000000abcc0723c */ /* 0x000ff000000810c0 */
[C---:B------:R-:W-:Y:S08]  /*9ed40*/  HMMA.1688.F32.TF32 R228, R180.reuse, R56, R228 ;  /* 0x00000038b4e4723c */ /* 0x040ff000000810e4 */
[C---:B------:R-:W-:Y:S08]  /*9ed50*/  HMMA.1688.F32.TF32 R236, R180.reuse, R40, R236 ;  /* 0x00000028b4ec723c */ /* 0x040ff000000810ec */
[C---:B------:R-:W-:Y:S08]  /*9ed60*/  HMMA.1688.F32.TF32 R240, R180.reuse, R44, R240 ;  /* 0x0000002cb4f0723c */ /* 0x040ff000000810f0 */
[----:B------:R-:W-:Y:S08]  /*9ed70*/  HMMA.1688.F32.TF32 R244, R180, R36, R244 ;  /* 0x00000024b4f4723c */ /* 0x000ff000000810f4 */
[----:B------:R-:W-:-:S12]  /*9ed80*/  HMMA.1688.F32.TF32 R236, R188, R42, R236 ;  /* 0x0000002abcec723c */ /* 0x000fd800000810ec */
[C---:B------:R-:W-:Y:S08]  /*9ed90*/  HMMA.1688.F32.TF32 R152, R188.reuse, R38, R244 ;  /* 0x00000026bc98723c */ /* 0x040ff000000810f4 */
[----:B------:R-:W-:Y:S08]  /*9eda0*/  HMMA.1688.F32.TF32 R240, R188, R46, R240 ;  /* 0x0000002ebcf0723c */ /* 0x000ff000000810f0 */
[----:B------:R-:W-:Y:S03]  /*9edb0*/  HMMA.1688.F32.TF32 R232, R180, R60, R232 ;  /* 0x0000003cb4e8723c */ /* 0x000fe600000810e8 */
[----:B------:R-:W-:-:S05]  /*9edc0*/  IMAD.MOV.U32 R246, RZ, RZ, R153 ;  /* 0x000000fffff67224 */ /* 0x000fca00078e0099 */
[----:B------:R-:W-:Y:S01]  /*9edd0*/  HMMA.1688.F32.TF32 R180, R188, R6, R184 ;  /* 0x00000006bcb4723c */ /* 0x000fe200000810b8 */
[----:B------:R-:W-:Y:S04]  /*9ede0*/  LDS R184, [R0+UR11+0x1e080] ;  /* 0x01e0800b00b87984 */ /* 0x000fe80008000800 */
[----:B------:R-:W-:Y:S04]  /*9edf0*/  LDS R186, [R0+UR11+0x1f080] ;  /* 0x01f0800b00ba7984 */ /* 0x000fe80008000800 */
[----:B------:R-:W-:Y:S04]  /*9ee00*/  LDS R185, [R133+UR11+0x1e080] ;  /* 0x01e0800b85b97984 */ /* 0x000fe80008000800 */
[----:B------:R-:W2:Y:S01]  /*9ee10*/  LDS R187, [R133+UR11+0x1f080] ;  /* 0x01f0800b85bb7984 */ /* 0x000ea20008000800 */
[----:B------:R-:W-:-:S02]  /*9ee20*/  IMAD.MOV.U32 R247, RZ, RZ, R152 ;  /* 0x000000fffff77224 */ /* 0x000fc400078e0098 */
[----:B------:R-:W-:Y:S01]  /*9ee30*/  IMAD.MOV.U32 R244, RZ, RZ, R155 ;  /* 0x000000fffff47224 */ /* 0x000fe200078e009b */
[----:B------:R-:W-:Y:S01]  /*9ee40*/  MOV R157, R236 ;  /* 0x000000ec009d7202 */ /* 0x000fe20000000f00 */
[----:B------:R-:W-:Y:S02]  /*9ee50*/  IMAD.MOV.U32 R245, RZ, RZ, R154 ;  /* 0x000000fffff57224 */ /* 0x000fe400078e009a */
[----:B------:R-:W-:Y:S01]  /*9ee60*/  IMAD.MOV.U32 R152, RZ, RZ, R239 ;  /* 0x000000ffff987224 */ /* 0x000fe200078e00ef */
[----:B------:R-:W-:Y:S01]  /*9ee70*/  HMMA.1688.F32.TF32 R200, R188, R18, R200 ;  /* 0x00000012bcc8723c */ /* 0x000fe200000810c8 */
[----:B------:R-:W-:Y:S01]  /*9ee80*/  IMAD.MOV.U32 R156, RZ, RZ, R237 ;  /* 0x000000ffff9c7224 */ /* 0x000fe200078e00ed */
[----:B------:R-:W-:Y:S01]  /*9ee90*/  MOV R237, R246 ;  /* 0x000000f600ed7202 */ /* 0x000fe20000000f00 */
[----:B------:R-:W-:Y:S01]  /*9eea0*/  IMAD.MOV.U32 R153, RZ, RZ, R238 ;  /* 0x000000ffff997224 */ /* 0x000fe200078e00ee */
[----:B------:R-:W3:Y:S01]  /*9eeb0*/  LDL.LU.64 R154, [R1+0x4388] ;  /* 0x00438800019a7983 */ /* 0x000ee20000300a00 */
[----:B------:R-:W-:-:S02]  /*9eec0*/  IMAD.MOV.U32 R236, RZ, RZ, R247 ;  /* 0x000000ffffec7224 */ /* 0x000fc400078e00f7 */
[----:B------:R-:W-:Y:S02]  /*9eed0*/  IMAD.MOV.U32 R239, RZ, RZ, R244 ;  /* 0x000000ffffef7224 */ /* 0x000fe400078e00f4 */
[----:B------:R-:W-:Y:S01]  /*9eee0*/  IMAD.MOV.U32 R238, RZ, RZ, R245 ;  /* 0x000000ffffee7224 */ /* 0x000fe200078e00f5 */
[----:B------:R-:W-:Y:S01]  /*9eef0*/  MOV R245, R242 ;  /* 0x000000f200f57202 */ /* 0x000fe20000000f00 */
[----:B------:R-:W-:Y:S02]  /*9ef00*/  IMAD.MOV.U32 R246, RZ, RZ, R241 ;  /* 0x000000fffff67224 */ /* 0x000fe400078e00f1 */
[----:B------:R-:W-:Y:S01]  /*9ef10*/  IMAD.MOV.U32 R244, RZ, RZ, R243 ;  /* 0x000000fffff47224 */ /* 0x000fe200078e00f3 */
[----:B------:R-:W-:Y:S01]  /*9ef20*/  MOV R243, R152 ;  /* 0x0000009800f37202 */ /* 0x000fe20000000f00 */
[----:B------:R-:W-:Y:S02]  /*9ef30*/  IMAD.MOV.U32 R247, RZ, RZ, R240 ;  /* 0x000000fffff77224 */ /* 0x000fe400078e00f0 */
        /* <DEDUP_REMOVED lines=8> */
[----:B------:R-:W-:Y:S02]  /*9efc0*/  IMAD.MOV.U32 R221, RZ, RZ, R237 ;  /* 0x000000ffffdd7224 */ /* 0x000fe400078e00ed */
[----:B------:R-:W-:Y:S02]  /*9efd0*/  IMAD.MOV.U32 R222, RZ, RZ, R238 ;  /* 0x000000ffffde7224 */ /* 0x000fe400078e00ee */
[----:B------:R-:W-:Y:S02]  /*9efe0*/  IMAD.MOV.U32 R223, RZ, RZ, R239 ;  /* 0x000000ffffdf7224 */ /* 0x000fe400078e00ef */
[----:B------:R-:W-:Y:S01]  /*9eff0*/  HMMA.1688.F32.TF32 R236, R188, R54, R224 ;  /* 0x00000036bcec723c */ /* 0x000fe200000810e0 */
[----:B------:R-:W-:Y:S01]  /*9f000*/  IMAD.MOV.U32 R224, RZ, RZ, R240 ;  /* 0x000000ffffe07224 */ /* 0x000fe200078e00f0 */
[----:B------:R-:W-:Y:S01]  /*9f010*/  MOV R225, R241 ;  /* 0x000000f100e17202 */ /* 0x000fe20000000f00 */
[----:B------:R-:W-:Y:S02]  /*9f020*/  IMAD.MOV.U32 R226, RZ, RZ, R242 ;  /* 0x000000ffffe27224 */ /* 0x000fe400078e00f2 */
[----:B------:R-:W-:-:S03]  /*9f030*/  IMAD.MOV.U32 R227, RZ, RZ, R243 ;  /* 0x000000ffffe37224 */ /* 0x000fc600078e00f3 */
[----:B------:R-:W-:Y:S01]  /*9f040*/  HMMA.1688.F32.TF32 R240, R188, R58, R228 ;  /* 0x0000003abcf0723c */ /* 0x000fe200000810e4 */
[----:B------:R-:W-:Y:S01]  /*9f050*/  IMAD.MOV.U32 R228, RZ, RZ, R247 ;  /* 0x000000ffffe47224 */ /* 0x000fe200078e00f7 */
[----:B------:R-:W-:Y:S01]  /*9f060*/  MOV R230, R245 ;  /* 0x000000f500e67202 */ /* 0x000fe20000000f00 */
[----:B------:R-:W-:Y:S02]  /*9f070*/  IMAD.MOV.U32 R229, RZ, RZ, R246 ;  /* 0x000000ffffe57224 */ /* 0x000fe400078e00f6 */
[----:B------:R-:W-:-:S03]  /*9f080*/  IMAD.MOV.U32 R231, RZ, RZ, R244 ;  /* 0x000000ffffe77224 */ /* 0x000fc600078e00f4 */
[C---:B------:R-:W-:Y:S08]  /*9f090*/  HMMA.1688.F32.TF32 R204, R188.reuse, R22, R204 ;  /* 0x00000016bccc723c */ /* 0x040ff000000810cc */
[C---:B------:R-:W-:Y:S08]  /*9f0a0*/  HMMA.1688.F32.TF32 R208, R188.reuse, R26, R208 ;  /* 0x0000001abcd0723c */ /* 0x040ff000000810d0 */
[C---:B------:R-:W-:Y:S08]  /*9f0b0*/  HMMA.1688.F32.TF32 R212, R188.reuse, R30, R212 ;  /* 0x0000001ebcd4723c */ /* 0x040ff000000810d4 */
[C---:B------:R-:W-:Y:S08]  /*9f0c0*/  HMMA.1688.F32.TF32 R216, R188.reuse, R34, R216 ;  /* 0x00000022bcd8723c */ /* 0x040ff000000810d8 */
[C---:B------:R-:W-:Y:S08]  /*9f0d0*/  HMMA.1688.F32.TF32 R244, R188.reuse, R62, R232 ;  /* 0x0000003ebcf4723c */ /* 0x040ff000000810e8 */
[----:B------:R-:W-:Y:S08]  /*9f0e0*/  HMMA.1688.F32.TF32 R248, R188, R66, R248 ;  /* 0x00000042bcf8723c */ /* 0x000ff000000810f8 */
[C---:B-1----:R-:W-:Y:S08]  /*9f0f0*/  HMMA.1688.F32.TF32 R188, R176.reuse, R68, R180 ;  /* 0x00000044b0bc723c */ /* 0x042ff000000810b4 */
[C---:B------:R-:W-:Y:S08]  /*9f100*/  HMMA.1688.F32.TF32 R192, R176.reuse, R72, R192 ;  /* 0x00000048b0c0723c */ /* 0x040ff000000810c0 */
[----:B------:R-:W-:Y:S01]  /*9f110*/  HMMA.1688.F32.TF32 R196, R176, R76, R196 ;  /* 0x0000004cb0c4723c */ /* 0x000fe200000810c4 */
[----:B------:R-:W-:Y:S01]  /*9f120*/  IMAD.MOV.U32 R232, RZ, RZ, R157 ;  /* 0x000000ffffe87224 */ /* 0x000fe200078e009d */
[----:B------:R-:W-:Y:S01]  /*9f130*/  MOV R235, R152 ;  /* 0x0000009800eb7202 */ /* 0x000fe20000000f00 */
[----:B------:R-:W-:Y:S01]  /*9f140*/  IMAD.MOV.U32 R233, RZ, RZ, R156 ;  /* 0x000000ffffe97224 */ /* 0x000fe200078e009c */
[----:B------:R-:W-:Y:S01]  /*9f150*/  LDS R180, [R0+UR11+0x18100] ;  /* 0x0181000b00b47984 */ /* 0x000fe20008000800 */
[----:B------:R-:W-:-:S03]  /*9f160*/  IMAD.MOV.U32 R234, RZ, RZ, R153 ;  /* 0x000000ffffea7224 */ /* 0x000fc600078e0099 */
[----:B--2---:R-:W-:Y:S01]  /*9f170*/  HMMA.1688.F32.TF32 R188, R184, R70, R188 ;  /* 0x00000046b8bc723c */ /* 0x004fe200000810bc */
[----:B------:R-:W-:Y:S04]  /*9f180*/  LDS R182, [R0+UR11+0x19100] ;  /* 0x0191000b00b67984 */ /* 0x000fe80008000800 */
[----:B------:R-:W-:Y:S03]  /*9f190*/  LDS R181, [R133+UR11+0x18100] ;  /* 0x0181000b85b57984 */ /* 0x000fe60008000800 */
[----:B------:R-:W-:Y:S01]  /*9f1a0*/  HMMA.1688.F32.TF32 R200, R176, R80, R200 ;  /* 0x00000050b0c8723c */ /* 0x000fe200000810c8 */
[----:B------:R-:W1:Y:S07]  /*9f1b0*/  LDS R183, [R133+UR11+0x19100] ;  /* 0x0191000b85b77984 */ /* 0x000e6e0008000800 */
        /* <DEDUP_REMOVED lines=13> */
[C---:B------:R-:W-:Y:S01]  /*9f290*/  HMMA.1688.F32.TF32 R176, R184.reuse, R78, R196 ;  /* 0x0000004eb8b0723c */ /* 0x040fe200000810c4 */
[----:B------:R-:W-:Y:S04]  /*9f2a0*/  STL.64 [R1+0x1650], R188 ;  /* 0x001650bc01007387 */ /* 0x000fe80000100a00 */
[----:B------:R2:W-:Y:S04]  /*9f2b0*/  STL.64 [R1+0x1658], R190 ;  /* 0x001658be01007387 */ /* 0x0005e80000100a00 */
[----:B------:R-:W-:Y:S04]  /*9f2c0*/  STL.64 [R1+0x1640], R192 ;  /* 0x001640c001007387 */ /* 0x000fe80000100a00 */
[----:B------:R4:W-:Y:S01]  /*9f2d0*/  STL.64 [R1+0x1648], R194 ;  /* 0x001648c201007387 */ /* 0x0009e20000100a00 */
[C---:B--2---:R-:W-:Y:S05]  /*9f2e0*/  HMMA.1688.F32.TF32 R188, R184.reuse, R82, R200 ;  /* 0x00000052b8bc723c */ /* 0x044fea00000810c8 */
[----:B------:R-:W-:Y:S04]  /*9f2f0*/  STL.64 [R1+0x8f0], R176 ;  /* 0x0008f0b001007387 */ /* 0x000fe80000100a00 */
[----:B------:R2:W-:Y:S01]  /*9f300*/  STL.64 [R1+0x8f8], R178 ;  /* 0x0008f8b201007387 */ /* 0x0005e20000100a00 */
[C---:B----4-:R-:W-:Y:S08]  /*9f310*/  HMMA.1688.F32.TF32 R192, R184.reuse, R86, R204 ;  /* 0x00000056b8c0723c */ /* 0x050ff000000810cc */
[C---:B--2---:R-:W-:Y:S01]  /*9f320*/  HMMA.1688.F32.TF32 R176, R184.reuse, R90, R208 ;  /* 0x0000005ab8b0723c */ /* 0x044fe200000810d0 */
[----:B------:R-:W-:Y:S04]  /*9f330*/  STL.64 [R1+0x8b0], R188 ;  /* 0x0008b0bc01007387 */ /* 0x000fe80000100a00 */
[----:B------:R2:W-:Y:S06]  /*9f340*/  STL.64 [R1+0x8b8], R190 ;  /* 0x0008b8be01007387 */ /* 0x0005ec0000100a00 */
[----:B------:R-:W-:Y:S04]  /*9f350*/  STL.64 [R1+0x890], R192 ;  /* 0x000890c001007387 */ /* 0x000fe80000100a00 */
[----:B------:R4:W-:Y:S01]  /*9f360*/  STL.64 [R1+0x898], R194 ;  /* 0x000898c201007387 */ /* 0x0009e20000100a00 */
[C---:B--2---:R-:W-:Y:S03]  /*9f370*/  HMMA.1688.F32.TF32 R188, R184.reuse, R94, R212 ;  /* 0x0000005eb8bc723c */ /* 0x044fe600000810d4 */
[----:B------:R-:W-:Y:S04]  /*9f380*/  STL.64 [R1+0x830], R176 ;  /* 0x000830b001007387 */ /* 0x000fe80000100a00 */
[----:B------:R2:W-:Y:S01]  /*9f390*/  STL.64 [R1+0x838], R178 ;  /* 0x000838b201007387 */ /* 0x0005e20000100a00 */
[C---:B----4-:R-:W-:Y:S08]  /*9f3a0*/  HMMA.1688.F32.TF32 R192, R184.reuse, R98, R216 ;  /* 0x00000062b8c0723c */ /* 0x050ff000000810d8 */
[C---:B--2---:R-:W-:Y:S03]  /*9f3b0*/  HMMA.1688.F32.TF32 R176, R184.reuse, R102, R220 ;  /* 0x00000066b8b0723c */ /* 0x044fe600000810dc */
        /* <DEDUP_REMOVED lines=8> */
[C---:B--2---:R-:W-:Y:S03]  /*9f440*/  HMMA.1688.F32.TF32 R192, R184.reuse, R110, R228 ;  /* 0x0000006eb8c0723c */ /* 0x044fe600000810e4 */
[----:B------:R-:W-:Y:S04]  /*9f450*/  LDS R190, [R0+UR11+0x1b100] ;  /* 0x01b1000b00be7984 */ /* 0x000fe80008000800 */
[----:B------:R-:W-:Y:S01]  /*9f460*/  LDS R189, [R133+UR11+0x1a100] ;  /* 0x01a1000b85bd7984 */ /* 0x000fe20008000800 */
[----:B----4-:R-:W-:Y:S03]  /*9f470*/  HMMA.1688.F32.TF32 R176, R184, R106, R224 ;  /* 0x0000006ab8b0723c */ /* 0x010fe600000810e0 */
[----:B------:R-:W2:-:S15]  /*9f480*/  LDS R191, [R133+UR11+0x1b100] ;  /* 0x01b1000b85bf7984 */ /* 0x000e9e0008000800 */
[----:B------:R-:W-:Y:S01]  /*9f490*/  NOP ;  /* 0x0000000000007918 */ /* 0x000fe20000000000 */
[----:B------:R-:W-:Y:S04]  /*9f4a0*/  STL.64 [R1+0x16b0], R176 ;  /* 0x0016b0b001007387 */ /* 0x000fe80000100a00 */
[----:B------:R4:W-:Y:S02]  /*9f4b0*/  STL.64 [R1+0x16b8], R178 ;  /* 0x0016b8b201007387 */ /* 0x0009e40000100a00 */
[C---:B----4-:R-:W-:Y:S02]  /*9f4c0*/  HMMA.1688.F32.TF32 R176, R184.reuse, R114, R232 ;  /* 0x00000072b8b0723c */ /* 0x050fe400000810e8 */
[----:B------:R-:W1:Y:S04]  /*9f4d0*/  LDL.LU R232, [R1+0x280] ;  /* 0x0002800001e87983 */ /* 0x000e680000300800 */
[----:B------:R-:W-:Y:S04]  /*9f4e0*/  STL.64 [R1+0x16e0], R192 ;  /* 0x0016e0c001007387 */ /* 0x000fe80000100a00 */
[----:B------:R4:W-:Y:S02]  /*9f4f0*/  STL.64 [R1+0x16e8], R194 ;  /* 0x0016e8c201007387 */ /* 0x0009e40000100a00 */
[C---:B----4-:R-:W-:Y:S07]  /*9f500*/  HMMA.1688.F32.TF32 R192, R184.reuse, R118, R236 ;  /* 0x00000076b8c0723c */ /* 0x050fee00000810ec */
[----:B------:R4:W-:Y:S04]  /*9f510*/  STL.64 [R1+0x1700], R176 ;  /* 0x001700b001007387 */ /* 0x0009e80000100a00 */
[----:B------:R2:W-:Y:S04]  /*9f520*/  STL.64 [R1+0x1708], R178 ;  /* 0x001708b201007387 */ /* 0x0005e80000100a00 */
[----:B------:R-:W1:Y:S04]  /*9f530*/  LDL.LU R233, [R1+0x284] ;  /* 0x0002840001e97983 */ /* 0x000e680000300800 */
[----:B------:R-:W1:Y:S04]  /*9f540*/  LDL.LU R234, [R1+0x288] ;  /* 0x0002880001ea7983 */ /* 0x000e680000300800 */
[----:B------:R-:W1:Y:S04]  /*9f550*/  LDL.LU R235, [R1+0x28c] ;  /* 0x00028c0001eb7983 */ /* 0x000e680000300800 */
[----:B----4-:R-:W4:Y:S04]  /*9f560*/  LDL.LU R176, [R1+0x1d0] ;  /* 0x0001d00001b07983 */ /* 0x010f280000300800 */
[----:B------:R2:W-:Y:S04]  /*9f570*/  STL.64 [R1+0x1730], R192 ;  /* 0x001730c001007387 */ /* 0x0005e80000100a00 */
[----:B------:R3:W-:Y:S04]  /*9f580*/  STL.64 [R1+0x1738], R194 ;  /* 0x001738c201007387 */ /* 0x0007e80000100a00 */
[----:B------:R-:W4:Y:S04]  /*9f590*/  LDL.LU R177, [R1+0x1d4] ;  /* 0x0001d40001b17983 */ /* 0x000f280000300800 */
[----:B--2---:R-:W4:Y:S04]  /*9f5a0*/  LDL.LU R178, [R1+0x1d8] ;  /* 0x0001d80001b27983 */ /* 0x004f280000300800 */
        /* <DEDUP_REMOVED lines=23> */
[----:B---3--:R-:W3:Y:S04]  /*9f720*/  LDL.LU R194, [R1+0x158] ;  /* 0x0001580001c27983 */ /* 0x008ee80000300800 */
        /* <DEDUP_REMOVED lines=22> */
[----:B------:R1:W-:Y:S04]  /*9f890*/  STL.64 [R1+0x1760], R240 ;  /* 0x001760f001007387 */ /* 0x0003e80000100a00 */
[----:B------:R1:W-:Y:S01]  /*9f8a0*/  STL.64 [R1+0x1768], R242 ;  /* 0x001768f201007387 */ /* 0x0003e20000100a00 */
[----:B------:R-:W-:Y:S03]  /*9f8b0*/  HMMA.1688.F32.TF32 R184, R184, R130, R248 ;  /* 0x00000082b8b8723c */ /* 0x000fe600000810f8 */
        /* <DEDUP_REMOVED lines=10> */
[----:B------:R-:W3:Y:S04]  /*9f960*/  LDL.LU R248, [R1+0x270] ;  /* 0x0002700001f87983 */ /* 0x000ee80000300800 */
[----:B------:R-:W-:Y:S04]  /*9f970*/  STL.64 [R1+0x17d0], R184 ;  /* 0x0017d0b801007387 */ /* 0x000fe80000100a00 */
[----:B------:R1:W-:Y:S04]  /*9f980*/  STL.64 [R1+0x17d8], R186 ;  /* 0x0017d8ba01007387 */ /* 0x0003e80000100a00 */
[----:B------:R-:W3:Y:S04]  /*9f990*/  LDL.LU R249, [R1+0x274] ;  /* 0x0002740001f97983 */ /* 0x000ee80000300800 */
[----:B------:R-:W3:Y:S04]  /*9f9a0*/  LDL.LU R250, [R1+0x278] ;  /* 0x0002780001fa7983 */ /* 0x000ee80000300800 */
[----:B------:R-:W3:Y:S01]  /*9f9b0*/  LDL.LU R251, [R1+0x27c] ;  /* 0x00027c0001fb7983 */ /* 0x000ee20000300800 */
[C---:B------:R-:W-:Y:S08]  /*9f9c0*/  HMMA.1688.F32.TF32 R232, R180.reuse, R60, R232 ;  /* 0x0000003cb4e8723c */ /* 0x040ff000000810e8 */
[C---:B--2---:R-:W-:Y:S08]  /*9f9d0*/  HMMA.1688.F32.TF32 R220, R180.reuse, R36, R220 ;  /* 0x00000024b4dc723c */ /* 0x044ff000000810dc */
[C---:B----4-:R-:W-:Y:S08]  /*9f9e0*/  HMMA.1688.F32.TF32 R212, R180.reuse, R28, R212 ;  /* 0x0000001cb4d4723c */ /* 0x050ff000000810d4 */
[C---:B------:R-:W-:Y:S08]  /*9f9f0*/  HMMA.1688.F32.TF32 R208, R180.reuse, R24, R208 ;  /* 0x00000018b4d0723c */ /* 0x040ff000000810d0 */
[C---:B------:R-:W-:Y:S08]  /*9fa00*/  HMMA.1688.F32.TF32 R204, R180.reuse, R20, R204 ;  /* 0x00000014b4cc723c */ /* 0x040ff000000810cc */
[C---:B------:R-:W-:Y:S08]  /*9fa10*/  HMMA.1688.F32.TF32 R196, R180.reuse, R12, R196 ;  /* 0x0000000cb4c4723c */ /* 0x040ff000000810c4 */
[C---:B---3--:R-:W-:Y:S08]  /*9fa20*/  HMMA.1688.F32.TF32 R192, R180.reuse, R8, R192 ;  /* 0x00000008b4c0723c */ /* 0x048ff000000810c0 */
[C---:B-1----:R-:W-:Y:S08]  /*9fa30*/  HMMA.1688.F32.TF32 R184, R180.reuse, R4, R224 ;  /* 0x00000004b4b8723c */ /* 0x042ff000000810e0 */
[C---:B------:R-:W-:Y:S01]  /*9fa40*/  HMMA.1688.F32.TF32 R224, R180.reuse, R40, R176 ;  /* 0x00000028b4e0723c */ /* 0x040fe200000810b0 */
[----:B------:R-:W-:Y:S04]  /*9fa50*/  LDS R176, [R0+UR11+0x1c100] ;  /* 0x01c1000b00b07984 */ /* 0x000fe80008000800 */
[----:B------:R-:W-:Y:S04]  /*9fa60*/  LDS R178, [R0+UR11+0x1d100] ;  /* 0x01d1000b00b27984 */ /* 0x000fe80008000800 */
[----:B------:R-:W-:Y:S04]  /*9fa70*/  LDS R177, [R133+UR11+0x1c100] ;  /* 0x01c1000b85b17984 */ /* 0x000fe80008000800 */
[----:B------:R-:W1:Y:S01]  /*9fa80*/  LDS R179, [R133+UR11+0x1d100] ;  /* 0x01d1000b85b37984 */ /* 0x000e620008000800 */
[C---:B------:R-:W-:Y:S08]  /*9fa90*/  HMMA.1688.F32.TF32 R200, R180.reuse, R16, R200 ;  /* 0x00000010b4c8723c */ /* 0x040ff000000810c8 */
[----:B------:R-:W-:Y:S08]  /*9faa0*/  HMMA.1688.F32.TF32 R216, R180, R32, R216 ;  /* 0x00000020b4d8723c */ /* 0x000ff000000810d8 */
[----:B------:R-:W-:Y:S08]  /*9fab0*/  HMMA.1688.F32.TF32 R192, R188, R10, R192 ;  /* 0x0000000abcc0723c */ /* 0x000ff000000810c0 */
[C---:B------:R-:W-:Y:S08]  /*9fac0*/  HMMA.1688.F32.TF32 R228, R180.reuse, R44, R228 ;  /* 0x0000002cb4e4723c */ /* 0x040ff000000810e4 */
[C---:B------:R-:W-:Y:S08]  /*9fad0*/  HMMA.1688.F32.TF32 R236, R180.reuse, R52, R236 ;  /* 0x00000034b4ec723c */ /* 0x040ff000000810ec */
[C---:B------:R-:W-:Y:S08]  /*9fae0*/  HMMA.1688.F32.TF32 R240, R180.reuse, R56, R240 ;  /* 0x00000038b4f0723c */ /* 0x040ff000000810f0 */
[----:B------:R-:W-:-:S15]  /*9faf0*/  HMMA.1688.F32.TF32 R244, R180, R48, R244 ;  /* 0x00000030b4f4723c */ /* 0x000fde00000810f4 */
[----:B------:R-:W-:-:S05]  /*9fb00*/  NOP ;  /* 0x0000000000007918 */ /* 0x000fca0000000000 */
[----:B------:R-:W-:Y:S08]  /*9fb10*/  HMMA.1688.F32.TF32 R244, R188, R50, R244 ;  /* 0x00000032bcf4723c */ /* 0x000ff000000810f4 */
[----:B------:R-:W-:Y:S08]  /*9fb20*/  HMMA.1688.F32.TF32 R248, R180, R64, R248 ;  /* 0x00000040b4f8723c */ /* 0x000ff000000810f8 */
[C---:B------:R-:W-:Y:S01]  /*9fb30*/  HMMA.1688.F32.TF32 R180, R188.reuse, R6, R184 ;  /* 0x00000006bcb4723c */ /* 0x040fe200000810b8 */
[----:B------:R-:W-:Y:S04]  /*9fb40*/  LDS R184, [R0+UR11+0x1e100] ;  /* 0x01e1000b00b87984 */ /* 0x000fe80008000800 */
[----:B------:R-:W-:Y:S04]  /*9fb50*/  LDS R186, [R0+UR11+0x1f100] ;  /* 0x01f1000b00ba7984 */ /* 0x000fe80008000800 */
[----:B------:R-:W-:Y:S04]  /*9fb60*/  LDS R185, [R133+UR11+0x1e100] ;  /* 0x01e1000b85b97984 */ /* 0x000fe80008000800 */
[----:B------:R-:W2:Y:S01]  /*9fb70*/  LDS R187, [R133+UR11+0x1f100] ;  /* 0x01f1000b85bb7984 */ /* 0x000ea20008000800 */
[----:B------:R-:W-:Y:S01]  /*9fb80*/  IMAD.MOV.U32 R152, RZ, RZ, R244 ;  /* 0x000000ffff987224 */ /* 0x000fe200078e00f4 */
[----:B------:R-:W-:Y:S01]  /*9fb90*/  HMMA.1688.F32.TF32 R196, R188, R14, R196 ;  /* 0x0000000ebcc4723c */ /* 0x000fe200000810c4 */
[----:B------:R-:W-:-:S02]  /*9fba0*/  IMAD.MOV.U32 R153, RZ, RZ, R245 ;  /* 0x000000ffff997224 */ /* 0x000fc400078e00f5 */
[----:B------:R-:W-:Y:S02]  /*9fbb0*/  IMAD.MOV.U32 R156, RZ, RZ, R246 ;  /* 0x000000ffff9c7224 */ /* 0x000fe400078e00f6 */
[----:B------:R-:W-:-:S03]  /*9fbc0*/  IMAD.MOV.U32 R157, RZ, RZ, R247 ;  /* 0x000000ffff9d7224 */ /* 0x000fc600078e00f7 */
        /* <DEDUP_REMOVED lines=13> */
[----:B------:R-:W-:-:S07]  /*9fca0*/  MOV R232, R152 ;  /* 0x0000009800e87202 */ /* 0x000fce0000000f00 */
[C---:B------:R-:W-:Y:S01]  /*9fcb0*/  HMMA.1688.F32.TF32 R192, R176.reuse, R72, R192 ;  /* 0x00000048b0c0723c */ /* 0x040fe200000810c0 */
[----:B------:R-:W-:Y:S01]  /*9fcc0*/  IMAD.MOV.U32 R233, RZ, RZ, R153 ;  /* 0x000000ffffe97224 */ /* 0x000fe200078e0099 */
[----:B------:R-:W3:Y:S01]  /*9fcd0*/  LDL.LU R152, [R1+0x4384] ;  /* 0x0043840001987983 */ /* 0x000ee20000300800 */
[----:B------:R-:W-:Y:S02]  /*9fce0*/  IMAD.MOV.U32 R234, RZ, RZ, R156 ;  /* 0x000000ffffea7224 */ /* 0x000fe400078e009c */
[----:B------:R-:W-:Y:S01]  /*9fcf0*/  IMAD.MOV.U32 R235, RZ, RZ, R157 ;  /* 0x000000ffffeb7224 */ /* 0x000fe200078e009d */
[----:B------:R-:W4:Y:S02]  /*9fd00*/  LDL.LU R153, [R1+0x4380] ;  /* 0x0043800001997983 */ /* 0x000f240000300800 */
[C---:B------:R-:W-:Y:S02]  /*9fd10*/  HMMA.1688.F32.TF32 R196, R176.reuse, R76, R196 ;  /* 0x0000004cb0c4723c */ /* 0x040fe400000810c4 */
[----:B------:R-:W3:Y:S04]  /*9fd20*/  LDL.LU R156, [R1+0x437c] ;  /* 0x00437c00019c7983 */ /* 0x000ee80000300800 */
[----:B------:R-:W3:Y:S02]  /*9fd30*/  LDL.LU R157, [R1+0x4378] ;  /* 0x00437800019d7983 */ /* 0x000ee40000300800 */
[C---:B------:R-:W-:Y:S02]  /*9fd40*/  HMMA.1688.F32.TF32 R200, R176.reuse, R80, R200 ;  /* 0x00000050b0c8723c */ /* 0x040fe400000810c8 */
[----:B------:R-:W-:Y:S04]  /*9fd50*/  LDS R180, [R0+UR11+0x18180] ;  /* 0x0181800b00b47984 */ /* 0x000fe80008000800 */
[----:B------:R-:W-:Y:S02]  /*9fd60*/  LDS R182, [R0+UR11+0x19180] ;  /* 0x0191800b00b67984 */ /* 0x000fe40008000800 */
[C---:B------:R-:W-:Y:S02]  /*9fd70*/  HMMA.1688.F32.TF32 R204, R176.reuse, R84, R204 ;  /* 0x00000054b0cc723c */ /* 0x040fe400000810cc */
[----:B------:R-:W-:Y:S04]  /*9fd80*/  LDS R181, [R133+UR11+0x18180] ;  /* 0x0181800b85b57984 */ /* 0x000fe80008000800 */
[----:B------:R-:W1:Y:S02]  /*9fd90*/  LDS R183, [R133+UR11+0x19180] ;  /* 0x0191800b85b77984 */ /* 0x000e640008000800 */
        /* <DEDUP_REMOVED lines=11> */
[C---:B--2---:R-:W-:Y:S08]  /*9fe50*/  HMMA.1688.F32.TF32 R176, R184.reuse, R70, R188 ;  /* 0x00000046b8b0723c */ /* 0x044ff000000810bc */
[C---:B------:R-:W-:Y:S11]  /*9fe60*/  HMMA.1688.F32.TF32 R188, R184.reuse, R74, R192 ;  /* 0x0000004ab8bc723c */ /* 0x040ff600000810c0 */
[----:B------:R-:W-:Y:S01]  /*9fe70*/  STL.64 [R1+0x1590], R176 ;  /* 0x001590b001007387 */ /* 0x000fe20000100a00 */
[C---:B------:R-:W-:Y:S03]  /*9fe80*/  HMMA.1688.F32.TF32 R192, R184.reuse, R82, R200 ;  /* 0x00000052b8c0723c */ /* 0x040fe600000810c8 */
[----:B------:R2:W-:Y:S04]  /*9fe90*/  STL.64 [R1+0x1598], R178 ;  /* 0x001598b201007387 */ /* 0x0005e80000100a00 */
[----:B------:R-:W-:Y:S04]  /*9fea0*/  STL.64 [R1+0x1580], R188 ;  /* 0x001580bc01007387 */ /* 0x000fe80000100a00 */
[----:B------:R1:W-:Y:S01]  /*9feb0*/  STL.64 [R1+0x1588], R190 ;  /* 0x001588be01007387 */ /* 0x0003e20000100a00 */
[C---:B--2---:R-:W-:Y:S08]  /*9fec0*/  HMMA.1688.F32.TF32 R176, R184.reuse, R78, R196 ;  /* 0x0000004eb8b0723c */ /* 0x044ff000000810c4 */
[C---:B-1----:R-:W-:Y:S11]  /*9fed0*/  HMMA.1688.F32.TF32 R188, R184.reuse, R86, R204 ;  /* 0x00000056b8bc723c */ /* 0x042ff600000810cc */
        /* <DEDUP_REMOVED lines=9> */
[----:B------:R1:W-:Y:S04]  /*9ff70*/  STL.64 [R1+0x15c0], R176 ;  /* 0x0015c0b001007387 */ /* 0x0003e80000100a00 */
[----:B------:R2:W-:Y:S04]  /*9ff80*/  STL.64 [R1+0x15c8], R178 ;  /* 0x0015c8b201007387 */ /* 0x0005e80000100a00 */
[----:B------:R-:W-:Y:S01]  /*9ff90*/  STL.64 [R1+0x15b0], R192 ;  /* 0x0015b0c001007387 */ /* 0x000fe20000100a00 */
[----:B-1----:R-:W-:-:S03]  /*9ffa0*/  IMAD.MOV.U32 R176, RZ, RZ, R160 ;  /* 0x000000ffffb07224 */ /* 0x002fc600078e00a0 */
[----:B------:R-:W-:Y:S01]  /*9ffb0*/  STL.64 [R1+0x15b8], R194 ;  /* 0x0015b8c201007387 */ /* 0x000fe20000100a00 */
[----:B------:R-:W-:-:S03]  /*9ffc0*/  MOV R177, R161 ;  /* 0x000000a100b17202 */ /* 0x000fc60000000f00 */
[----:B------:R-:W3:Y:S01]  /*9ffd0*/  LDL.LU R160, [R1+0x4374] ;  /* 0x0043740001a07983 */ /* 0x000ee20000300800 */
[----:B--2---:R-:W-:-:S03]  /*9ffe0*/  IMAD.MOV.U32 R178, RZ, RZ, R164 ;  /* 0x000000ffffb27224 */ /* 0x004fc600078e00a4 */
[----:B------:R-:W-:Y:S01]  /*9fff0*/  STL.64 [R1+0x15a0], R188 ;  /* 0x0015a0bc01007387 */ /* 0x000fe20000100a00 */
[----:B------:R-:W-:-:S03]  /*a0000*/  IMAD.MOV.U32 R179, RZ, RZ, R165 ;  /* 0x000000ffffb37224 */ /* 0x000fc600078e00a5 */
[----:B------:R1:W-:Y:S01]  /*a0010*/  STL.64 [R1+0x15a8], R190 ;  /* 0x0015a8be01007387 */ /* 0x0003e20000100a00 */
[----:B------:R-:W-:-:S03]  /*a0020*/  IMAD.MOV.U32 R216, RZ, RZ, R168 ;  /* 0x000000ffffd87224 */ /* 0x000fc600078e00a8 */
[----:B------:R-:W2:Y:S01]  /*a0030*/  LDL.LU R161, [R1+0x4370] ;  /* 0x0043700001a17983 */ /* 0x000ea20000300800 */
[----:B------:R-:W-:-:S03]  /*a0040*/  IMAD.MOV.U32 R217, RZ, RZ, R169 ;  /* 0x000000ffffd97224 */ /* 0x000fc600078e00a9 */
[----:B------:R-:W2:Y:S04]  /*a0050*/  LDL.LU R164, [R1+0x436c] ;  /* 0x00436c0001a47983 */ /* 0x000ea80000300800 */
[----:B------:R-:W2:Y:S04]  /*a0060*/  LDL.LU R165, [R1+0x4368] ;  /* 0x0043680001a57983 */ /* 0x000ea80000300800 */
[----:B------:R-:W2:Y:S04]  /*a0070*/  LDL.LU R168, [R1+0x4364] ;  /* 0x0043640001a87983 */ /* 0x000ea80000300800 */
[----:B------:R-:W2:Y:S01]  /*a0080*/  LDL.LU R169, [R1+0x4360] ;  /* 0x0043600001a97983 */ /* 0x000ea20000300800 */
[----:B-1----:R-:W-:Y:S01]  /*a0090*/  HMMA.1688.F32.TF32 R188, R184, R102, R220 ;  /* 0x00000066b8bc723c */ /* 0x002fe200000810dc */
[----:B------:R-:W-:Y:S01]  /*a00a0*/  MOV R218, R134 ;  /* 0x0000008600da7202 */ /* 0x000fe20000000f00 */
[----:B------:R-:W-:Y:S01]  /*a00b0*/  IMAD.MOV.U32 R219, RZ, RZ, R135 ;  /* 0x000000ffffdb7224 */ /* 0x000fe200078e0087 */
[----:B------:R-:W3:Y:S01]  /*a00c0*/  LDL.LU R134, [R1+0x435c] ;  /* 0x00435c0001867983 */ /* 0x000ee20000300800 */
[----:B------:R-:W-:-:S02]  /*a00d0*/  IMAD.MOV.U32 R212, RZ, RZ, R137 ;  /* 0x000000ffffd47224 */ /* 0x000fc400078e0089 */
[----:B------:R-:W-:Y:S01]  /*a00e0*/  IMAD.MOV.U32 R213, RZ, RZ, R136 ;  /* 0x000000ffffd57224 */ /* 0x000fe200078e0088 */
[----:B------:R-:W3:Y:S01]  /*a00f0*/  LDL.LU R135, [R1+0x4358] ;  /* 0x0043580001877983 */ /* 0x000ee20000300800 */
[----:B------:R-:W-:Y:S01]  /*a0100*/  IMAD.MOV.U32 R214, RZ, RZ, R2 ;  /* 0x000000ffffd67224 */ /* 0x000fe200078e0002 */
[----:B------:R-:W-:Y:S02]  /*a0110*/  MOV R215, R141 ;  /* 0x0000008d00d77202 */ /* 0x000fe40000000f00 */
[----:B------:R-:W3:Y:S04]  /*a0120*/  LDL.LU R137, [R1+0x4354] ;  /* 0x0043540001897983 */ /* 0x000ee80000300800 */
[----:B------:R-:W3:Y:S04]  /*a0130*/  LDL.LU R136, [R1+0x4350] ;  /* 0x0043500001887983 */ /* 0x000ee80000300800 */
[----:B------:R-:W3:Y:S04]  /*a0140*/  LDL.LU R2, [R1+0x434c] ;  /* 0x00434c0001027983 */ /* 0x000ee80000300800 */
[----:B------:R-:W3:Y:S01]  /*a0150*/  LDL.LU R141, [R1+0x4348] ;  /* 0x00434800018d7983 */ /* 0x000ee20000300800 */
[----:B------:R-:W-:-:S03]  /*a0160*/  IMAD.MOV.U32 R220, RZ, RZ, R140 ;  /* 0x000000ffffdc7224 */ /* 0x000fc600078e008c */
[----:B------:R-:W3:Y:S04]  /*a0170*/  LDL.LU R204, [R1+0x380] ;  /* 0x0003800001cc7983 */ /* 0x000ee80000300800 */
[----:B------:R-:W3:Y:S04]  /*a0180*/  LDL.LU R205, [R1+0x384] ;  /* 0x0003840001cd7983 */ /* 0x000ee80000300800 */
[----:B------:R-:W3:Y:S04]  /*a0190*/  LDL.LU R206, [R1+0x388] ;  /* 0x0003880001ce7983 */ /* 0x000ee80000300800 */
[----:B------:R-:W3:Y:S04]  /*a01a0*/  LDL.LU R207, [R1+0x38c] ;  /* 0x00038c0001cf7983 */ /* 0x000ee80000300800 */
[----:B------:R-:W3:Y:S04]  /*a01b0*/  LDL.LU R140, [R1+0x4344] ;  /* 0x00434400018c7983 */ /* 0x000ee80000300800 */
[----:B------:R-:W-:Y:S04]  /*a01c0*/  STL.64 [R1+0x1600], R188 ;  /* 0x001600bc01007387 */ /* 0x000fe80000100a00 */
[----:B------:R1:W-:Y:S02]  /*a01d0*/  STL.64 [R1+0x1608], R190 ;  /* 0x001608be01007387 */ /* 0x0003e40000100a00 */
[----:B-1----:R-:W-:Y:S01]  /*a01e0*/  HMMA.1688.F32.TF32 R188, R184, R106, R224 ;  /* 0x0000006ab8bc723c */ /* 0x002fe200000810e0 */
[----:B------:R-:W-:-:S02]  /*a01f0*/  IMAD.MOV.U32 R221, RZ, RZ, R149 ;  /* 0x000000ffffdd7224 */ /* 0x000fc400078e0095 */
[----:B------:R-:W4:Y:S01]  /*a0200*/  LDL.LU R149, [R1+0x4340] ;  /* 0x0043400001957983 */ /* 0x000f220000300800 */
[----:B------:R-:W-:Y:S01]  /*a0210*/  IMAD.MOV.U32 R222, RZ, RZ, R148 ;  /* 0x000000ffffde7224 */ /* 0x000fe200078e0094 */
[----:B------:R-:W-:Y:S01]  /*a0220*/  MOV R224, R173 ;  /* 0x000000ad00e07202 */ /* 0x000fe20000000f00 */
[----:B------:R-:W-:Y:S01]  /*a0230*/  IMAD.MOV.U32 R223, RZ, RZ, R132 ;  /* 0x000000ffffdf7224 */ /* 0x000fe200078e0084 */
[----:B------:R-:W4:Y:S04]  /*a0240*/  LDL.LU R148, [R1+0x433c] ;  /* 0x00433c0001947983 */ /* 0x000f280000300800 */
[----:B------:R-:W4:Y:S01]  /*a0250*/  LDL.LU R132, [R1+0x4338] ;  /* 0x0043380001847983 */ /* 0x000f220000300800 */
[----:B------:R-:W-:-:S03]  /*a0260*/  IMAD.MOV.U32 R225, RZ, RZ, R172 ;  /* 0x000000ffffe17224 */ /* 0x000fc600078e00ac */
[----:B------:R-:W4:Y:S04]  /*a0270*/  LDL.LU R173, [R1+0x4334] ;  /* 0x0043340001ad7983 */ /* 0x000f280000300800 */
[----:B------:R-:W-:Y:S04]  /*a0280*/  STL.64 [R1+0x1630], R188 ;  /* 0x001630bc01007387 */ /* 0x000fe80000100a00 */
[----:B------:R1:W-:Y:S04]  /*a0290*/  STL.64 [R1+0x1638], R190 ;  /* 0x001638be01007387 */ /* 0x0003e80000100a00 */
[----:B------:R-:W4:Y:S04]  /*a02a0*/  LDL.LU R172, [R1+0x4330] ;  /* 0x0043300001ac7983 */ /* 0x000f280000300800 */
[----:B------:R-:W4:Y:S01]  /*a02b0*/  LDL.LU R196, [R1+0x2c0] ;  /* 0x0002c00001c47983 */ /* 0x000f220000300800 */
[C---:B-1----:R-:W-:Y:S03]  /*a02c0*/  HMMA.1688.F32.TF32 R188, R184.reuse, R110, R228 ;  /* 0x0000006eb8bc723c */ /* 0x042fe600000810e4 */
        /* <DEDUP_REMOVED lines=17> */
[----:B------:R1:W-:Y:S04]  /*a03e0*/  STL.64 [R1+0x1678], R190 ;  /* 0x001678be01007387 */ /* 0x0003e80000100a00 */
[----:B------:R-:W4:Y:S04]  /*a03f0*/  LDL.LU R229, [R1+0x294] ;  /* 0x0002940001e57983 */ /* 0x000f280000300800 */
[----:B------:R-:W4:Y:S04]  /*a0400*/  LDL.LU R230, [R1+0x298] ;  /* 0x0002980001e67983 */ /* 0x000f280000300800 */
[----:B------:R-:W4:Y:S01]  /*a0410*/  LDL.LU R231, [R1+0x29c] ;  /* 0x00029c0001e77983 */ /* 0x000f220000300800 */
[C---:B-1----:R-:W-:Y:S08]  /*a0420*/  HMMA.1688.F32.TF32 R188, R184.reuse, R114, R232 ;  /* 0x00000072b8bc723c */ /* 0x042ff000000810e8 */
[C---:B------:R-:W-:Y:S08]  /*a0430*/  HMMA.1688.F32.TF32 R240, R184.reuse, R122, R240 ;  /* 0x0000007ab8f0723c */ /* 0x040ff000000810f0 */
[----:B------:R-:W-:Y:S01]  /*a0440*/  HMMA.1688.F32.TF32 R244, R184, R126, R244 ;  /* 0x0000007eb8f4723c */ /* 0x000fe200000810f4 */
[----:B--2---:R-:W-:-:S02]  /*a0450*/  IMAD.MOV.U32 R232, RZ, RZ, R169 ;  /* 0x000000ffffe87224 */ /* 0x004fc400078e00a9 */
[----:B------:R-:W2:Y:S04]  /*a0460*/  LDL.LU R169, [R1+0x432c] ;  /* 0x00432c0001a97983 */ /* 0x000ea80000300800 */
[----:B------:R-:W-:Y:S04]  /*a0470*/  STL.64 [R1+0x16a0], R188 ;  /* 0x0016a0bc01007387 */ /* 0x000fe80000100a00 */
[----:B------:R1:W-:Y:S02]  /*a0480*/  STL.64 [R1+0x16a8], R190 ;  /* 0x0016a8be01007387 */ /* 0x0003e40000100a00 */
[----:B-1----:R-:W-:Y:S01]  /*a0490*/  HMMA.1688.F32.TF32 R188, R184, R118, R236 ;  /* 0x00000076b8bc723c */ /* 0x002fe200000810ec */
[----:B------:R-:W-:Y:S01]  /*a04a0*/  MOV R233, R168 ;  /* 0x000000a800e97202 */ /* 0x000fe20000000f00 */
[----:B------:R-:W-:Y:S01]  /*a04b0*/  IMAD.MOV.U32 R234, RZ, RZ, R165 ;  /* 0x000000ffffea7224 */ /* 0x000fe200078e00a5 */
[----:B------:R-:W2:Y:S01]  /*a04c0*/  LDL.LU R168, [R1+0x4328] ;  /* 0x0043280001a87983 */ /* 0x000ea20000300800 */
[----:B------:R-:W-:-:S02]  /*a04d0*/  IMAD.MOV.U32 R235, RZ, RZ, R164 ;  /* 0x000000ffffeb7224 */ /* 0x000fc400078e00a4 */
[----:B------:R-:W-:Y:S01]  /*a04e0*/  IMAD.MOV.U32 R236, RZ, RZ, R161 ;  /* 0x000000ffffec7224 */ /* 0x000fe200078e00a1 */
[----:B------:R-:W2:Y:S04]  /*a04f0*/  LDL.LU R165, [R1+0x4324] ;  /* 0x0043240001a57983 */ /* 0x000ea80000300800 */
[----:B------:R-:W2:Y:S04]  /*a0500*/  LDL.LU R164, [R1+0x4320] ;  /* 0x0043200001a47983 */ /* 0x000ea80000300800 */
[----:B------:R-:W2:Y:S04]  /*a0510*/  LDL.LU R161, [R1+0x431c] ;  /* 0x00431c0001a17983 */ /* 0x000ea80000300800 */
[----:B------:R-:W-:Y:S04]  /*a0520*/  STL.64 [R1+0x16c0], R188 ;  /* 0x0016c0bc01007387 */ /* 0x000fe80000100a00 */
[----:B------:R-:W-:Y:S04]  /*a0530*/  STL.64 [R1+0x16c8], R190 ;  /* 0x0016c8be01007387 */ /* 0x000fe80000100a00 */
[----:B------:R-:W-:Y:S04]  /*a0540*/  LDS R188, [R0+UR11+0x1a180] ;  /* 0x01a1800b00bc7984 */ /* 0x000fe80008000800 */
[----:B------:R-:W-:Y:S04]  /*a0550*/  LDS R190, [R0+UR11+0x1b180] ;  /* 0x01b1800b00be7984 */ /* 0x000fe80008000800 */
[----:B------:R-:W-:Y:S04]  /*a0560*/  LDS R189, [R133+UR11+0x1a180] ;  /* 0x01a1800b85bd7984 */ /* 0x000fe80008000800 */
[----:B------:R-:W1:Y:S01]  /*a0570*/  LDS R191, [R133+UR11+0x1b180] ;  /* 0x01b1800b85bf7984 */ /* 0x000e620008000800 */
[----:B------:R-:W-:Y:S01]  /*a0580*/  HMMA.1688.F32.TF32 R232, R180, R28, R232 ;  /* 0x0000001cb4e8723c */ /* 0x000fe200000810e8 */
[----:B---3--:R-:W-:Y:S01]  /*a0590*/  IMAD.MOV.U32 R237, RZ, RZ, R160 ;  /* 0x000000ffffed7224 */ /* 0x008fe200078e00a0 */
[----:B------:R-:W-:Y:S01]  /*a05a0*/  MOV R238, R157 ;  /* 0x0000009d00ee7202 */ /* 0x000fe20000000f00 */
[----:B------:R-:W-:Y:S01]  /*a05b0*/  IMAD.MOV.U32 R239, RZ, RZ, R156 ;  /* 0x000000ffffef7224 */ /* 0x000fe200078e009c */
[----:B------:R-:W3:Y:S04]  /*a05c0*/  LDL.LU R160, [R1+0x4318] ;  /* 0x0043180001a07983 */ /* 0x000ee80000300800 */
[----:B------:R-:W-:Y:S01]  /*a05d0*/  HMMA.1688.F32.TF32 R184, R184, R130, R248 ;  /* 0x00000082b8b8723c */ /* 0x000fe200000810f8 */
[----:B------:R-:W2:Y:S04]  /*a05e0*/  LDL.LU R157, [R1+0x4314] ;  /* 0x00431400019d7983 */ /* 0x000ea80000300800 */
[----:B------:R-:W2:Y:S03]  /*a05f0*/  LDL.LU R156, [R1+0x4310] ;  /* 0x00431000019c7983 */ /* 0x000ea60000300800 */
[C---:B------:R-:W-:Y:S08]  /*a0600*/  HMMA.1688.F32.TF32 R248, R180.reuse, R64, R144 ;  /* 0x00000040b4f8723c */ /* 0x040ff00000081090 */
[----:B------:R-:W-:Y:S01]  /*a0610*/  HMMA.1688.F32.TF32 R236, R180, R32, R236 ;  /* 0x00000020b4ec723c */ /* 0x000fe200000810ec */
[----:B------:R4:W-:Y:S07]  /*a0620*/  STL.64 [R1+0x1720], R240 ;  /* 0x001720f001007387 */ /* 0x0009ee0000100a00 */
[----:B-1----:R-:W-:Y:S01]  /*a0630*/  HMMA.1688.F32.TF32 R144, R188, R30, R232 ;  /* 0x0000001ebc90723c */ /* 0x002fe200000810e8 */
[----:B------:R1:W-:Y:S01]  /*a0640*/  STL.64 [R1+0x1728], R242 ;  /* 0x001728f201007387 */ /* 0x0003e20000100a00 */
[----:B----4-:R-:W-:-:S02]  /*a0650*/  IMAD.MOV.U32 R240, RZ, RZ, R153 ;  /* 0x000000fffff07224 */ /* 0x010fc400078e0099 */
[----:B------:R-:W-:Y:S01]  /*a0660*/  IMAD.MOV.U32 R241, RZ, RZ, R152 ;  /* 0x000000fffff17224 */ /* 0x000fe200078e0098 */
[----:B------:R-:W4:Y:S04]  /*a0670*/  LDL.LU R153, [R1+0x430c] ;  /* 0x00430c0001997983 */ /* 0x000f280000300800 */
[----:B------:R-:W2:Y:S01]  /*a0680*/  LDL.LU R152, [R1+0x4308] ;  /* 0x0043080001987983 */ /* 0x000ea20000300800 */
[----:B-1----:R-:W-:Y:S01]  /*a0690*/  IMAD.MOV.U32 R242, RZ, RZ, R252 ;  /* 0x000000fffff27224 */ /* 0x002fe200078e00fc */
[----:B------:R-:W-:Y:S02]  /*a06a0*/  MOV R243, R143 ;  /* 0x0000008f00f37202 */ /* 0x000fe40000000f00 */
[----:B------:R1:W-:Y:S04]  /*a06b0*/  STL.64 [R1+0x1780], R244 ;  /* 0x001780f401007387 */ /* 0x0003e80000100a00 */
[----:B------:R1:W-:Y:S01]  /*a06c0*/  STL.64 [R1+0x1788], R246 ;  /* 0x001788f601007387 */ /* 0x0003e20000100a00 */
[----:B------:R-:W-:Y:S01]  /*a06d0*/  HMMA.1688.F32.TF32 R240, R180, R36, R240 ;  /* 0x00000024b4f0723c */ /* 0x000fe200000810f0 */
[----:B-1----:R-:W-:Y:S01]  /*a06e0*/  IMAD.MOV.U32 R244, RZ, RZ, R142 ;  /* 0x000000fffff47224 */ /* 0x002fe200078e008e */
[----:B------:R-:W-:Y:S01]  /*a06f0*/  MOV R142, R144 ;  /* 0x00000090008e7202 */ /* 0x000fe20000000f00 */
[----:B------:R-:W-:-:S02]  /*a0700*/  IMAD.MOV.U32 R245, RZ, RZ, R139 ;  /* 0x000000fffff57224 */ /* 0x000fc400078e008b */
[----:B------:R-:W-:Y:S02]  /*a0710*/  IMAD.MOV.U32 R246, RZ, RZ, R138 ;  /* 0x000000fffff67224 */ /* 0x000fe400078e008a */
[----:B------:R-:W-:Y:S02]  /*a0720*/  IMAD.MOV.U32 R247, RZ, RZ, R3 ;  /* 0x000000fffff77224 */ /* 0x000fe400078e0003 */
[----:B------:R-:W-:Y:S02]  /*a0730*/  IMAD.MOV.U32 R139, RZ, RZ, R145 ;  /* 0x000000ffff8b7224 */ /* 0x000fe400078e0091 */
[----:B------:R-:W-:Y:S02]  /*a0740*/  IMAD.MOV.U32 R138, RZ, RZ, R146 ;  /* 0x000000ffff8a7224 */ /* 0x000fe400078e0092 */
[----:B------:R-:W-:Y:S02]  /*a0750*/  IMAD.MOV.U32 R3, RZ, RZ, R147 ;  /* 0x000000ffff037224 */ /* 0x000fe400078e0093 */
[----:B------:R-:W-:Y:S01]  /*a0760*/  HMMA.1688.F32.TF32 R144, R188, R34, R236 ;  /* 0x00000022bc90723c */ /* 0x000fe200000810ec */
[----:B------:R-:W-:Y:S04]  /*a0770*/  STL.64 [R1+0x17a0], R184 ;  /* 0x0017a0b801007387 */ /* 0x000fe80000100a00 */
[----:B------:R1:W-:Y:S03]  /*a0780*/  STL.64 [R1+0x17a8], R186 ;  /* 0x0017a8ba01007387 */ /* 0x0003e60000100a00 */
[C---:B------:R-:W-:Y:S08]  /*a0790*/  HMMA.1688.F32.TF32 R244, R180.reuse, R40, R244 ;  /* 0x00000028b4f4723c */ /* 0x040ff000000810f4 */
[----:B-1----:R-:W-:Y:S03]  /*a07a0*/  HMMA.1688.F32.TF32 R184, R180, R44, R220 ;  /* 0x0000002cb4b8723c */ /* 0x002fe600000810dc */
[----:B------:R-:W-:Y:S01]  /*a07b0*/  IMAD.MOV.U32 R239, RZ, RZ, R144 ;  /* 0x000000ffffef7224 */ /* 0x000fe200078e0090 */
[----:B------:R-:W-:Y:S01]  /*a07c0*/  MOV R238, R145 ;  /* 0x0000009100ee7202 */ /* 0x000fe20000000f00 */
[----:B------:R-:W-:-:S02]  /*a07d0*/  IMAD.MOV.U32 R237, RZ, RZ, R146 ;  /* 0x000000ffffed7224 */ /* 0x000fc400078e0092 */
[----:B------:R-:W-:Y:S01]  /*a07e0*/  IMAD.MOV.U32 R236, RZ, RZ, R147 ;  /* 0x000000ffffec7224 */ /* 0x000fe200078e0093 */
[----:B------:R-:W-:Y:S01]  /*a07f0*/  HMMA.1688.F32.TF32 R220, R180, R56, R176 ;  /* 0x00000038b4dc723c */ /* 0x000fe200000810b0 */
[----:B------:R-:W-:Y:S04]  /*a0800*/  LDS R176, [R0+UR11+0x1c180] ;  /* 0x01c1800b00b07984 */ /* 0x000fe80008000800 */
[----:B------:R-:W-:Y:S03]  /*a0810*/  LDS R178, [R0+UR11+0x1d180] ;  /* 0x01d1800b00b27984 */ /* 0x000fe60008000800 */
[----:B------:R-:W-:Y:S01]  /*a0820*/  HMMA.1688.F32.TF32 R144, R188, R38, R240 ;  /* 0x00000026bc90723c */ /* 0x000fe200000810f0 */
[----:B------:R-:W-:Y:S04]  /*a0830*/  LDS R177, [R133+UR11+0x1c180] ;  /* 0x01c1800b85b17984 */ /* 0x000fe80008000800 */
[----:B------:R-:W1:Y:S03]  /*a0840*/  LDS R179, [R133+UR11+0x1d180] ;  /* 0x01d1800b85b37984 */ /* 0x000e660008000800 */
[C---:B------:R-:W-:Y:S08]  /*a0850*/  HMMA.1688.F32.TF32 R228, R180.reuse, R4, R228 ;  /* 0x00000004b4e4723c */ /* 0x040ff000000810e4 */
[----:B------:R-:W-:Y:S01]  /*a0860*/  HMMA.1688.F32.TF32 R208, R180, R8, R208 ;  /* 0x00000008b4d0723c */ /* 0x000fe200000810d0 */
[----:B------:R-:W-:-:S02]  /*a0870*/  IMAD.MOV.U32 R226, RZ, RZ, R151 ;  /* 0x000000ffffe27224 */ /* 0x000fc400078e0097 */
[----:B------:R-:W-:Y:S01]  /*a0880*/  IMAD.MOV.U32 R227, RZ, RZ, R150 ;  /* 0x000000ffffe37224 */ /* 0x000fe200078e0096 */
[----:B------:R-:W-:Y:S01]  /*a0890*/  MOV R150, R146 ;  /* 0x0000009200967202 */ /* 0x000fe20000000f00 */
[----:B------:R-:W-:-:S03]  /*a08a0*/  IMAD.MOV.U32 R252, RZ, RZ, R144 ;  /* 0x000000fffffc7224 */ /* 0x000fc600078e0090 */
[----:B------:R-:W-:Y:S01]  /*a08b0*/  HMMA.1688.F32.TF32 R212, R180, R48, R212 ;  /* 0x00000030b4d4723c */ /* 0x000fe200000810d4 */
[----:B------:R-:W-:Y:S02]  /*a08c0*/  IMAD.MOV.U32 R151, RZ, RZ, R145 ;  /* 0x000000ffff977224 */ /* 0x000fe400078e0091 */
[----:B------:R-:W-:-:S05]  /*a08d0*/  IMAD.MOV.U32 R143, RZ, RZ, R147 ;  /* 0x000000ffff8f7224 */ /* 0x000fca00078e0093 */
[C---:B------:R-:W-:Y:S08]  /*a08e0*/  HMMA.1688.F32.TF32 R216, R180.reuse, R52, R216 ;  /* 0x00000034b4d8723c */ /* 0x040ff000000810d8 */
[C---:B------:R-:W-:Y:S08]  /*a08f0*/  HMMA.1688.F32.TF32 R192, R180.reuse, R12, R192 ;  /* 0x0000000cb4c0723c */ /* 0x040ff000000810c0 */
[C---:B------:R-:W-:Y:S08]  /*a0900*/  HMMA.1688.F32.TF32 R196, R180.reuse, R16, R196 ;  /* 0x00000010b4c4723c */ /* 0x040ff000000810c4 */
[C---:B------:R-:W-:Y:S08]  /*a0910*/  HMMA.1688.F32.TF32 R200, R180.reuse, R20, R200 ;  /* 0x00000014b4c8723c */ /* 0x040ff000000810c8 */
[C---:B------:R-:W-:Y:S08]  /*a0920*/  HMMA.1688.F32.TF32 R224, R180.reuse, R60, R224 ;  /* 0x0000003cb4e0723c */ /* 0x040ff000000810e0 */
[----:B------:R-:W-:Y:S01]  /*a0930*/  HMMA.1688.F32.TF32 R204, R180, R24, R204 ;  /* 0x00000018b4cc723c */ /* 0x000fe200000810cc */
[----:B------:R-:W-:Y:S04]  /*a0940*/  LDS R180, [R0+UR11+0x1e180] ;  /* 0x01e1800b00b47984 */ /* 0x000fe80008000800 */
[----:B------:R-:W-:Y:S03]  /*a0950*/  LDS R182, [R0+UR11+0x1f180] ;  /* 0x01f1800b00b67984 */ /* 0x000fe60008000800 */
[C---:B------:R-:W-:Y:S01]  /*a0960*/  HMMA.1688.F32.TF32 R144, R188.reuse, R42, R244 ;  /* 0x0000002abc90723c */ /* 0x040fe200000810f4 */
[----:B------:R-:W-:Y:S04]  /*a0970*/  LDS R181, [R133+UR11+0x1e180] ;  /* 0x01e1800b85b57984 */ /* 0x000fe80008000800 */
[----:B------:R-:W1:Y:S03]  /*a0980*/  LDS R183, [R133+UR11+0x1f180] ;  /* 0x01f1800b85b77984 */ /* 0x000e660008000800 */
[C---:B------:R-:W-:Y:S08]  /*a0990*/  HMMA.1688.F32.TF32 R228, R188.reuse, R6, R228 ;  /* 0x00000006bce4723c */ /* 0x040ff000000810e4 */
[----:B------:R-:W-:Y:S01]  /*a09a0*/  HMMA.1688.F32.TF32 R208, R188, R10, R208 ;  /* 0x0000000abcd0723c */ /* 0x000fe200000810d0 */
[----:B------:R-:W-:Y:S01]  /*a09b0*/  IMAD.MOV.U32 R241, RZ, RZ, R139 ;  /* 0x000000fffff17224 */ /* 0x000fe200078e008b */
[----:B------:R-:W-:Y:S01]  /*a09c0*/  MOV R243, R3 ;  /* 0x0000000300f37202 */ /* 0x000fe20000000f00 */
[----:B------:R-:W-:-:S02]  /*a09d0*/  IMAD.MOV.U32 R240, RZ, RZ, R142 ;  /* 0x000000fffff07224 */ /* 0x000fc400078e008e */
[----:B------:R-:W-:-:S03]  /*a09e0*/  IMAD.MOV.U32 R242, RZ, RZ, R138 ;  /* 0x000000fffff27224 */ /* 0x000fc600078e008a */
[C---:B------:R-:W-:Y:S01]  /*a09f0*/  HMMA.1688.F32.TF32 R232, R188.reuse, R50, R212 ;  /* 0x00000032bce8723c */ /* 0x040fe200000810d4 */
[----:B------:R-:W-:Y:S01]  /*a0a00*/  MOV R212, R239 ;  /* 0x000000ef00d47202 */ /* 0x000fe20000000f00 */
[----:B------:R-:W-:Y:S02]  /*a0a10*/  IMAD.MOV.U32 R213, RZ, RZ, R238 ;  /* 0x000000ffffd57224 */ /* 0x000fe400078e00ee */
[----:B------:R-:W-:Y:S02]  /*a0a20*/  IMAD.MOV.U32 R214, RZ, RZ, R237 ;  /* 0x000000ffffd67224 */ /* 0x000fe400078e00ed */
[----:B------:R-:W-:Y:S02]  /*a0a30*/  IMAD.MOV.U32 R215, RZ, RZ, R236 ;  /* 0x000000ffffd77224 */ /* 0x000fe400078e00ec */
[----:B------:R-:W-:Y:S01]  /*a0a40*/  HMMA.1688.F32.TF32 R236, R188, R54, R216 ;  /* 0x00000036bcec723c */ /* 0x000fe200000810d8 */
[----:B------:R-:W-:Y:S01]  /*a0a50*/  IMAD.MOV.U32 R142, RZ, RZ, R144 ;  /* 0x000000ffff8e7224 */ /* 0x000fe200078e0090 */
[----:B------:R-:W-:Y:S01]  /*a0a60*/  MOV R217, R241 ;  /* 0x000000f100d97202 */ /* 0x000fe20000000f00 */
[----:B------:R-:W-:-:S02]  /*a0a70*/  IMAD.MOV.U32 R139, RZ, RZ, R145 ;  /* 0x000000ffff8b7224 */ /* 0x000fc400078e0091 */
[----:B------:R-:W-:Y:S02]  /*a0a80*/  IMAD.MOV.U32 R138, RZ, RZ, R146 ;  /* 0x000000ffff8a7224 */ /* 0x000fe400078e0092 */
[----:B------:R-:W-:Y:S01]  /*a0a90*/  IMAD.MOV.U32 R3, RZ, RZ, R147 ;  /* 0x000000ffff037224 */ /* 0x000fe200078e0093 */
[----:B------:R-:W-:Y:S01]  /*a0aa0*/  HMMA.1688.F32.TF32 R192, R188, R14, R192 ;  /* 0x0000000ebcc0723c */ /* 0x000fe200000810c0 */
[----:B------:R-:W-:Y:S02]  /*a0ab0*/  IMAD.MOV.U32 R216, RZ, RZ, R240 ;  /* 0x000000ffffd87224 */ /* 0x000fe400078e00f0 */
        /* <DEDUP_REMOVED lines=8> */
[----:B------:R-:W-:Y:S08]  /*a0b40*/  HMMA.1688.F32.TF32 R248, R188, R66, R248 ;  /* 0x00000042bcf8723c */ /* 0x000ff000000810f8 */
[C---:B-1----:R-:W-:Y:S08]  /*a0b50*/  HMMA.1688.F32.TF32 R184, R176.reuse, R68, R228 ;  /* 0x00000044b0b8723c */ /* 0x042ff000000810e4 */
[----:B------:R-:W-:Y:S01]  /*a0b60*/  HMMA.1688.F32.TF32 R188, R176, R72, R208 ;  /* 0x00000048b0bc723c */ /* 0x000fe200000810d0 */
[----:B------:R-:W-:Y:S01]  /*a0b70*/  IMAD.MOV.U32 R220, RZ, RZ, R252 ;  /* 0x000000ffffdc7224 */ /* 0x000fe200078e00fc */
[----:B------:R-:W-:Y:S01]  /*a0b80*/  MOV R222, R150 ;  /* 0x0000009600de7202 */ /* 0x000fe20000000f00 */
[----:B------:R-:W-:Y:S01]  /*a0b90*/  IMAD.MOV.U32 R221, RZ, RZ, R151 ;  /* 0x000000ffffdd7224 */ /* 0x000fe200078e0097 */
[----:B------:R-:W-:Y:S01]  /*a0ba0*/  MOV R227, R3 ;  /* 0x0000000300e37202 */ /* 0x000fe20000000f00 */
[----:B------:R-:W-:-:S02]  /*a0bb0*/  IMAD.MOV.U32 R223, RZ, RZ, R143 ;  /* 0x000000ffffdf7224 */ /* 0x000fc400078e008f */
[----:B------:R-:W-:Y:S02]  /*a0bc0*/  IMAD.MOV.U32 R224, RZ, RZ, R142 ;  /* 0x000000ffffe07224 */ /* 0x000fe400078e008e */
[----:B------:R-:W-:Y:S02]  /*a0bd0*/  IMAD.MOV.U32 R225, RZ, RZ, R139 ;  /* 0x000000ffffe17224 */ /* 0x000fe400078e008b */
[----:B------:R-:W-:Y:S01]  /*a0be0*/  IMAD.MOV.U32 R226, RZ, RZ, R138 ;  /* 0x000000ffffe27224 */ /* 0x000fe200078e008a */
[C---:B------:R-:W-:Y:S08]  /*a0bf0*/  HMMA.1688.F32.TF32 R192, R176.reuse, R76, R192 ;  /* 0x0000004cb0c0723c */ /* 0x040ff000000810c0 */
[C---:B------:R-:W-:Y:S08]  /*a0c00*/  HMMA.1688.F32.TF32 R196, R176.reuse, R80, R196 ;  /* 0x00000050b0c4723c */ /* 0x040ff000000810c4 */
[C---:B------:R-:W-:Y:S08]  /*a0c10*/  HMMA.1688.F32.TF32 R200, R176.reuse, R84, R200 ;  /* 0x00000054b0c8723c */ /* 0x040ff000000810c8 */
[C---:B------:R-:W-:Y:S08]  /*a0c20*/  HMMA.1688.F32.TF32 R204, R176.reuse, R88, R204 ;  /* 0x00000058b0cc723c */ /* 0x040ff000000810cc */
[C---:B------:R-:W-:Y:S01]  /*a0c30*/  HMMA.1688.F32.TF32 R208, R176.reuse, R92, R216 ;  /* 0x0000005cb0d0723c */ /* 0x040fe200000810d8 */
[----:B------:R-:W-:Y:S04]  /*a0c40*/  LDS R216, [R0+UR11+0x16200] ;  /* 0x0162000b00d87984 */ /* 0x000fe80008000800 */
[----:B------:R-:W-:Y:S03]  /*a0c50*/  LDS R218, [R0+UR11+0x17200] ;  /* 0x0172000b00da7984 */ /* 0x000fe60008000800 */
[C---:B------:R-:W-:Y:S01]  /*a0c60*/  HMMA.1688.F32.TF32 R212, R176.reuse, R96, R212 ;  /* 0x00000060b0d4723c */ /* 0x040fe200000810d4 */
[----:B------:R-:W-:Y:S04]  /*a0c70*/  LDS R217, [R133+UR11+0x16200] ;  /* 0x0162000b85d97984 */ /* 0x000fe80008000800 */
[----:B------:R-:W1:Y:S03]  /*a0c80*/  LDS R219, [R133+UR11+0x17200] ;  /* 0x0172000b85db7984 */ /* 0x000e660008000800 */
        /* <DEDUP_REMOVED lines=28> */
[----:B------:R-:W-:-:S02]  /*a0e50*/  IMAD.MOV.U32 R198, RZ, RZ, R136 ;  /* 0x000000ffffc67224 */ /* 0x000fc400078e0088 */
[----:B------:R-:W-:Y:S01]  /*a0e60*/  IMAD.MOV.U32 R203, RZ, RZ, R137 ;  /* 0x000000ffffcb7224 */ /* 0x000fe200078e0089 */
[C---:B------:R-:W-:Y:S01]  /*a0e70*/  HMMA.1688.F32.TF32 R232, R180.reuse, R114, R232 ;  /* 0x00000072b4e8723c */ /* 0x040fe200000810e8 */
[----:B------:R-:W-:Y:S01]  /*a0e80*/  MOV R195, R140 ;  /* 0x0000008c00c37202 */ /* 0x000fe20000000f00 */
[----:B------:R1:W-:Y:S04]  /*a0e90*/  STL.64 [R1+0xad0], R176 ;  /* 0x000ad0b001007387 */ /* 0x0003e80000100a00 */
[----:B------:R-:W-:Y:S04]  /*a0ea0*/  STL.64 [R1+0xad8], R178 ;  /* 0x000ad8b201007387 */ /* 0x000fe80000100a00 */
[----:B------:R-:W-:Y:S04]  /*a0eb0*/  STL.64 [R1+0xa80], R144 ;  /* 0x000a809001007387 */ /* 0x000fe80000100a00 */
[----:B------:R2:W-:Y:S04]  /*a0ec0*/  STL.64 [R1+0xa88], R146 ;  /* 0x000a889201007387 */ /* 0x0005e80000100a00 */
[----:B-1----:R-:W3:Y:S01]  /*a0ed0*/  LDL.LU R176, [R1+0xac0] ;  /* 0x000ac00001b07983 */ /* 0x002ee20000300800 */
[----:B------:R-:W-:Y:S01]  /*a0ee0*/  IMAD.MOV.U32 R194, RZ, RZ, R141 ;  /* 0x000000ffffc27224 */ /* 0x000fe200078e008d */
[----:B------:R-:W-:Y:S01]  /*a0ef0*/  HMMA.1688.F32.TF32 R236, R180, R118, R236 ;  /* 0x00000076b4ec723c */ /* 0x000fe200000810ec */
[----:B------:R-:W-:Y:S01]  /*a0f00*/  IMAD.MOV.U32 R191, RZ, RZ, R148 ;  /* 0x000000ffffbf7224 */ /* 0x000fe200078e0094 */
[----:B------:R-:W-:Y:S01]  /*a0f10*/  LDS R184, [R0+UR11+0x18200] ;  /* 0x0182000b00b87984 */ /* 0x000fe20008000800 */
[----:B------:R-:W-:-:S05]  /*a0f20*/  IMAD.MOV.U32 R190, RZ, RZ, R149 ;  /* 0x000000ffffbe7224 */ /* 0x000fca00078e0095 */
[C---:B------:R-:W-:Y:S08]  /*a0f30*/  HMMA.1688.F32.TF32 R240, R180.reuse, R122, R240 ;  /* 0x0000007ab4f0723c */ /* 0x040ff000000810f0 */
[C---:B------:R-:W-:Y:S08]  /*a0f40*/  HMMA.1688.F32.TF32 R244, R180.reuse, R126, R244 ;  /* 0x0000007eb4f4723c */ /* 0x040ff000000810f4 */
[C---:B------:R-:W-:Y:S01]  /*a0f50*/  HMMA.1688.F32.TF32 R248, R180.reuse, R130, R248 ;  /* 0x00000082b4f8723c */ /* 0x040fe200000810f8 */
[----:B------:R-:W-:Y:S01]  /*a0f60*/  IMAD.MOV.U32 R199, RZ, RZ, R2 ;  /* 0x000000ffffc77224 */ /* 0x000fe200078e0002 */
[----:B------:R-:W-:Y:S04]  /*a0f70*/  LDS R186, [R0+UR11+0x19200] ;  /* 0x0192000b00ba7984 */ /* 0x000fe80008000800 */
[----:B------:R-:W-:Y:S02]  /*a0f80*/  LDS R185, [R133+UR11+0x18200] ;  /* 0x0182000b85b97984 */ /* 0x000fe40008000800 */
[----:B--2---:R-:W-:Y:S02]  /*a0f90*/  HMMA.1688.F32.TF32 R144, R180, R102, R220 ;  /* 0x00000066b490723c */ /* 0x004fe400000810dc */
[----:B------:R-:W1:-:S15]  /*a0fa0*/  LDS R187, [R133+UR11+0x19200] ;  /* 0x0192000b85bb7984 */ /* 0x000e5e0008000800 */
[----:B------:R-:W-:Y:S02]  /*a0fb0*/  NOP ;  /* 0x0000000000007918 */ /* 0x000fe40000000000 */
[----:B------:R-:W-:Y:S04]  /*a0fc0*/  STL.64 [R1+0x1540], R144 ;  /* 0x0015409001007387 */ /* 0x000fe80000100a00 */
[----:B------:R2:W-:Y:S04]  /*a0fd0*/  STL.64 [R1+0x1548], R146 ;  /* 0x0015489201007387 */ /* 0x0005e80000100a00 */
[----:B------:R-:W3:Y:S04]  /*a0fe0*/  LDL.LU R177, [R1+0xac4] ;  /* 0x000ac40001b17983 */ /* 0x000ee80000300800 */
[----:B------:R-:W3:Y:S01]  /*a0ff0*/  LDL.LU R178, [R1+0xac8] ;  /* 0x000ac80001b27983 */ /* 0x000ee20000300800 */
[----:B--2---:R-:W-:Y:S03]  /*a1000*/  HMMA.1688.F32.TF32 R144, R180, R106, R224 ;  /* 0x0000006ab490723c */ /* 0x004fe600000810e0 */
[----:B------:R-:W3:Y:S04]  /*a1010*/  LDL.LU R179, [R1+0xacc] ;  /* 0x000acc0001b37983 */ /* 0x000ee80000300800 */
[----:B------:R-:W2:-:S12]  /*a1020*/  LDL.LU R220, [R1+0xb80] ;  /* 0x000b800001dc7983 */ /* 0x000e980000300800 */
[----:B------:R-:W-:Y:S04]  /*a1030*/  STL.64 [R1+0x1550], R144 ;  /* 0x0015509001007387 */ /* 0x000fe80000100a00 */
[----:B------:R1:W-:Y:S04]  /*a1040*/  STL.64 [R1+0x1558], R146 ;  /* 0x0015589201007387 */ /* 0x0003e80000100a00 */
[----:B------:R-:W2:Y:S04]  /*a1050*/  LDL.LU R221, [R1+0xb84] ;  /* 0x000b840001dd7983 */ /* 0x000ea80000300800 */
[----:B------:R-:W2:Y:S01]  /*a1060*/  LDL.LU R222, [R1+0xb88] ;  /* 0x000b880001de7983 */ /* 0x000ea20000300800 */
[----:B-1----:R-:W-:Y:S03]  /*a1070*/  HMMA.1688.F32.TF32 R144, R180, R110, R228 ;  /* 0x0000006eb490723c */ /* 0x002fe600000810e4 */
        /* <DEDUP_REMOVED lines=10> */
[----:B------:R1:W-:Y:S04]  /*a1120*/  STL.64 [R1+0x15f0], R144 ;  /* 0x0015f09001007387 */ /* 0x0003e80000100a00 */
[----:B------:R1:W-:Y:S04]  /*a1130*/  STL.64 [R1+0x15f8], R146 ;  /* 0x0015f89201007387 */ /* 0x0003e80000100a00 */
[----:B------:R-:W2:Y:S04]  /*a1140*/  LDL.LU R209, [R1+0xbb4] ;  /* 0x000bb40001d17983 */ /* 0x000ea80000300800 */
[----:B------:R-:W2:Y:S04]  /*a1150*/  LDL.LU R210, [R1+0xbb8] ;  /* 0x000bb80001d27983 */ /* 0x000ea80000300800 */
[----:B------:R-:W2:Y:S04]  /*a1160*/  LDL.LU R211, [R1+0xbbc] ;  /* 0x000bbc0001d37983 */ /* 0x000ea80000300800 */
        /* <DEDUP_REMOVED lines=25> */
[----:B------:R1:W-:Y:S04]  /*a1300*/  STL.64 [R1+0x1620], R232 ;  /* 0x001620e801007387 */ /* 0x0003e80000100a00 */
[----:B------:R1:W-:Y:S04]  /*a1310*/  STL.64 [R1+0x1628], R234 ;  /* 0x001628ea01007387 */ /* 0x0003e80000100a00 */
[----:B-1----:R-:W4:Y:S04]  /*a1320*/  LDL.LU R232, [R1+0xc30] ;  /* 0x000c300001e87983 */ /* 0x002f280000300800 */
        /* <DEDUP_REMOVED lines=21> */
[----:B------:R-:W4:Y:S04]  /*a1480*/  LDL R182, [R1+0x238] ;  /* 0x0002380001b67983 */ /* 0x000f280000100800 */
[----:B------:R1:W-:Y:S04]  /*a1490*/  STL.64 [R1+0x1750], R248 ;  /* 0x001750f801007387 */ /* 0x0003e80000100a00 */
[----:B------:R1:W-:Y:S01]  /*a14a0*/  STL.64 [R1+0x1758], R250 ;  /* 0x001758fa01007387 */ /* 0x0003e20000100a00 */
[----:B------:R-:W-:-:S03]  /*a14b0*/  IMAD.MOV.U32 R183, RZ, RZ, R132 ;  /* 0x000000ffffb77224 */ /* 0x000fc600078e0084 */
[----:B-1----:R-:W4:Y:S04]  /*a14c0*/  LDL.LU R248, [R1+0xbd0] ;  /* 0x000bd00001f87983 */ /* 0x002f280000300800 */
[----:B------:R-:W4:Y:S04]  /*a14d0*/  LDL.LU R249, [R1+0xbd4] ;  /* 0x000bd40001f97983 */ /* 0x000f280000300800 */
[----:B------:R-:W4:Y:S04]  /*a14e0*/  LDL.LU R250, [R1+0xbd8] ;  /* 0x000bd80001fa7983 */ /* 0x000f280000300800 */
[----:B------:R-:W4:Y:S01]  /*a14f0*/  LDL.LU R251, [R1+0xbdc] ;  /* 0x000bdc0001fb7983 */ /* 0x000f220000300800 */
[C---:B--2---:R-:W-:Y:S08]  /*a1500*/  HMMA.1688.F32.TF32 R196, R216.reuse, R198, R136 ;  /* 0x000000c6d8c4723c */ /* 0x044ff00000081088 */
[C---:B---3--:R-:W-:Y:S08]  /*a1510*/  HMMA.1688.F32.TF32 R192, R216.reuse, R194, R140 ;  /* 0x000000c2d8c0723c */ /* 0x048ff0000008108c */
[C---:B----4-:R-:W-:Y:S08]  /*a1520*/  HMMA.1688.F32.TF32 R188, R216.reuse, R190, R144 ;  /* 0x000000bed8bc723c */ /* 0x050ff00000081090 */
[C---:B------:R-:W-:Y:S01]  /*a1530*/  HMMA.1688.F32.TF32 R180, R216.reuse, R182, R148 ;  /* 0x000000b6d8b4723c */ /* 0x040fe20000081094 */
[----:B------:R-:W2:Y:S04]  /*a1540*/  LDL.LU.64 R150, [R1+0x4300] ;  /* 0x0043000001967983 */ /* 0x000ea80000300a00 */
[----:B------:R-:W3:Y:S04]  /*a1550*/  LDL.LU.64 R146, [R1+0x42f8] ;  /* 0x0042f80001927983 */ /* 0x000ee80000300a00 */
[----:B------:R-:W4:Y:S04]  /*a1560*/  LDL.LU.64 R144, [R1+0x42f0] ;  /* 0x0042f00001907983 */ /* 0x000f280000300a00 */
[----:B------:R-:W4:Y:S04]  /*a1570*/  LDL.LU.64 R142, [R1+0x42e8] ;  /* 0x0042e800018e7983 */ /* 0x000f280000300a00 */
[----:B------:R-:W4:Y:S01]  /*a1580*/  LDL.LU.64 R138, [R1+0x42e0] ;  /* 0x0042e000018a7983 */ /* 0x000f220000300a00 */
[C---:B------:R-:W-:Y:S03]  /*a1590*/  HMMA.1688.F32.TF32 R200, R216.reuse, R202, R248 ;  /* 0x000000cad8c8723c */ /* 0x040fe600000810f8 */
[----:B------:R-:W-:Y:S04]  /*a15a0*/  LDS R248, [R0+UR11+0x1a200] ;  /* 0x01a2000b00f87984 */ /* 0x000fe80008000800 */
[----:B------:R-:W-:Y:S04]  /*a15b0*/  LDS R250, [R0+UR11+0x1b200] ;  /* 0x01b2000b00fa7984 */ /* 0x000fe80008000800 */
[----:B------:R-:W-:Y:S04]  /*a15c0*/  LDS R249, [R133+UR11+0x1a200] ;  /* 0x01a2000b85f97984 */ /* 0x000fe80008000800 */
[----:B------:R-:W1:Y:S01]  /*a15d0*/  LDS R251, [R133+UR11+0x1b200] ;  /* 0x01b2000b85fb7984 */ /* 0x000e620008000800 */
        /* <DEDUP_REMOVED lines=16> */
[----:B------:R-:W-:Y:S03]  /*a16e0*/  HMMA.1688.F32.TF32 R192, R248, R14, R192 ;  /* 0x0000000ef8c0723c */ /* 0x000fe600000810c0 */
[----:B------:R-:W-:-:S05]  /*a16f0*/  IMAD.MOV.U32 R140, RZ, RZ, R224 ;  /* 0x000000ffff8c7224 */ /* 0x000fca00078e00e0 */
[C---:B------:R-:W-:Y:S08]  /*a1700*/  HMMA.1688.F32.TF32 R196, R248.reuse, R18, R196 ;  /* 0x00000012f8c4723c */ /* 0x040ff000000810c4 */
[C---:B------:R-:W-:Y:S08]  /*a1710*/  HMMA.1688.F32.TF32 R200, R248.reuse, R22, R200 ;  /* 0x00000016f8c8723c */ /* 0x040ff000000810c8 */
[----:B------:R-:W-:Y:S01]  /*a1720*/  HMMA.1688.F32.TF32 R204, R248, R26, R204 ;  /* 0x0000001af8cc723c */ /* 0x000fe200000810cc */
[----:B------:R-:W-:-:S02]  /*a1730*/  IMAD.MOV.U32 R3, RZ, RZ, R226 ;  /* 0x000000ffff037224 */ /* 0x000fc400078e00e2 */
[----:B------:R-:W-:Y:S02]  /*a1740*/  IMAD.MOV.U32 R132, RZ, RZ, R225 ;  /* 0x000000ffff847224 */ /* 0x000fe400078e00e1 */
[----:B------:R-:W-:-:S03]  /*a1750*/  IMAD.MOV.U32 R2, RZ, RZ, R227 ;  /* 0x000000ffff027224 */ /* 0x000fc600078e00e3 */
[C---:B--2---:R-:W-:Y:S08]  /*a1760*/  HMMA.1688.F32.TF32 R232, R216.reuse, R150, R232 ;  /* 0x00000096d8e8723c */ /* 0x044ff000000810e8 */
[C---:B---3--:R-:W-:Y:S01]  /*a1770*/  HMMA.1688.F32.TF32 R228, R216.reuse, R146, R228 ;  /* 0x00000092d8e4723c */ /* 0x048fe200000810e4 */
[----:B----4-:R-:W-:Y:S07]  /*a1780*/  STL.64 [R1+0x42d8], R138 ;  /* 0x0042d88a01007387 */ /* 0x010fee0000100a00 */
[C---:B------:R-:W-:Y:S01]  /*a1790*/  HMMA.1688.F32.TF32 R208, R216.reuse, R138, R208 ;  /* 0x0000008ad8d0723c */ /* 0x040fe200000810d0 */
[----:B------:R-:W-:Y:S04]  /*a17a0*/  STL.64 [R1+0x42d0], R146 ;  /* 0x0042d09201007387 */ /* 0x000fe80000100a00 */
[----:B------:R1:W-:Y:S03]  /*a17b0*/  STL.64 [R1+0x42c8], R144 ;  /* 0x0042c89001007387 */ /* 0x0003e60000100a00 */
[C---:B------:R-:W-:Y:S08]  /*a17c0*/  HMMA.1688.F32.TF32 R244, R216.reuse, R142, R244 ;  /* 0x0000008ed8f4723c */ /* 0x040ff000000810f4 */
[C---:B-1----:R-:W-:Y:S08]  /*a17d0*/  HMMA.1688.F32.TF32 R144, R216.reuse, R170, R240 ;  /* 0x000000aad890723c */ /* 0x042ff000000810f0 */
[----:B------:R-:W-:Y:S01]  /*a17e0*/  HMMA.1688.F32.TF32 R240, R216, R174, R176 ;  /* 0x000000aed8f0723c */ /* 0x000fe200000810b0 */
        /* <DEDUP_REMOVED lines=12> */
[----:B------:R-:W-:Y:S04]  /*a18b0*/  LDS R180, [R0+UR11+0x1e200] ;  /* 0x01e2000b00b47984 */ /* 0x000fe80008000800 */
[----:B------:R-:W-:Y:S04]  /*a18c0*/  LDS R182, [R0+UR11+0x1f200] ;  /* 0x01f2000b00b67984 */ /* 0x000fe80008000800 */
[----:B------:R-:W-:Y:S04]  /*a18d0*/  LDS R181, [R133+UR11+0x1e200] ;  /* 0x01e2000b85b57984 */ /* 0x000fe80008000800 */
[----:B------:R-:W2:Y:S01]  /*a18e0*/  LDS R183, [R133+UR11+0x1f200] ;  /* 0x01f2000b85b77984 */ /* 0x000ea20008000800 */
[C---:B------:R-:W-:Y:S08]  /*a18f0*/  HMMA.1688.F32.TF32 R144, R248.reuse, R42, R232 ;  /* 0x0000002af890723c */ /* 0x040ff000000810e8 */
[----:B------:R-:W-:Y:S08]  /*a1900*/  HMMA.1688.F32.TF32 R232, R248, R46, R236 ;  /* 0x0000002ef8e8723c */ /* 0x000ff000000810ec */
[----:B-1----:R-:W-:Y:S03]  /*a1910*/  HMMA.1688.F32.TF32 R184, R176, R68, R184 ;  /* 0x00000044b0b8723c */ /* 0x002fe600000810b8 */
[----:B------:R-:W-:-:S05]  /*a1920*/  MOV R149, R145 ;  /* 0x0000009100957202 */ /* 0x000fca0000000f00 */
[C---:B------:R-:W-:Y:S01]  /*a1930*/  HMMA.1688.F32.TF32 R212, R248.reuse, R34, R244 ;  /* 0x00000022f8d4723c */ /* 0x040fe200000810f4 */
[----:B------:R-:W-:Y:S02]  /*a1940*/  IMAD.MOV.U32 R244, RZ, RZ, R144 ;  /* 0x000000fffff47224 */ /* 0x000fe400078e0090 */
[----:B------:R-:W-:Y:S01]  /*a1950*/  IMAD.MOV.U32 R148, RZ, RZ, R146 ;  /* 0x000000ffff947224 */ /* 0x000fe200078e0092 */
[----:B------:R-:W-:Y:S01]  /*a1960*/  MOV R141, R235 ;  /* 0x000000eb008d7202 */ /* 0x000fe20000000f00 */
[----:B------:R-:W-:Y:S01]  /*a1970*/  IMAD.MOV.U32 R146, RZ, RZ, R232 ;  /* 0x000000ffff927224 */ /* 0x000fe200078e00e8 */
[----:B------:R-:W-:Y:S01]  /*a1980*/  MOV R224, R244 ;  /* 0x000000f400e07202 */ /* 0x000fe20000000f00 */
[----:B------:R-:W-:Y:S01]  /*a1990*/  IMAD.MOV.U32 R145, RZ, RZ, R233 ;  /* 0x000000ffff917224 */ /* 0x000fe200078e00e9 */
[----:B------:R-:W-:Y:S01]  /*a19a0*/  HMMA.1688.F32.TF32 R208, R248, R30, R208 ;  /* 0x0000001ef8d0723c */ /* 0x000fe200000810d0 */
[----:B------:R-:W-:-:S07]  /*a19b0*/  IMAD.MOV.U32 R144, RZ, RZ, R234 ;  /* 0x000000ffff907224 */ /* 0x000fce00078e00ea */
[C---:B------:R-:W-:Y:S08]  /*a19c0*/  HMMA.1688.F32.TF32 R136, R248.reuse, R38, R136 ;  /* 0x00000026f888723c */ /* 0x040ff00000081088 */
[C---:B------:R-:W-:Y:S08]  /*a19d0*/  HMMA.1688.F32.TF32 R232, R248.reuse, R50, R216 ;  /* 0x00000032f8e8723c */ /* 0x040ff000000810d8 */
[----:B------:R-:W-:Y:S08]  /*a19e0*/  HMMA.1688.F32.TF32 R236, R248, R54, R220 ;  /* 0x00000036f8ec723c */ /* 0x000ff000000810dc */
[----:B--2---:R-:W-:Y:S08]  /*a19f0*/  HMMA.1688.F32.TF32 R184, R180, R70, R184 ;  /* 0x00000046b4b8723c */ /* 0x004ff000000810b8 */
[----:B------:R-:W-:Y:S01]  /*a1a00*/  HMMA.1688.F32.TF32 R188, R176, R72, R188 ;  /* 0x00000048b0bc723c */ /* 0x000fe200000810bc */
[----:B------:R-:W-:Y:S01]  /*a1a10*/  IMAD.MOV.U32 R225, RZ, RZ, R149 ;  /* 0x000000ffffe17224 */ /* 0x000fe200078e0095 */
[----:B------:R-:W-:Y:S01]  /*a1a20*/  LDS R216, [R0+UR11+0x16280] ;  /* 0x0162800b00d87984 */ /* 0x000fe20008000800 */
[----:B------:R-:W-:-:S02]  /*a1a30*/  IMAD.MOV.U32 R226, RZ, RZ, R148 ;  /* 0x000000ffffe27224 */ /* 0x000fc400078e0094 */
[----:B------:R-:W-:Y:S01]  /*a1a40*/  IMAD.MOV.U32 R227, RZ, RZ, R147 ;  /* 0x000000ffffe37224 */ /* 0x000fe200078e0093 */
[----:B------:R-:W-:Y:S02]  /*a1a50*/  LDS R218, [R0+UR11+0x17280] ;  /* 0x0172800b00da7984 */ /* 0x000fe40008000800 */
[C---:B------:R-:W-:Y:S02]  /*a1a60*/  HMMA.1688.F32.TF32 R244, R248.reuse, R62, R228 ;  /* 0x0000003ef8f4723c */ /* 0x040fe400000810e4 */
[----:B------:R-:W-:Y:S04]  /*a1a70*/  LDS R217, [R133+UR11+0x16280] ;  /* 0x0162800b85d97984 */ /* 0x000fe80008000800 */
[----:B------:R-:W1:Y:S02]  /*a1a80*/  LDS R219, [R133+UR11+0x17280] ;  /* 0x0172800b85db7984 */ /* 0x000e640008000800 */
[----:B------:R-:W-:Y:S01]  /*a1a90*/  HMMA.1688.F32.TF32 R248, R248, R66, R240 ;  /* 0x00000042f8f8723c */ /* 0x000fe200000810f0 */
[----:B------:R-:W-:Y:S01]  /*a1aa0*/  IMAD.MOV.U32 R228, RZ, RZ, R146 ;  /* 0x000000ffffe47224 */ /* 0x000fe200078e0092 */
[----:B------:R-:W-:Y:S01]  /*a1ab0*/  MOV R229, R145 ;  /* 0x0000009100e57202 */ /* 0x000fe20000000f00 */
[----:B------:R-:W-:Y:S01]  /*a1ac0*/  IMAD.MOV.U32 R230, RZ, RZ, R144 ;  /* 0x000000ffffe67224 */ /* 0x000fe200078e0090 */
[----:B------:R-:W-:Y:S01]  /*a1ad0*/  MOV R242, R3 ;  /* 0x0000000300f27202 */ /* 0x000fe20000000f00 */
[----:B------:R-:W-:Y:S01]  /*a1ae0*/  IMAD.MOV.U32 R231, RZ, RZ, R141 ;  /* 0x000000ffffe77224 */ /* 0x000fe200078e008d */
[----:B------:R-:W2:Y:S01]  /*a1af0*/  LDL.LU R144, [R1+0x990] ;  /* 0x0009900001907983 */ /* 0x000ea20000300800 */
[----:B------:R-:W-:-:S02]  /*a1b00*/  IMAD.MOV.U32 R240, RZ, RZ, R140 ;  /* 0x000000fffff07224 */ /* 0x000fc400078e008c */
[----:B------:R-:W-:Y:S01]  /*a1b10*/  IMAD.MOV.U32 R241, RZ, RZ, R132 ;  /* 0x000000fffff17224 */ /* 0x000fe200078e0084 */
[----:B------:R-:W2:Y:S01]  /*a1b20*/  LDL.LU R145, [R1+0x994] ;  /* 0x0009940001917983 */ /* 0x000ea20000300800 */
[----:B------:R-:W-:Y:S01]  /*a1b30*/  IMAD.MOV.U32 R243, RZ, RZ, R2 ;  /* 0x000000fffff37224 */ /* 0x000fe200078e0002 */
[C---:B------:R-:W-:Y:S02]  /*a1b40*/  HMMA.1688.F32.TF32 R192, R176.reuse, R76, R192 ;  /* 0x0000004cb0c0723c */ /* 0x040fe400000810c0 */
[----:B------:R-:W2:Y:S04]  /*a1b50*/  LDL.LU R146, [R1+0x998] ;  /* 0x0009980001927983 */ /* 0x000ea80000300800 */
[----:B------:R-:W2:Y:S02]  /*a1b60*/  LDL.LU R147, [R1+0x99c] ;  /* 0x00099c0001937983 */ /* 0x000ea40000300800 */
[C---:B------:R-:W-:Y:S08]  /*a1b70*/  HMMA.1688.F32.TF32 R196, R176.reuse, R80, R196 ;  /* 0x00000050b0c4723c */ /* 0x040ff000000810c4 */
[C---:B------:R-:W-:Y:S08]  /*a1b80*/  HMMA.1688.F32.TF32 R200, R176.reuse, R84, R200 ;  /* 0x00000054b0c8723c */ /* 0x040ff000000810c8 */
[C---:B------:R-:W-:Y:S08]  /*a1b90*/  HMMA.1688.F32.TF32 R204, R176.reuse, R88, R204 ;  /* 0x00000058b0cc723c */ /* 0x040ff000000810cc */
[C---:B------:R-:W-:Y:S08]  /*a1ba0*/  HMMA.1688.F32.TF32 R208, R176.reuse, R92, R208 ;  /* 0x0000005cb0d0723c */ /* 0x040ff000000810d0 */
[C---:B------:R-:W-:Y:S08]  /*a1bb0*/  HMMA.1688.F32.TF32 R212, R176.reuse, R96, R212 ;  /* 0x00000060b0d4723c */ /* 0x040ff000000810d4 */
[C---:B------:R-:W-:Y:S01]  /*a1bc0*/  HMMA.1688.F32.TF32 R220, R176.reuse, R100, R136 ;  /* 0x00000064b0dc723c */ /* 0x040fe20000081088 */
[----:B------:R-:W3:Y:S07]  /*a1bd0*/  LDL.64 R138, [R1+0x228] ;  /* 0x00022800018a7983 */ /* 0x000eee0000100a00 */
[C---:B------:R-:W-:Y:S08]  /*a1be0*/  HMMA.1688.F32.TF32 R224, R176.reuse, R104, R224 ;  /* 0x00000068b0e0723c */ /* 0x040ff000000810e0 */
[C---:B------:R-:W-:Y:S08]  /*a1bf0*/  HMMA.1688.F32.TF32 R228, R176.reuse, R108, R228 ;  /* 0x0000006cb0e4723c */ /* 0x040ff000000810e4 */
[C---:B------:R-:W-:Y:S08]  /*a1c00*/  HMMA.1688.F32.TF32 R232, R176.reuse, R112, R232 ;  /* 0x00000070b0e8723c */ /* 0x040ff000000810e8 */
[C---:B------:R-:W-:Y:S08]  /*a1c10*/  HMMA.1688.F32.TF32 R236, R176.reuse, R116, R236 ;  /* 0x00000074b0ec723c */ /* 0x040ff000000810ec */
[C---:B------:R-:W-:Y:S08]  /*a1c20*/  HMMA.1688.F32.TF32 R240, R176.reuse, R120, R240 ;  /* 0x00000078b0f0723c */ /* 0x040ff000000810f0 */
[C---:B------:R-:W-:Y:S08]  /*a1c30*/  HMMA.1688.F32.TF32 R244, R176.reuse, R124, R244 ;  /* 0x0000007cb0f4723c */ /* 0x040ff000000810f4 */
[----:B------:R-:W-:Y:S01]  /*a1c40*/  HMMA.1688.F32.TF32 R248, R176, R128, R248 ;  /* 0x00000080b0f8723c */ /* 0x000fe200000810f8 */
[----:B------:R-:W1:Y:S04]  /*a1c50*/  LDL.64 R178, [R1+0x238] ;  /* 0x0002380001b27983 */ /* 0x000e680000100a00 */
[----:B------:R-:W-:Y:S04]  /*a1c60*/  STL.64 [R1+0xbc0], R184 ;  /* 0x000bc0b801007387 */ /* 0x000fe80000100a00 */
[----:B------:R4:W-:Y:S02]  /*a1c70*/  STL.64 [R1+0xbc8], R186 ;  /* 0x000bc8ba01007387 */ /* 0x0009e40000100a00 */
[----:B----4-:R-:W-:Y:S02]  /*a1c80*/  HMMA.1688.F32.TF32 R184, R180, R74, R188 ;  /* 0x0000004ab4b8723c */ /* 0x010fe400000810bc */
[----:B------:R-:W1:-:S15]  /*a1c90*/  LDL.LU R188, [R1+0x9a0] ;  /* 0x0009a00001bc7983 */ /* 0x000e5e0000300800 */
[----:B------:R-:W-:Y:S02]  /*a1ca0*/  NOP ;  /* 0x0000000000007918 */ /* 0x000fe40000000000 */
[----:B------:R-:W-:Y:S04]  /*a1cb0*/  STL.64 [R1+0xbb0], R184 ;  /* 0x000bb0b801007387 */ /* 0x000fe80000100a00 */
[----:B------:R4:W-:Y:S04]  /*a1cc0*/  STL.64 [R1+0xbb8], R186 ;  /* 0x000bb8ba01007387 */ /* 0x0009e80000100a00 */
[----:B------:R-:W1:Y:S04]  /*a1cd0*/  LDL.LU R189, [R1+0x9a4] ;  /* 0x0009a40001bd7983 */ /* 0x000e680000300800 */
[----:B------:R-:W1:Y:S04]  /*a1ce0*/  LDL.LU R190, [R1+0x9a8] ;  /* 0x0009a80001be7983 */ /* 0x000e680000300800 */
[----:B------:R-:W1:Y:S01]  /*a1cf0*/  LDL.LU R191, [R1+0x9ac] ;  /* 0x0009ac0001bf7983 */ /* 0x000e620000300800 */
[C---:B----4-:R-:W-:Y:S08]  /*a1d00*/  HMMA.1688.F32.TF32 R184, R180.reuse, R78, R192 ;  /* 0x0000004eb4b8723c */ /* 0x050ff000000810c0 */
[C---:B------:R-:W-:Y:S08]  /*a1d10*/  HMMA.1688.F32.TF32 R196, R180.reuse, R82, R196 ;  /* 0x00000052b4c4723c */ /* 0x040ff000000810c4 */
[C---:B------:R-:W-:Y:S03]  /*a1d20*/  HMMA.1688.F32.TF32 R192, R180.reuse, R86, R200 ;  /* 0x00000056b4c0723c */ /* 0x040fe600000810c8 */
[----:B------:R-:W-:Y:S04]  /*a1d30*/  STL.64 [R1+0xba0], R184 ;  /* 0x000ba0b801007387 */ /* 0x000fe80000100a00 */
[----:B------:R4:W-:Y:S04]  /*a1d40*/  STL.64 [R1+0xba8], R186 ;  /* 0x000ba8ba01007387 */ /* 0x0009e80000100a00 */
[----:B------:R-:W-:Y:S04]  /*a1d50*/  STL.64 [R1+0xb90], R196 ;  /* 0x000b90c401007387 */ /* 0x000fe80000100a00 */
[----:B------:R4:W-:Y:S02]  /*a1d60*/  STL.64 [R1+0xb98], R198 ;  /* 0x000b98c601007387 */ /* 0x0009e40000100a00 */
[C---:B----4-:R-:W-:Y:S02]  /*a1d70*/  HMMA.1688.F32.TF32 R184, R180.reuse, R90, R204 ;  /* 0x0000005ab4b8723c */ /* 0x050fe400000810cc */
[----:B------:R-:W-:Y:S04]  /*a1d80*/  STL.64 [R1+0xb80], R192 ;  /* 0x000b80c001007387 */ /* 0x000fe80000100a00 */
[----:B------:R4:W-:Y:S02]  /*a1d90*/  STL.64 [R1+0xb88], R194 ;  /* 0x000b88c201007387 */ /* 0x0009e40000100a00 */
[C---:B------:R-:W-:Y:S08]  /*a1da0*/  HMMA.1688.F32.TF32 R196, R180.reuse, R94, R208 ;  /* 0x0000005eb4c4723c */ /* 0x040ff000000810d0 */
[C---:B----4-:R-:W-:Y:S03]  /*a1db0*/  HMMA.1688.F32.TF32 R192, R180.reuse, R98, R212 ;  /* 0x00000062b4c0723c */ /* 0x050fe600000810d4 */
[----:B------:R-:W-:Y:S04]  /*a1dc0*/  STL.64 [R1+0xb70], R184 ;  /* 0x000b70b801007387 */ /* 0x000fe80000100a00 */
[----:B------:R-:W-:Y:S04]  /*a1dd0*/  STL.64 [R1+0xb78], R186 ;  /* 0x000b78ba01007387 */ /* 0x000fe80000100a00 */
[----:B------:R-:W-:Y:S04]  /*a1de0*/  STL.64 [R1+0xb40], R196 ;  /* 0x000b40c401007387 */ /* 0x000fe80000100a00 */
[----:B------:R4:W-:Y:S01]  /*a1df0*/  STL.64 [R1+0xb48], R198 ;  /* 0x000b48c601007387 */ /* 0x0009e20000100a00 */
[C---:B------:R-:W-:Y:S03]  /*a1e00*/  HMMA.1688.F32.TF32 R200, R180.reuse, R110, R228 ;  /* 0x0000006eb4c8723c */ /* 0x040fe600000810e4 */
[----:B------:R-:W-:Y:S04]  /*a1e10*/  LDS R184, [R0+UR11+0x18280] ;  /* 0x0182800b00b87984 */ /* 0x000fe80008000800 */
[----:B------:R-:W-:Y:S01]  /*a1e20*/  STL.64 [R1+0xb10], R192 ;  /* 0x000b10c001007387 */ /* 0x000fe20000100a00 */
[C---:B----4-:R-:W-:Y:S03]  /*a1e30*/  HMMA.1688.F32.TF32 R196, R180.reuse, R102, R220 ;  /* 0x00000066b4c4723c */ /* 0x050fe600000810dc */
[----:B------:R4:W-:Y:S04]  /*a1e40*/  STL.64 [R1+0xb18], R194 ;  /* 0x000b18c201007387 */ /* 0x0009e80000100a00 */
[----:B------:R-:W-:Y:S04]  /*a1e50*/  LDS R186, [R0+UR11+0x19280] ;  /* 0x0192800b00ba7984 */ /* 0x000fe80008000800 */
[----:B------:R-:W-:Y:S01]  /*a1e60*/  LDS R185, [R133+UR11+0x18280] ;  /* 0x0182800b85b97984 */ /* 0x000fe20008000800 */
[C---:B----4-:R-:W-:Y:S03]  /*a1e70*/  HMMA.1688.F32.TF32 R192, R180.reuse, R106, R224 ;  /* 0x0000006ab4c0723c */ /* 0x050fe600000810e0 */
[----:B------:R-:W4:Y:S04]  /*a1e80*/  LDS R187, [R133+UR11+0x19280] ;  /* 0x0192800b85bb7984 */ /* 0x000f280008000800 */
[----:B------:R-:W-:Y:S04]  /*a1e90*/  STL.64 [R1+0xbd0], R196 ;  /* 0x000bd0c401007387 */ /* 0x000fe80000100a00 */
[----:B------:R4:W-:Y:S08]  /*a1ea0*/  STL.64 [R1+0xbd8], R198 ;  /* 0x000bd8c601007387 */ /* 0x0009f00000100a00 */
[----:B------:R-:W-:Y:S01]  /*a1eb0*/  STL.64 [R1+0xbe0], R192 ;  /* 0x000be0c001007387 */ /* 0x000fe20000100a00 */
[C---:B----4-:R-:W-:Y:S03]  /*a1ec0*/  HMMA.1688.F32.TF32 R196, R180.reuse, R114, R232 ;  /* 0x00000072b4c4723c */ /* 0x050fe600000810e8 */
[----:B------:R4:W-:Y:S05]  /*a1ed0*/  STL.64 [R1+0xbe8], R194 ;  /* 0x000be8c201007387 */ /* 0x0009ea0000100a00 */
[C---:B----4-:R-:W-:Y:S01]  /*a1ee0*/  HMMA.1688.F32.TF32 R192, R180.reuse, R118, R236 ;  /* 0x00000076b4c0723c */ /* 0x050fe200000810ec */
[----:B------:R-:W-:Y:S04]  /*a1ef0*/  STL.64 [R1+0xbf0], R200 ;  /* 0x000bf0c801007387 */ /* 0x000fe80000100a00 */
[----:B------:R4:W-:Y:S06]  /*a1f00*/  STL.64 [R1+0xbf8], R202 ;  /* 0x000bf8ca01007387 */ /* 0x0009ec0000100a00 */
[----:B------:R-:W-:Y:S04]  /*a1f10*/  STL.64 [R1+0xc00], R196 ;  /* 0x000c00c401007387 */ /* 0x000fe80000100a00 */
[----:B------:R2:W-:Y:S01]  /*a1f20*/  STL.64 [R1+0xc08], R198 ;  /* 0x000c08c601007387 */ /* 0x0005e20000100a00 */
[C---:B----4-:R-:W-:Y:S03]  /*a1f30*/  HMMA.1688.F32.TF32 R200, R180.reuse, R122, R240 ;  /* 0x0000007ab4c8723c */ /* 0x050fe600000810f0 */
[----:B------:R-:W-:Y:S04]  /*a1f40*/  STL.64 [R1+0xc10], R192 ;  /* 0x000c10c001007387 */ /* 0x000fe80000100a00 */
[----:B------:R4:W-:Y:S01]  /*a1f50*/  STL.64 [R1+0xc18], R194 ;  /* 0x000c18c201007387 */ /* 0x0009e20000100a00 */
[C---:B--2---:R-:W-:Y:S08]  /*a1f60*/  HMMA.1688.F32.TF32 R196, R180.reuse, R126, R244 ;  /* 0x0000007eb4c4723c */ /* 0x044ff000000810f4 */
[----:B----4-:R-:W-:Y:S03]  /*a1f70*/  HMMA.1688.F32.TF32 R192, R180, R130, R248 ;  /* 0x00000082b4c0723c */ /* 0x010fe600000810f8 */
[----:B------:R-:W-:Y:S04]  /*a1f80*/  STL.64 [R1+0xc20], R200 ;  /* 0x000c20c801007387 */ /* 0x000fe80000100a00 */
[----:B------:R-:W-:Y:S04]  /*a1f90*/  STL.64 [R1+0xc28], R202 ;  /* 0x000c28ca01007387 */ /* 0x000fe80000100a00 */
[----:B------:R2:W-:Y:S04]  /*a1fa0*/  STL.64 [R1+0xc30], R196 ;  /* 0x000c30c401007387 */ /* 0x0005e80000100a00 */
[----:B------:R4:W-:Y:S04]  /*a1fb0*/  STL.64 [R1+0xc38], R198 ;  /* 0x000c38c601007387 */ /* 0x0009e80000100a00 */
[----:B------:R-:W-:Y:S04]  /*a1fc0*/  LDS R248, [R0+UR11+0x1a280] ;  /* 0x01a2800b00f87984 */ /* 0x000fe80008000800 */
        /* <DEDUP_REMOVED lines=25> */
[----:B------:R-:W2:Y:S01]  /*a2160*/  LDL.LU R199, [R1+0x97c] ;  /* 0x00097c0001c77983 */ /* 0x000ea20000300800 */
[----:B---3--:R-:W-:-:S03]  /*a2170*/  IMAD.MOV.U32 R148, RZ, RZ, R138 ;  /* 0x000000ffff947224 */ /* 0x008fc600078e008a */
[----:B------:R-:W3:Y:S01]  /*a2180*/  LDL.LU R192, [R1+0x980] ;  /* 0x0009800001c07983 */ /* 0x000ee20000300800 */
[----:B------:R-:W-:-:S03]  /*a2190*/  MOV R132, R139 ;  /* 0x0000008b00847202 */ /* 0x000fc60000000f00 */
[----:B------:R-:W3:Y:S04]  /*a21a0*/  LDL.LU R193, [R1+0x984] ;  /* 0x0009840001c17983 */ /* 0x000ee80000300800 */
[----:B-1----:R-:W3:Y:S04]  /*a21b0*/  LDL.LU R194, [R1+0x988] ;  /* 0x0009880001c27983 */ /* 0x002ee80000300800 */
[----:B------:R-:W3:Y:S01]  /*a21c0*/  LDL.LU R195, [R1+0x98c] ;  /* 0x00098c0001c37983 */ /* 0x000ee20000300800 */
[----:B------:R-:W-:Y:S01]  /*a21d0*/  HMMA.1688.F32.TF32 R180, R216, R178, R188 ;  /* 0x000000b2d8b4723c */ /* 0x000fe200000810bc */
[----:B------:R-:W-:-:S02]  /*a21e0*/  IMAD.MOV.U32 R3, RZ, RZ, R178 ;  /* 0x000000ffff037224 */ /* 0x000fc400078e00b2 */
[----:B------:R-:W-:Y:S01]  /*a21f0*/  IMAD.MOV.U32 R2, RZ, RZ, R179 ;  /* 0x000000ffff027224 */ /* 0x000fe200078e00b3 */
[----:B------:R-:W-:Y:S04]  /*a2200*/  LDS R249, [R133+UR11+0x1a280] ;  /* 0x01a2800b85f97984 */ /* 0x000fe80008000800 */
[C---:B------:R-:W-:Y:S01]  /*a2210*/  HMMA.1688.F32.TF32 R188, R216.reuse, R138, R144 ;  /* 0x0000008ad8bc723c */ /* 0x040fe20000081090 */
[----:B------:R-:W3:Y:S04]  /*a2220*/  LDL.64 R138, [R1+0x218] ;  /* 0x00021800018a7983 */ /* 0x000ee80000100a00 */
[----:B------:R-:W4:Y:S04]  /*a2230*/  LDL.64 R146, [R1+0x208] ;  /* 0x0002080001927983 */ /* 0x000f280000100a00 */
[----:B------:R-:W2:Y:S04]  /*a2240*/  LDL.LU R200, [R1+0x960] ;  /* 0x0009600001c87983 */ /* 0x000ea80000300800 */
[----:B------:R-:W2:Y:S04]  /*a2250*/  LDL.LU R201, [R1+0x964] ;  /* 0x0009640001c97983 */ /* 0x000ea80000300800 */
[----:B------:R-:W2:Y:S04]  /*a2260*/  LDL.LU R202, [R1+0x968] ;  /* 0x0009680001ca7983 */ /* 0x000ea80000300800 */
[----:B------:R-:W2:Y:S04]  /*a2270*/  LDL.LU R203, [R1+0x96c] ;  /* 0x00096c0001cb7983 */ /* 0x000ea80000300800 */
[----:B------:R-:W2:Y:S04]  /*a2280*/  LDL.64 R250, [R1+0x1f8] ;  /* 0x0001f80001fa7983 */ /* 0x000ea80000100a00 */
        /* <DEDUP_REMOVED lines=24> */
[----:B---3--:R-:W-:Y:S01]  /*a2410*/  HMMA.1688.F32.TF32 R192, R216, R138, R192 ;  /* 0x0000008ad8c0723c */ /* 0x008fe200000810c0 */
[----:B------:R-:W-:-:S02]  /*a2420*/  IMAD.MOV.U32 R141, RZ, RZ, R138 ;  /* 0x000000ffff8d7224 */ /* 0x000fc400078e008a */
[----:B------:R-:W-:Y:S02]  /*a2430*/  IMAD.MOV.U32 R140, RZ, RZ, R139 ;  /* 0x000000ffff8c7224 */ /* 0x000fe400078e008b */
[----:B------:R-:W3:Y:S01]  /*a2440*/  LDL.LU.64 R138, [R1+0x42d8] ;  /* 0x0042d800018a7983 */ /* 0x000ee20000300a00 */
[----:B----4-:R-:W-:Y:S02]  /*a2450*/  IMAD.MOV.U32 R137, RZ, RZ, R146 ;  /* 0x000000ffff897224 */ /* 0x010fe400078e0092 */
[C---:B--2---:R-:W-:Y:S01]  /*a2460*/  HMMA.1688.F32.TF32 R196, R216.reuse, R146, R196 ;  /* 0x00000092d8c4723c */ /* 0x044fe200000810c4 */
[----:B------:R-:W-:Y:S02]  /*a2470*/  IMAD.MOV.U32 R136, RZ, RZ, R147 ;  /* 0x000000ffff887224 */ /* 0x000fe400078e0093 */
[----:B------:R-:W2:Y:S04]  /*a2480*/  LDL.LU.64 R146, [R1+0x42d0] ;  /* 0x0042d00001927983 */ /* 0x000ea80000300a00 */
[----:B------:R-:W4:Y:S01]  /*a2490*/  LDL.LU.64 R144, [R1+0x42c8] ;  /* 0x0042c80001907983 */ /* 0x000f220000300a00 */
[C---:B------:R-:W-:Y:S08]  /*a24a0*/  HMMA.1688.F32.TF32 R244, R216.reuse, R142, R244 ;  /* 0x0000008ed8f4723c */ /* 0x040ff000000810f4 */
[C---:B------:R-:W-:Y:S01]  /*a24b0*/  HMMA.1688.F32.TF32 R200, R216.reuse, R250, R200 ;  /* 0x000000fad8c8723c */ /* 0x040fe200000810c8 */
[----:B------:R-:W-:Y:S01]  /*a24c0*/  MOV R252, R250 ;  /* 0x000000fa00fc7202 */ /* 0x000fe20000000f00 */
[----:B------:R-:W-:Y:S01]  /*a24d0*/  IMAD.MOV.U32 R149, RZ, RZ, R251 ;  /* 0x000000ffff957224 */ /* 0x000fe200078e00fb */
[----:B------:R-:W-:Y:S04]  /*a24e0*/  LDS R250, [R0+UR11+0x1b280] ;  /* 0x01b2800b00fa7984 */ /* 0x000fe80008000800 */
[----:B------:R-:W1:Y:S01]  /*a24f0*/  LDS R251, [R133+UR11+0x1b280] ;  /* 0x01b2800b85fb7984 */ /* 0x000e620008000800 */
[----:B------:R-:W-:Y:S08]  /*a2500*/  HMMA.1688.F32.TF32 R212, R216, R158, R212 ;  /* 0x0000009ed8d4723c */ /* 0x000ff000000810d4 */
[----:B------:R-:W-:Y:S08]  /*a2510*/  HMMA.1688.F32.TF32 R244, R184, R32, R244 ;  /* 0x00000020b8f4723c */ /* 0x000ff000000810f4 */
[C---:B------:R-:W-:Y:S08]  /*a2520*/  HMMA.1688.F32.TF32 R232, R216.reuse, R150, R232 ;  /* 0x00000096d8e8723c */ /* 0x040ff000000810e8 */
[----:B------:R-:W-:-:S12]  /*a2530*/  HMMA.1688.F32.TF32 R236, R216, R154, R236 ;  /* 0x0000009ad8ec723c */ /* 0x000fd800000810ec */
[----:B------:R-:W-:Y:S08]  /*a2540*/  HMMA.1688.F32.TF32 R232, R184, R40, R232 ;  /* 0x00000028b8e8723c */ /* 0x000ff000000810e8 */
[C---:B------:R-:W-:Y:S08]  /*a2550*/  HMMA.1688.F32.TF32 R204, R216.reuse, R134, R204 ;  /* 0x00000086d8cc723c */ /* 0x040ff000000810cc */
[C---:B------:R-:W-:Y:S08]  /*a2560*/  HMMA.1688.F32.TF32 R220, R216.reuse, R162, R220 ;  /* 0x000000a2d8dc723c */ /* 0x040ff000000810dc */
[----:B------:R-:W-:Y:S08]  /*a2570*/  HMMA.1688.F32.TF32 R224, R216, R166, R224 ;  /* 0x000000a6d8e0723c */ /* 0x000ff000000810e0 */
[----:B------:R-:W-:Y:S08]  /*a2580*/  HMMA.1688.F32.TF32 R236, R184, R44, R236 ;  /* 0x0000002cb8ec723c */ /* 0x000ff000000810ec */
[----:B-1----:R-:W-:Y:S08]  /*a2590*/  HMMA.1688.F32.TF32 R232, R248, R42, R232 ;  /* 0x0000002af8e8723c */ /* 0x002ff000000810e8 */
        /* <DEDUP_REMOVED lines=9> */
[----:B------:R-:W-:Y:S01]  /*a2630*/  HMMA.1688.F32.TF32 R192, R248, R14, R192 ;  /* 0x0000000ef8c0723c */ /* 0x000fe200000810c0 */
[----:B---3--:R-:W-:Y:S04]  /*a2640*/  STL.64 [R1+0x42a0], R138 ;  /* 0x0042a08a01007387 */ /* 0x008fe80000100a00 */
[----:B------:R-:W-:Y:S03]  /*a2650*/  STL.64 [R1+0x42a8], R142 ;  /* 0x0042a88e01007387 */ /* 0x000fe60000100a00 */
[C---:B--2---:R-:W-:Y:S01]  /*a2660*/  HMMA.1688.F32.TF32 R228, R216.reuse, R146, R228 ;  /* 0x00000092d8e4723c */ /* 0x044fe200000810e4 */
[----:B------:R-:W-:Y:S04]  /*a2670*/  STL.64 [R1+0x42b8], R146 ;  /* 0x0042b89201007387 */ /* 0x000fe80000100a00 */
[----:B----4-:R1:W-:Y:S03]  /*a2680*/  STL.64 [R1+0x42b0], R144 ;  /* 0x0042b09001007387 */ /* 0x0103e60000100a00 */
[C---:B-1----:R-:W-:Y:S08]  /*a2690*/  HMMA.1688.F32.TF32 R144, R216.reuse, R170, R240 ;  /* 0x000000aad890723c */ /* 0x042ff000000810f0 */
[----:B------:R-:W-:Y:S11]  /*a26a0*/  HMMA.1688.F32.TF32 R208, R216, R138, R208 ;  /* 0x0000008ad8d0723c */ /* 0x000ff600000810d0 */
[----:B------:R-:W-:Y:S01]  /*a26b0*/  IMAD.MOV.U32 R143, RZ, RZ, R144 ;  /* 0x000000ffff8f7224 */ /* 0x000fe200078e0090 */
[----:B------:R-:W-:Y:S01]  /*a26c0*/  MOV R138, R147 ;  /* 0x00000093008a7202 */ /* 0x000fe20000000f00 */
[----:B------:R-:W-:-:S02]  /*a26d0*/  IMAD.MOV.U32 R142, RZ, RZ, R145 ;  /* 0x000000ffff8e7224 */ /* 0x000fc400078e0091 */
[----:B------:R-:W-:Y:S02]  /*a26e0*/  IMAD.MOV.U32 R139, RZ, RZ, R146 ;  /* 0x000000ffff8b7224 */ /* 0x000fe400078e0092 */
[----:B------:R-:W-:Y:S08]  /*a26f0*/  HMMA.1688.F32.TF32 R144, R184, R36, R228 ;  /* 0x00000024b890723c */ /* 0x000ff000000810e4 */
        /* <DEDUP_REMOVED lines=9> */
[----:B------:R-:W-:Y:S02]  /*a2790*/  IMAD.MOV.U32 R229, RZ, RZ, R142 ;  /* 0x000000ffffe57224 */ /* 0x000fe400078e008e */
[----:B------:R-:W-:Y:S02]  /*a27a0*/  IMAD.MOV.U32 R230, RZ, RZ, R139 ;  /* 0x000000ffffe67224 */ /* 0x000fe400078e008b */
[----:B------:R-:W-:Y:S01]  /*a27b0*/  IMAD.MOV.U32 R231, RZ, RZ, R138 ;  /* 0x000000ffffe77224 */ /* 0x000fe200078e008a */
[----:B------:R2:W-:Y:S01]  /*a27c0*/  STL.64 [R1+0x42c0], R150 ;  /* 0x0042c09601007387 */ /* 0x0005e20000100a00 */
[C---:B------:R-:W-:Y:S08]  /*a27d0*/  HMMA.1688.F32.TF32 R208, R184.reuse, R28, R208 ;  /* 0x0000001cb8d0723c */ /* 0x040ff000000810d0 */
[----:B------:R-:W-:Y:S02]  /*a27e0*/  HMMA.1688.F32.TF32 R228, R184, R60, R228 ;  /* 0x0000003cb8e4723c */ /* 0x000fe400000810e4 */
[----:B------:R-:W-:Y:S01]  /*a27f0*/  MOV R147, R244 ;  /* 0x000000f400937202 */ /* 0x000fe20000000f00 */
[----:B------:R-:W-:Y:S01]  /*a2800*/  IMAD.MOV.U32 R146, RZ, RZ, R245 ;  /* 0x000000ffff927224 */ /* 0x000fe200078e00f5 */
[----:B------:R-:W-:Y:S01]  /*a2810*/  MOV R244, R233 ;  /* 0x000000e900f47202 */ /* 0x000fe20000000f00 */
[----:B------:R-:W-:-:S02]  /*a2820*/  IMAD.MOV.U32 R245, RZ, RZ, R232 ;  /* 0x000000fffff57224 */ /* 0x000fc400078e00e8 */
[----:B--2---:R-:W-:Y:S01]  /*a2830*/  IMAD.MOV.U32 R151, RZ, RZ, R234 ;  /* 0x000000ffff977224 */ /* 0x004fe200078e00ea */
[----:B------:R-:W-:Y:S01]  /*a2840*/  HMMA.1688.F32.TF32 R240, R184, R64, R240 ;  /* 0x00000040b8f0723c */ /* 0x000fe200000810f0 */
[----:B------:R-:W-:-:S07]  /*a2850*/  IMAD.MOV.U32 R150, RZ, RZ, R235 ;  /* 0x000000ffff967224 */ /* 0x000fce00078e00eb */
[C---:B------:R-:W-:Y:S08]  /*a2860*/  HMMA.1688.F32.TF32 R232, R248.reuse, R46, R236 ;  /* 0x0000002ef8e8723c */ /* 0x040ff000000810ec */
[----:B------:R-:W-:Y:S01]  /*a2870*/  HMMA.1688.F32.TF32 R184, R248, R6, R180 ;  /* 0x00000006f8b8723c */ /* 0x000fe200000810b4 */
[----:B------:R-:W-:Y:S04]  /*a2880*/  LDS R180, [R0+UR11+0x1e280] ;  /* 0x01e2800b00b47984 */ /* 0x000fe80008000800 */
[----:B------:R-:W-:Y:S04]  /*a2890*/  LDS R182, [R0+UR11+0x1f280] ;  /* 0x01f2800b00b67984 */ /* 0x000fe80008000800 */
[----:B------:R-:W-:Y:S04]  /*a28a0*/  LDS R181, [R133+UR11+0x1e280] ;  /* 0x01e2800b85b57984 */ /* 0x000fe80008000800 */
[----:B------:R-:W2:Y:S01]  /*a28b0*/  LDS R183, [R133+UR11+0x1f280] ;  /* 0x01f2800b85b77984 */ /* 0x000ea20008000800 */
[----:B------:R-:W-:-:S02]  /*a28c0*/  IMAD.MOV.U32 R144, RZ, RZ, R247 ;  /* 0x000000ffff907224 */ /* 0x000fc400078e00f7 */
[----:B------:R-:W-:Y:S01]  /*a28d0*/  IMAD.MOV.U32 R145, RZ, RZ, R246 ;  /* 0x000000ffff917224 */ /* 0x000fe200078e00f6 */
[C---:B------:R-:W-:Y:S01]  /*a28e0*/  HMMA.1688.F32.TF32 R236, R248.reuse, R54, R220 ;  /* 0x00000036f8ec723c */ /* 0x040fe200000810dc */
[----:B------:R-:W-:Y:S01]  /*a28f0*/  IMAD.MOV.U32 R220, RZ, RZ, R147 ;  /* 0x000000ffffdc7224 */ /* 0x000fe200078e0093 */
[----:B------:R-:W-:Y:S01]  /*a2900*/  MOV R223, R144 ;  /* 0x0000009000df7202 */ /* 0x000fe20000000f00 */
[----:B------:R-:W-:Y:S02]  /*a2910*/  IMAD.MOV.U32 R221, RZ, RZ, R146 ;  /* 0x000000ffffdd7224 */ /* 0x000fe400078e0092 */
[----:B------:R-:W-:Y:S01]  /*a2920*/  IMAD.MOV.U32 R222, RZ, RZ, R145 ;  /* 0x000000ffffde7224 */ /* 0x000fe200078e0091 */
[----:B------:R-:W-:Y:S01]  /*a2930*/  MOV R139, R234 ;  /* 0x000000ea008b7202 */ /* 0x000fe20000000f00 */
[----:B------:R-:W-:Y:S01]  /*a2940*/  IMAD.MOV.U32 R143, RZ, RZ, R232 ;  /* 0x000000ffff8f7224 */ /* 0x000fe200078e00e8 */
[----:B------:R-:W-:Y:S01]  /*a2950*/  HMMA.1688.F32.TF32 R144, R248, R58, R224 ;  /* 0x0000003af890723c */ /* 0x000fe200000810e0 */
        /* <DEDUP_REMOVED lines=12> */
[----:B------:R-:W-:Y:S01]  /*a2a20*/  LDS R216, [R0+UR11+0x16300] ;  /* 0x0163000b00d87984 */ /* 0x000fe20008000800 */
[----:B------:R-:W-:-:S03]  /*a2a30*/  IMAD.MOV.U32 R227, RZ, RZ, R150 ;  /* 0x000000ffffe37224 */ /* 0x000fc600078e0096 */
[----:B------:R-:W-:Y:S02]  /*a2a40*/  LDS R218, [R0+UR11+0x17300] ;  /* 0x0173000b00da7984 */ /* 0x000fe40008000800 */
[C---:B------:R-:W-:Y:S02]  /*a2a50*/  HMMA.1688.F32.TF32 R244, R248.reuse, R62, R228 ;  /* 0x0000003ef8f4723c */ /* 0x040fe400000810e4 */
[----:B------:R-:W-:Y:S04]  /*a2a60*/  LDS R217, [R133+UR11+0x16300] ;  /* 0x0163000b85d97984 */ /* 0x000fe80008000800 */
[----:B------:R-:W1:Y:S02]  /*a2a70*/  LDS R219, [R133+UR11+0x17300] ;  /* 0x0173000b85db7984 */ /* 0x000e640008000800 */
[----:B------:R-:W-:Y:S01]  /*a2a80*/  HMMA.1688.F32.TF32 R248, R248, R66, R240 ;  /* 0x00000042f8f8723c */ /* 0x000fe200000810f0 */
[----:B------:R-:W-:Y:S01]  /*a2a90*/  MOV R228, R143 ;  /* 0x0000008f00e47202 */ /* 0x000fe20000000f00 */
[----:B------:R-:W-:-:S02]  /*a2aa0*/  IMAD.MOV.U32 R229, RZ, RZ, R142 ;  /* 0x000000ffffe57224 */ /* 0x000fc400078e008e */
[----:B------:R-:W-:Y:S02]  /*a2ab0*/  IMAD.MOV.U32 R230, RZ, RZ, R139 ;  /* 0x000000ffffe67224 */ /* 0x000fe400078e008b */
[----:B------:R-:W-:Y:S02]  /*a2ac0*/  IMAD.MOV.U32 R231, RZ, RZ, R138 ;  /* 0x000000ffffe77224 */ /* 0x000fe400078e008a */
        /* <DEDUP_REMOVED lines=15> */
[C---:B------:R-:W-:Y:S08]  /*a2bc0*/  HMMA.1688.F32.TF32 R144, R180.reuse, R74, R188 ;  /* 0x0000004ab490723c */ /* 0x040ff000000810bc */
        /* <DEDUP_REMOVED lines=17> */
[----:B------:R-:W-:Y:S01]  /*a2ce0*/  STL.64 [R1+0x1458], R186 ;  /* 0x001458ba01007387 */ /* 0x000fe20000100a00 */
[----:B------:R-:W-:Y:S01]  /*a2cf0*/  HMMA.1688.F32.TF32 R188, R180, R106, R224 ;  /* 0x0000006ab4bc723c */ /* 0x000fe200000810e0 */
[----:B------:R-:W-:-:S02]  /*a2d00*/  IMAD.MOV.U32 R203, RZ, RZ, R136 ;  /* 0x000000ffffcb7224 */ /* 0x000fc400078e0088 */
[----:B------:R-:W-:Y:S01]  /*a2d10*/  IMAD.MOV.U32 R202, RZ, RZ, R137 ;  /* 0x000000ffffca7224 */ /* 0x000fe200078e0089 */
[----:B------:R2:W-:Y:S04]  /*a2d20*/  STL.64 [R1+0x1440], R176 ;  /* 0x001440b001007387 */ /* 0x0005e80000100a00 */
[----:B------:R-:W-:Y:S04]  /*a2d30*/  STL.64 [R1+0x1448], R178 ;  /* 0x001448b201007387 */ /* 0x000fe80000100a00 */
[----:B------:R-:W-:Y:S04]  /*a2d40*/  STL.64 [R1+0x1430], R144 ;  /* 0x0014309001007387 */ /* 0x000fe80000100a00 */
[----:B------:R3:W-:Y:S04]  /*a2d50*/  STL.64 [R1+0x1438], R146 ;  /* 0x0014389201007387 */ /* 0x0007e80000100a00 */
[----:B--2---:R-:W2:Y:S01]  /*a2d60*/  LDL.LU R176, [R1+0x3a0] ;  /* 0x0003a00001b07983 */ /* 0x004ea20000300800 */
[----:B------:R-:W-:-:S02]  /*a2d70*/  IMAD.MOV.U32 R199, RZ, RZ, R140 ;  /* 0x000000ffffc77224 */ /* 0x000fc400078e008c */
[----:B------:R-:W-:Y:S01]  /*a2d80*/  IMAD.MOV.U32 R198, RZ, RZ, R141 ;  /* 0x000000ffffc67224 */ /* 0x000fe200078e008d */
[----:B------:R-:W-:Y:S01]  /*a2d90*/  MOV R194, R148 ;  /* 0x0000009400c27202 */ /* 0x000fe20000000f00 */
[----:B------:R-:W-:Y:S01]  /*a2da0*/  HMMA.1688.F32.TF32 R232, R180, R114, R232 ;  /* 0x00000072b4e8723c */ /* 0x000fe200000810e8 */
[----:B------:R-:W-:-:S07]  /*a2db0*/  MOV R207, R149 ;  /* 0x0000009500cf7202 */ /* 0x000fce0000000f00 */
[C---:B------:R-:W-:Y:S08]  /*a2dc0*/  HMMA.1688.F32.TF32 R236, R180.reuse, R118, R236 ;  /* 0x00000076b4ec723c */ /* 0x040ff000000810ec */
[C---:B------:R-:W-:Y:S08]  /*a2dd0*/  HMMA.1688.F32.TF32 R240, R180.reuse, R122, R240 ;  /* 0x0000007ab4f0723c */ /* 0x040ff000000810f0 */
[C---:B------:R-:W-:Y:S01]  /*a2de0*/  HMMA.1688.F32.TF32 R244, R180.reuse, R126, R244 ;  /* 0x0000007eb4f4723c */ /* 0x040fe200000810f4 */
[----:B------:R-:W-:Y:S01]  /*a2df0*/  IMAD.MOV.U32 R195, RZ, RZ, R132 ;  /* 0x000000ffffc37224 */ /* 0x000fe200078e0084 */
[----:B------:R-:W-:Y:S04]  /*a2e00*/  LDS R184, [R0+UR11+0x18300] ;  /* 0x0183000b00b87984 */ /* 0x000fe80008000800 */
[----:B------:R-:W-:Y:S02]  /*a2e10*/  LDS R186, [R0+UR11+0x19300] ;  /* 0x0193000b00ba7984 */ /* 0x000fe40008000800 */
[----:B---3--:R-:W-:Y:S02]  /*a2e20*/  HMMA.1688.F32.TF32 R144, R180, R102, R220 ;  /* 0x00000066b490723c */ /* 0x008fe400000810dc */
[----:B------:R-:W-:Y:S04]  /*a2e30*/  LDS R185, [R133+UR11+0x18300] ;  /* 0x0183000b85b97984 */ /* 0x000fe80008000800 */
[----:B------:R-:W3:-:S13]  /*a2e40*/  LDS R187, [R133+UR11+0x19300] ;  /* 0x0193000b85bb7984 */ /* 0x000eda0008000800 */
[----:B------:R-:W-:Y:S04]  /*a2e50*/  STL.64 [R1+0x1490], R144 ;  /* 0x0014909001007387 */ /* 0x000fe80000100a00 */
[----:B------:R4:W-:Y:S04]  /*a2e60*/  STL.64 [R1+0x1498], R146 ;  /* 0x0014989201007387 */ /* 0x0009e80000100a00 */
[----:B------:R-:W2:Y:S04]  /*a2e70*/  LDL.LU R177, [R1+0x3a4] ;  /* 0x0003a40001b17983 */ /* 0x000ea80000300800 */
[----:B------:R-:W2:Y:S01]  /*a2e80*/  LDL.LU R178, [R1+0x3a8] ;  /* 0x0003a80001b27983 */ /* 0x000ea20000300800 */
[C---:B----4-:R-:W-:Y:S03]  /*a2e90*/  HMMA.1688.F32.TF32 R144, R180.reuse, R110, R228 ;  /* 0x0000006eb490723c */ /* 0x050fe600000810e4 */
[----:B------:R-:W2:Y:S04]  /*a2ea0*/  LDL.LU R179, [R1+0x3ac] ;  /* 0x0003ac0001b37983 */ /* 0x000ea80000300800 */
        /* <DEDUP_REMOVED lines=63> */
[----:B------:R-:W-:Y:S04]  /*a32a0*/  STL.64 [R1+0x1560], R244 ;  /* 0x001560f401007387 */ /* 0x000fe80000100a00 */
[----:B------:R1:W-:Y:S04]  /*a32b0*/  STL.64 [R1+0x1568], R246 ;  /* 0x001568f601007387 */ /* 0x0003e80000100a00 */
[----:B------:R-:W4:Y:S04]  /*a32c0*/  LDL.LU R248, [R1+0x610] ;  /* 0x0006100001f87983 */ /* 0x000f280000300800 */
[----:B------:R1:W-:Y:S02]  /*a32d0*/  STL.64 [R1+0x1610], R180 ;  /* 0x001610b401007387 */ /* 0x0003e40000100a00 */
[----:B-1----:R-:W-:-:S02]  /*a32e0*/  IMAD.MOV.U32 R246, RZ, RZ, R3 ;  /* 0x000000fffff67224 */ /* 0x002fc400078e0003 */
[----:B------:R1:W-:Y:S01]  /*a32f0*/  STL.64 [R1+0x1618], R182 ;  /* 0x001618b601007387 */ /* 0x0003e20000100a00 */
[----:B------:R-:W-:-:S03]  /*a3300*/  IMAD.MOV.U32 R247, RZ, RZ, R2 ;  /* 0x000000fffff77224 */ /* 0x000fc600078e0002 */
[----:B------:R-:W4:Y:S04]  /*a3310*/  LDL.LU R249, [R1+0x614] ;  /* 0x0006140001f97983 */ /* 0x000f280000300800 */
[----:B------:R-:W4:Y:S04]  /*a3320*/  LDL.LU R250, [R1+0x618] ;  /* 0x0006180001fa7983 */ /* 0x000f280000300800 */
[----:B------:R-:W4:Y:S04]  /*a3330*/  LDL.LU R251, [R1+0x61c] ;  /* 0x00061c0001fb7983 */ /* 0x000f280000300800 */
[----:B------:R-:W4:Y:S04]  /*a3340*/  LDL.LU R180, [R1+0x9d0] ;  /* 0x0009d00001b47983 */ /* 0x000f280000300800 */
[----:B------:R-:W4:Y:S04]  /*a3350*/  LDL.LU R181, [R1+0x9d4] ;  /* 0x0009d40001b57983 */ /* 0x000f280000300800 */
[----:B-1----:R-:W4:Y:S04]  /*a3360*/  LDL.LU R182, [R1+0x9d8] ;  /* 0x0009d80001b67983 */ /* 0x002f280000300800 */
[----:B------:R-:W4:Y:S01]  /*a3370*/  LDL.LU R183, [R1+0x9dc] ;  /* 0x0009dc0001b77983 */ /* 0x000f220000300800 */
[C---:B--2---:R-:W-:Y:S08]  /*a3380*/  HMMA.1688.F32.TF32 R196, R216.reuse, R198, R140 ;  /* 0x000000c6d8c4723c */ /* 0x044ff0000008108c */
[C---:B---3--:R-:W-:Y:S08]  /*a3390*/  HMMA.1688.F32.TF32 R192, R216.reuse, R194, R144 ;  /* 0x000000c2d8c0723c */ /* 0x048ff00000081090 */
[C---:B----4-:R-:W-:Y:S01]  /*a33a0*/  HMMA.1688.F32.TF32 R244, R216.reuse, R246, R148 ;  /* 0x000000f6d8f4723c */ /* 0x050fe20000081094 */
[----:B------:R-:W2:Y:S04]  /*a33b0*/  LDL.LU.64 R150, [R1+0x42c0] ;  /* 0x0042c00001967983 */ /* 0x000ea80000300a00 */
[----:B------:R-:W3:Y:S04]  /*a33c0*/  LDL.LU.64 R146, [R1+0x42b8] ;  /* 0x0042b80001927983 */ /* 0x000ee80000300a00 */
[----:B------:R-:W4:Y:S04]  /*a33d0*/  LDL.LU.64 R144, [R1+0x42b0] ;  /* 0x0042b00001907983 */ /* 0x000f280000300a00 */
[----:B------:R-:W2:Y:S01]  /*a33e0*/  LDL.LU.64 R142, [R1+0x42a8] ;  /* 0x0042a800018e7983 */ /* 0x000ea20000300a00 */
[----:B------:R-:W-:Y:S03]  /*a33f0*/  HMMA.1688.F32.TF32 R200, R216, R202, R136 ;  /* 0x000000cad8c8723c */ /* 0x000fe60000081088 */
[----:B------:R-:W4:Y:S01]  /*a3400*/  LDL.LU.64 R138, [R1+0x42a0] ;  /* 0x0042a000018a7983 */ /* 0x000f220000300a00 */
[----:B------:R-:W-:-:S03]  /*a3410*/  IMAD.MOV.U32 R206, RZ, RZ, R252 ;  /* 0x000000ffffce7224 */ /* 0x000fc600078e00fc */
[----:B------:R-:W-:Y:S01]  /*a3420*/  STL.64 [R1+0x4290], R134 ;  /* 0x0042908601007387 */ /* 0x000fe20000100a00 */
[C---:B------:R-:W-:Y:S08]  /*a3430*/  HMMA.1688.F32.TF32 R208, R216.reuse, R134, R208 ;  /* 0x00000086d8d0723c */ /* 0x040ff000000810d0 */
[C---:B------:R-:W-:Y:S08]  /*a3440*/  HMMA.1688.F32.TF32 R204, R216.reuse, R206, R248 ;  /* 0x000000ced8cc723c */ /* 0x040ff000000810f8 */
[C---:B------:R-:W-:Y:S08]  /*a3450*/  HMMA.1688.F32.TF32 R240, R216.reuse, R154, R240 ;  /* 0x0000009ad8f0723c */ /* 0x040ff000000810f0 */
[C---:B------:R-:W-:Y:S08]  /*a3460*/  HMMA.1688.F32.TF32 R220, R216.reuse, R158, R220 ;  /* 0x0000009ed8dc723c */ /* 0x040ff000000810dc */
[C---:B------:R-:W-:Y:S08]  /*a3470*/  HMMA.1688.F32.TF32 R224, R216.reuse, R162, R224 ;  /* 0x000000a2d8e0723c */ /* 0x040ff000000810e0 */
[C---:B------:R-:W-:Y:S08]  /*a3480*/  HMMA.1688.F32.TF32 R228, R216.reuse, R166, R228 ;  /* 0x000000a6d8e4723c */ /* 0x040ff000000810e4 */
[C---:B---3--:R-:W-:Y:S08]  /*a3490*/  HMMA.1688.F32.TF32 R180, R216.reuse, R146, R180 ;  /* 0x00000092d8b4723c */ /* 0x048ff000000810b4 */
[C---:B--2---:R-:W-:Y:S01]  /*a34a0*/  HMMA.1688.F32.TF32 R248, R216.reuse, R142, R188 ;  /* 0x0000008ed8f8723c */ /* 0x044fe200000810bc */
[----:B------:R-:W-:Y:S04]  /*a34b0*/  LDS R188, [R0+UR11+0x1a300] ;  /* 0x01a3000b00bc7984 */ /* 0x000fe80008000800 */
[----:B------:R-:W-:Y:S04]  /*a34c0*/  LDS R190, [R0+UR11+0x1b300] ;  /* 0x01b3000b00be7984 */ /* 0x000fe80008000800 */
[----:B------:R-:W-:Y:S04]  /*a34d0*/  LDS R189, [R133+UR11+0x1a300] ;  /* 0x01a3000b85bd7984 */ /* 0x000fe80008000800 */
[----:B------:R-:W1:Y:S01]  /*a34e0*/  LDS R191, [R133+UR11+0x1b300] ;  /* 0x01b3000b85bf7984 */ /* 0x000e620008000800 */
[----:B----4-:R-:W-:Y:S03]  /*a34f0*/  HMMA.1688.F32.TF32 R212, R216, R138, R212 ;  /* 0x0000008ad8d4723c */ /* 0x010fe600000810d4 */
[----:B------:R2:W-:Y:S05]  /*a3500*/  STL.64 [R1+0x4298], R138 ;  /* 0x0042988a01007387 */ /* 0x0005ea0000100a00 */
[----:B--2---:R-:W-:Y:S01]  /*a3510*/  HMMA.1688.F32.TF32 R136, R184, R36, R180 ;  /* 0x00000024b888723c */ /* 0x004fe200000810b4 */
[----:B------:R2:W-:Y:S04]  /*a3520*/  STL.64 [R1+0x4288], R146 ;  /* 0x0042889201007387 */ /* 0x0005e80000100a00 */
[----:B------:R3:W-:Y:S03]  /*a3530*/  STL.64 [R1+0x4280], R144 ;  /* 0x0042809001007387 */ /* 0x0007e60000100a00 */
[C---:B------:R-:W-:Y:S01]  /*a3540*/  HMMA.1688.F32.TF32 R236, R216.reuse, R150, R236 ;  /* 0x00000096d8ec723c */ /* 0x040fe200000810ec */
[----:B------:R-:W-:Y:S04]  /*a3550*/  LDS R180, [R0+UR11+0x1e300] ;  /* 0x01e3000b00b47984 */ /* 0x000fe80008000800 */
[----:B------:R-:W-:Y:S03]  /*a3560*/  LDS R182, [R0+UR11+0x1f300] ;  /* 0x01f3000b00b67984 */ /* 0x000fe60008000800 */
[----:B------:R-:W-:Y:S01]  /*a3570*/  HMMA.1688.F32.TF32 R232, R216, R170, R232 ;  /* 0x000000aad8e8723c */ /* 0x000fe200000810e8 */
[----:B------:R-:W-:Y:S04]  /*a3580*/  LDS R181, [R133+UR11+0x1e300] ;  /* 0x01e3000b85b57984 */ /* 0x000fe80008000800 */
[----:B------:R-:W-:Y:S03]  /*a3590*/  LDS R183, [R133+UR11+0x1f300] ;  /* 0x01f3000b85b77984 */ /* 0x000fe60008000800 */
[----:B-1----:R-:W-:-:S15]  /*a35a0*/  HMMA.1688.F32.TF32 R136, R188, R38, R136 ;  /* 0x00000026bc88723c */ /* 0x002fde0000081088 */
[----:B------:R-:W-:-:S04]  /*a35b0*/  NOP ;  /* 0x0000000000007918 */ /* 0x000fc80000000000 */
[----:B--2---:R-:W-:Y:S01]  /*a35c0*/  IMAD.MOV.U32 R147, RZ, RZ, R136 ;  /* 0x000000ffff937224 */ /* 0x004fe200078e0088 */
[----:B------:R-:W-:Y:S01]  /*a35d0*/  MOV R146, R137 ;  /* 0x0000008900927202 */ /* 0x000fe20000000f00 */
[----:B------:R-:W2:Y:S01]  /*a35e0*/  LDL.LU R136, [R1+0xa50] ;  /* 0x000a500001887983 */ /* 0x000ea20000300800 */
[----:B---3--:R-:W-:Y:S02]  /*a35f0*/  IMAD.MOV.U32 R145, RZ, RZ, R138 ;  /* 0x000000ffff917224 */ /* 0x008fe400078e008a */
[----:B------:R-:W-:Y:S01]  /*a3600*/  IMAD.MOV.U32 R144, RZ, RZ, R139 ;  /* 0x000000ffff907224 */ /* 0x000fe200078e008b */
[----:B------:R-:W2:Y:S04]  /*a3610*/  LDL.LU R137, [R1+0xa54] ;  /* 0x000a540001897983 */ /* 0x000ea80000300800 */
[----:B------:R-:W2:Y:S04]  /*a3620*/  LDL.LU R138, [R1+0xa58] ;  /* 0x000a5800018a7983 */ /* 0x000ea80000300800 */
[----:B------:R-:W2:Y:S04]  /*a3630*/  LDL.LU R139, [R1+0xa5c] ;  /* 0x000a5c00018b7983 */ /* 0x000ea80000300800 */
[----:B------:R-:W3:Y:S01]  /*a3640*/  LDL.64 R134, [R1+0x238] ;  /* 0x0002380001867983 */ /* 0x000ee20000100a00 */
[----:B------:R-:W-:Y:S08]  /*a3650*/  HMMA.1688.F32.TF32 R236, R184, R40, R236 ;  /* 0x00000028b8ec723c */ /* 0x000ff000000810ec */
[----:B------:R-:W-:Y:S01]  /*a3660*/  HMMA.1688.F32.TF32 R216, R216, R174, R176 ;  /* 0x000000aed8d8723c */ /* 0x000fe200000810b0 */
[----:B------:R-:W-:Y:S04]  /*a3670*/  LDS R176, [R0+UR11+0x1c300] ;  /* 0x01c3000b00b07984 */ /* 0x000fe80008000800 */
[----:B------:R-:W-:Y:S03]  /*a3680*/  LDS R178, [R0+UR11+0x1d300] ;  /* 0x01d3000b00b27984 */ /* 0x000fe60008000800 */
[C---:B------:R-:W-:Y:S01]  /*a3690*/  HMMA.1688.F32.TF32 R248, R184.reuse, R32, R248 ;  /* 0x00000020b8f8723c */ /* 0x040fe200000810f8 */
[----:B------:R-:W-:Y:S04]  /*a36a0*/  LDS R177, [R133+UR11+0x1c300] ;  /* 0x01c3000b85b17984 */ /* 0x000fe80008000800 */
[----:B------:R-:W1:Y:S03]  /*a36b0*/  LDS R179, [R133+UR11+0x1d300] ;  /* 0x01d3000b85b37984 */ /* 0x000e660008000800 */
[----:B------:R-:W-:Y:S08]  /*a36c0*/  HMMA.1688.F32.TF32 R240, R184, R44, R240 ;  /* 0x0000002cb8f0723c */ /* 0x000ff000000810f0 */
[----:B------:R-:W-:Y:S08]  /*a36d0*/  HMMA.1688.F32.TF32 R236, R188, R42, R236 ;  /* 0x0000002abcec723c */ /* 0x000ff000000810ec */
[C---:B------:R-:W-:Y:S08]  /*a36e0*/  HMMA.1688.F32.TF32 R244, R184.reuse, R4, R244 ;  /* 0x00000004b8f4723c */ /* 0x040ff000000810f4 */
[----:B------:R-:W-:Y:S03]  /*a36f0*/  HMMA.1688.F32.TF32 R192, R184, R8, R192 ;  /* 0x00000008b8c0723c */ /* 0x000fe600000810c0 */
[----:B------:R-:W-:Y:S01]  /*a3700*/  IMAD.MOV.U32 R149, RZ, RZ, R237 ;  /* 0x000000ffff957224 */ /* 0x000fe200078e00ed */
[----:B------:R-:W-:Y:S01]  /*a3710*/  MOV R148, R238 ;  /* 0x000000ee00947202 */ /* 0x000fe20000000f00 */
        /* <DEDUP_REMOVED lines=11> */
[----:B------:R-:W-:Y:S01]  /*a37d0*/  HMMA.1688.F32.TF32 R216, R188, R34, R248 ;  /* 0x00000022bcd8723c */ /* 0x000fe200000810f8 */
[----:B------:R-:W-:-:S07]  /*a37e0*/  IMAD.MOV.U32 R248, RZ, RZ, R236 ;  /* 0x000000fffff87224 */ /* 0x000fce00078e00ec */
[C---:B------:R-:W-:Y:S08]  /*a37f0*/  HMMA.1688.F32.TF32 R236, R188.reuse, R46, R240 ;  /* 0x0000002ebcec723c */ /* 0x040ff000000810f0 */
[C---:B------:R-:W-:Y:S08]  /*a3800*/  HMMA.1688.F32.TF32 R244, R188.reuse, R6, R244 ;  /* 0x00000006bcf4723c */ /* 0x040ff000000810f4 */
[----:B------:R-:W-:Y:S03]  /*a3810*/  HMMA.1688.F32.TF32 R192, R188, R10, R192 ;  /* 0x0000000abcc0723c */ /* 0x000fe600000810c0 */
[----:B------:R-:W-:Y:S01]  /*a3820*/  IMAD.MOV.U32 R140, RZ, RZ, R236 ;  /* 0x000000ffff8c7224 */ /* 0x000fe200078e00ec */
[----:B------:R-:W-:Y:S01]  /*a3830*/  MOV R2, R239 ;  /* 0x000000ef00027202 */ /* 0x000fe20000000f00 */
[----:B------:R-:W-:-:S02]  /*a3840*/  IMAD.MOV.U32 R132, RZ, RZ, R237 ;  /* 0x000000ffff847224 */ /* 0x000fc400078e00ed */
[----:B------:R-:W-:Y:S02]  /*a3850*/  IMAD.MOV.U32 R3, RZ, RZ, R238 ;  /* 0x000000ffff037224 */ /* 0x000fe400078e00ee */
[C---:B------:R-:W-:Y:S01]  /*a3860*/  HMMA.1688.F32.TF32 R236, R188.reuse, R50, R220 ;  /* 0x00000032bcec723c */ /* 0x040fe200000810dc */
[----:B------:R-:W-:Y:S02]  /*a3870*/  IMAD.MOV.U32 R220, RZ, RZ, R147 ;  /* 0x000000ffffdc7224 */ /* 0x000fe400078e0093 */
[----:B------:R-:W-:Y:S02]  /*a3880*/  IMAD.MOV.U32 R221, RZ, RZ, R146 ;  /* 0x000000ffffdd7224 */ /* 0x000fe400078e0092 */
[----:B------:R-:W-:Y:S02]  /*a3890*/  IMAD.MOV.U32 R222, RZ, RZ, R145 ;  /* 0x000000ffffde7224 */ /* 0x000fe400078e0091 */
[----:B------:R-:W-:Y:S02]  /*a38a0*/  IMAD.MOV.U32 R223, RZ, RZ, R144 ;  /* 0x000000ffffdf7224 */ /* 0x000fe400078e0090 */
[----:B------:R-:W-:Y:S01]  /*a38b0*/  HMMA.1688.F32.TF32 R144, R188, R58, R228 ;  /* 0x0000003abc90723c */ /* 0x000fe200000810e4 */
[----:B------:R-:W-:-:S07]  /*a38c0*/  MOV R228, R248 ;  /* 0x000000f800e47202 */ /* 0x000fce0000000f00 */
        /* <DEDUP_REMOVED lines=8> */
[----:B------:R-:W-:Y:S01]  /*a3950*/  IMAD.MOV.U32 R229, RZ, RZ, R149 ;  /* 0x000000ffffe57224 */ /* 0x000fe200078e0095 */
[----:B------:R-:W-:Y:S01]  /*a3960*/  LDS R224, [R0+UR11+0x16380] ;  /* 0x0163800b00e07984 */ /* 0x000fe20008000800 */
[----:B------:R-:W-:-:S02]  /*a3970*/  IMAD.MOV.U32 R230, RZ, RZ, R148 ;  /* 0x000000ffffe67224 */ /* 0x000fc400078e0094 */
[----:B------:R-:W-:Y:S01]  /*a3980*/  IMAD.MOV.U32 R231, RZ, RZ, R141 ;  /* 0x000000ffffe77224 */ /* 0x000fe200078e008d */
[----:B------:R-:W-:Y:S02]  /*a3990*/  LDS R226, [R0+UR11+0x17380] ;  /* 0x0173800b00e27984 */ /* 0x000fe40008000800 */
[----:B------:R-:W-:Y:S02]  /*a39a0*/  HMMA.1688.F32.TF32 R248, R188, R62, R232 ;  /* 0x0000003ebcf8723c */ /* 0x000fe400000810e8 */
[----:B------:R-:W-:Y:S04]  /*a39b0*/  LDS R225, [R133+UR11+0x16380] ;  /* 0x0163800b85e17984 */ /* 0x000fe80008000800 */
[----:B------:R-:W2:Y:S02]  /*a39c0*/  LDS R227, [R133+UR11+0x17380] ;  /* 0x0173800b85e37984 */ /* 0x000ea40008000800 */
[C---:B------:R-:W-:Y:S08]  /*a39d0*/  HMMA.1688.F32.TF32 R188, R176.reuse, R68, R244 ;  /* 0x00000044b0bc723c */ /* 0x040ff000000810f4 */
[C---:B------:R-:W-:Y:S08]  /*a39e0*/  HMMA.1688.F32.TF32 R196, R176.reuse, R76, R196 ;  /* 0x0000004cb0c4723c */ /* 0x040ff000000810c4 */
[----:B------:R-:W-:Y:S08]  /*a39f0*/  HMMA.1688.F32.TF32 R200, R176, R80, R200 ;  /* 0x00000050b0c8723c */ /* 0x000ff000000810c8 */
[----:B------:R-:W-:Y:S08]  /*a3a00*/  HMMA.1688.F32.TF32 R188, R180, R70, R188 ;  /* 0x00000046b4bc723c */ /* 0x000ff000000810bc */
[----:B------:R-:W-:Y:S08]  /*a3a10*/  HMMA.1688.F32.TF32 R244, R176, R120, R144 ;  /* 0x00000078b0f4723c */ /* 0x000ff00000081090 */
[----:B------:R-:W-:Y:S08]  /*a3a20*/  HMMA.1688.F32.TF32 R144, R180, R74, R192 ;  /* 0x0000004ab490723c */ /* 0x000ff000000810c0 */
[----:B------:R-:W-:Y:S01]  /*a3a30*/  HMMA.1688.F32.TF32 R204, R176, R84, R204 ;  /* 0x00000054b0cc723c */ /* 0x000fe200000810cc */
[----:B------:R-:W-:Y:S01]  /*a3a40*/  IMAD.MOV.U32 R232, RZ, RZ, R140 ;  /* 0x000000ffffe87224 */ /* 0x000fe200078e008c */
[----:B------:R-:W-:Y:S01]  /*a3a50*/  MOV R233, R132 ;  /* 0x0000008400e97202 */ /* 0x000fe20000000f00 */
[----:B------:R-:W-:-:S02]  /*a3a60*/  IMAD.MOV.U32 R234, RZ, RZ, R3 ;  /* 0x000000ffffea7224 */ /* 0x000fc400078e0003 */
[----:B------:R-:W-:Y:S01]  /*a3a70*/  IMAD.MOV.U32 R235, RZ, RZ, R2 ;  /* 0x000000ffffeb7224 */ /* 0x000fe200078e0002 */
[----:B------:R-:W-:Y:S02]  /*a3a80*/  STL.64 [R1+0x1370], R188 ;  /* 0x001370bc01007387 */ /* 0x000fe40000100a00 */
[C---:B------:R-:W-:Y:S02]  /*a3a90*/  HMMA.1688.F32.TF32 R208, R176.reuse, R88, R208 ;  /* 0x00000058b0d0723c */ /* 0x040fe400000810d0 */
[----:B------:R1:W-:Y:S06]  /*a3aa0*/  STL.64 [R1+0x1378], R190 ;  /* 0x001378be01007387 */ /* 0x0003ec0000100a00 */
[C---:B------:R-:W-:Y:S01]  /*a3ab0*/  HMMA.1688.F32.TF32 R212, R176.reuse, R92, R212 ;  /* 0x0000005cb0d4723c */ /* 0x040fe200000810d4 */
[----:B------:R-:W-:Y:S07]  /*a3ac0*/  STL.64 [R1+0x1360], R144 ;  /* 0x0013609001007387 */ /* 0x000fee0000100a00 */
[C---:B------:R-:W-:Y:S01]  /*a3ad0*/  HMMA.1688.F32.TF32 R216, R176.reuse, R96, R216 ;  /* 0x00000060b0d8723c */ /* 0x040fe200000810d8 */
[----:B------:R4:W-:Y:S07]  /*a3ae0*/  STL.64 [R1+0x1368], R146 ;  /* 0x0013689201007387 */ /* 0x0009ee0000100a00 */
        /* <DEDUP_REMOVED lines=8> */
[C---:B-1----:R-:W-:Y:S08]  /*a3b70*/  HMMA.1688.F32.TF32 R188, R180.reuse, R82, R200 ;  /* 0x00000052b4bc723c */ /* 0x042ff000000810c8 */
[C---:B----4-:R-:W-:Y:S03]  /*a3b80*/  HMMA.1688.F32.TF32 R144, R180.reuse, R86, R204 ;  /* 0x00000056b490723c */ /* 0x050fe600000810cc */
[----:B------:R-:W-:Y:S04]  /*a3b90*/  STL.64 [R1+0x1350], R176 ;  /* 0x001350b001007387 */ /* 0x000fe80000100a00 */
[----:B------:R1:W-:Y:S04]  /*a3ba0*/  STL.64 [R1+0x1358], R178 ;  /* 0x001358b201007387 */ /* 0x0003e80000100a00 */
        /* <DEDUP_REMOVED lines=8> */
[----:B------:R-:W-:Y:S04]  /*a3c30*/  STL.64 [R1+0x1328], R178 ;  /* 0x001328b201007387 */ /* 0x000fe80000100a00 */
[----:B------:R-:W-:Y:S04]  /*a3c40*/  STL.64 [R1+0x1310], R188 ;  /* 0x001310bc01007387 */ /* 0x000fe80000100a00 */
[----:B------:R1:W-:Y:S01]  /*a3c50*/  STL.64 [R1+0x1318], R190 ;  /* 0x001318be01007387 */ /* 0x0003e20000100a00 */
[----:B------:R-:W-:Y:S01]  /*a3c60*/  HMMA.1688.F32.TF32 R192, R180, R110, R232 ;  /* 0x0000006eb4c0723c */ /* 0x000fe200000810e8 */
[----:B---3--:R-:W-:-:S02]  /*a3c70*/  IMAD.MOV.U32 R3, RZ, RZ, R134 ;  /* 0x000000ffff037224 */ /* 0x008fc400078e0086 */
[----:B------:R-:W-:Y:S01]  /*a3c80*/  IMAD.MOV.U32 R2, RZ, RZ, R135 ;  /* 0x000000ffff027224 */ /* 0x000fe200078e0087 */
[----:B------:R-:W-:Y:S04]  /*a3c90*/  STL.64 [R1+0x1380], R144 ;  /* 0x0013809001007387 */ /* 0x000fe80000100a00 */
[----:B------:R3:W-:Y:S01]  /*a3ca0*/  STL.64 [R1+0x1388], R146 ;  /* 0x0013889201007387 */ /* 0x0007e20000100a00 */
[C---:B-1----:R-:W-:Y:S03]  /*a3cb0*/  HMMA.1688.F32.TF32 R188, R180.reuse, R102, R220 ;  /* 0x00000066b4bc723c */ /* 0x042fe600000810dc */
[----:B------:R-:W-:Y:S04]  /*a3cc0*/  LDS R177, [R133+UR11+0x18380] ;  /* 0x0183800b85b17984 */ /* 0x000fe80008000800 */
[----:B------:R-:W-:Y:S01]  /*a3cd0*/  LDS R179, [R133+UR11+0x19380] ;  /* 0x0193800b85b37984 */ /* 0x000fe20008000800 */
[C---:B---3--:R-:W-:Y:S03]  /*a3ce0*/  HMMA.1688.F32.TF32 R144, R180.reuse, R106, R228 ;  /* 0x0000006ab490723c */ /* 0x048fe600000810e4 */
[----:B------:R-:W-:Y:S04]  /*a3cf0*/  LDS R176, [R0+UR11+0x18380] ;  /* 0x0183800b00b07984 */ /* 0x000fe80008000800 */
[----:B------:R-:W1:Y:S04]  /*a3d00*/  LDS R178, [R0+UR11+0x19380] ;  /* 0x0193800b00b27984 */ /* 0x000e680008000800 */
[----:B------:R-:W-:Y:S04]  /*a3d10*/  LDS R232, [R0+UR11+0x1a380] ;  /* 0x01a3800b00e87984 */ /* 0x000fe80008000800 */
[----:B------:R-:W-:Y:S04]  /*a3d20*/  STL.64 [R1+0x13a0], R188 ;  /* 0x0013a0bc01007387 */ /* 0x000fe80000100a00 */
[----:B------:R3:W-:Y:S04]  /*a3d30*/  STL.64 [R1+0x13a8], R190 ;  /* 0x0013a8be01007387 */ /* 0x0007e80000100a00 */
[----:B------:R-:W-:Y:S04]  /*a3d40*/  STL.64 [R1+0x13c0], R144 ;  /* 0x0013c09001007387 */ /* 0x000fe80000100a00 */
[----:B------:R4:W-:Y:S01]  /*a3d50*/  STL.64 [R1+0x13c8], R146 ;  /* 0x0013c89201007387 */ /* 0x0009e20000100a00 */
[C---:B---3--:R-:W-:Y:S08]  /*a3d60*/  HMMA.1688.F32.TF32 R188, R180.reuse, R114, R236 ;  /* 0x00000072b4bc723c */ /* 0x048ff000000810ec */
[C---:B----4-:R-:W-:Y:S01]  /*a3d70*/  HMMA.1688.F32.TF32 R144, R180.reuse, R118, R240 ;  /* 0x00000076b490723c */ /* 0x050fe200000810f0 */
[----:B------:R-:W-:Y:S04]  /*a3d80*/  STL.64 [R1+0x13d0], R192 ;  /* 0x0013d0c001007387 */ /* 0x000fe80000100a00 */
[----:B------:R3:W-:Y:S06]  /*a3d90*/  STL.64 [R1+0x13d8], R194 ;  /* 0x0013d8c201007387 */ /* 0x0007ec0000100a00 */
        /* <DEDUP_REMOVED lines=40> */
[----:B------:R-:W4:Y:S01]  /*a4020*/  LDL.LU R223, [R1+0xa3c] ;  /* 0x000a3c0001df7983 */ /* 0x000f220000300800 */
[C---:B--2---:R-:W-:Y:S03]  /*a4030*/  HMMA.1688.F32.TF32 R240, R224.reuse, R134, R136 ;  /* 0x00000086e0f0723c */ /* 0x044fe60000081088 */
[----:B------:R-:W2:Y:S04]  /*a4040*/  LDL.LU R236, [R1+0xa40] ;  /* 0x000a400001ec7983 */ /* 0x000ea80000300800 */
[----:B------:R-:W2:Y:S04]  /*a4050*/  LDL.LU R237, [R1+0xa44] ;  /* 0x000a440001ed7983 */ /* 0x000ea80000300800 */
[----:B------:R-:W2:Y:S04]  /*a4060*/  LDL.LU R238, [R1+0xa48] ;  /* 0x000a480001ee7983 */ /* 0x000ea80000300800 */
[----:B------:R-:W2:Y:S04]  /*a4070*/  LDL.LU R239, [R1+0xa4c] ;  /* 0x000a4c0001ef7983 */ /* 0x000ea80000300800 */
[----:B------:R-:W2:Y:S04]  /*a4080*/  LDL.64 R138, [R1+0x228] ;  /* 0x00022800018a7983 */ /* 0x000ea80000100a00 */
[----:B------:R-:W3:Y:S04]  /*a4090*/  LDL.64 R134, [R1+0x218] ;  /* 0x0002180001867983 */ /* 0x000ee80000100a00 */
[----:B------:R-:W4:Y:S04]  /*a40a0*/  LDL.LU R228, [R1+0xa20] ;  /* 0x000a200001e47983 */ /* 0x000f280000300800 */
[----:B------:R-:W4:Y:S04]  /*a40b0*/  LDL.LU R229, [R1+0xa24] ;  /* 0x000a240001e57983 */ /* 0x000f280000300800 */
[----:B------:R-:W4:Y:S04]  /*a40c0*/  LDL.LU R230, [R1+0xa28] ;  /* 0x000a280001e67983 */ /* 0x000f280000300800 */
[----:B------:R-:W4:Y:S04]  /*a40d0*/  LDL.LU R231, [R1+0xa2c] ;  /* 0x000a2c0001e77983 */ /* 0x000f280000300800 */
[----:B-1----:R-:W4:Y:S04]  /*a40e0*/  LDL.64 R146, [R1+0x208] ;  /* 0x0002080001927983 */ /* 0x002f280000100a00 */
[----:B------:R-:W4:Y:S04]  /*a40f0*/  LDL.64 R234, [R1+0x1f8] ;  /* 0x0001f80001ea7983 */ /* 0x000f280000100a00 */
        /* <DEDUP_REMOVED lines=24> */
[----:B--2---:R-:W-:Y:S01]  /*a4280*/  HMMA.1688.F32.TF32 R236, R224, R138, R236 ;  /* 0x0000008ae0ec723c */ /* 0x004fe200000810ec */
[----:B------:R-:W-:Y:S01]  /*a4290*/  MOV R141, R138 ;  /* 0x0000008a008d7202 */ /* 0x000fe20000000f00 */
[----:B------:R-:W-:-:S02]  /*a42a0*/  IMAD.MOV.U32 R140, RZ, RZ, R139 ;  /* 0x000000ffff8c7224 */ /* 0x000fc400078e008b */
[----:B------:R-:W2:Y:S01]  /*a42b0*/  LDL.LU.64 R138, [R1+0x4298] ;  /* 0x00429800018a7983 */ /* 0x000ea20000300a00 */
[----:B---3--:R-:W-:Y:S02]  /*a42c0*/  IMAD.MOV.U32 R137, RZ, RZ, R134 ;  /* 0x000000ffff897224 */ /* 0x008fe400078e0086 */
[----:B------:R-:W-:Y:S01]  /*a42d0*/  IMAD.MOV.U32 R136, RZ, RZ, R135 ;  /* 0x000000ffff887224 */ /* 0x000fe200078e0087 */
[C---:B----4-:R-:W-:Y:S01]  /*a42e0*/  HMMA.1688.F32.TF32 R220, R224.reuse, R134, R220 ;  /* 0x00000086e0dc723c */ /* 0x050fe200000810dc */
[----:B------:R-:W3:Y:S07]  /*a42f0*/  LDL.LU.64 R134, [R1+0x4290] ;  /* 0x0042900001867983 */ /* 0x000eee0000300a00 */
[----:B------:R-:W-:Y:S01]  /*a4300*/  HMMA.1688.F32.TF32 R228, R224, R146, R228 ;  /* 0x00000092e0e4723c */ /* 0x000fe200000810e4 */
[----:B------:R-:W-:Y:S01]  /*a4310*/  IMAD.MOV.U32 R133, RZ, RZ, R146 ;  /* 0x000000ffff857224 */ /* 0x000fe200078e0092 */
[----:B------:R-:W-:-:S02]  /*a4320*/  MOV R132, R147 ;  /* 0x0000009300847202 */ /* 0x000fc40000000f00 */
[----:B------:R-:W4:Y:S04]  /*a4330*/  LDL.LU.64 R146, [R1+0x4288] ;  /* 0x0042880001927983 */ /* 0x000f280000300a00 */
[----:B------:R-:W2:Y:S01]  /*a4340*/  LDL.LU.64 R144, [R1+0x4280] ;  /* 0x0042800001907983 */ /* 0x000ea20000300a00 */
[C---:B------:R-:W-:Y:S01]  /*a4350*/  HMMA.1688.F32.TF32 R188, R224.reuse, R234, R188 ;  /* 0x000000eae0bc723c */ /* 0x040fe200000810bc */
[----:B------:R-:W-:Y:S02]  /*a4360*/  IMAD.MOV.U32 R149, RZ, RZ, R234 ;  /* 0x000000ffff957224 */ /* 0x000fe400078e00ea */
[----:B------:R-:W-:Y:S01]  /*a4370*/  IMAD.MOV.U32 R148, RZ, RZ, R235 ;  /* 0x000000ffff947224 */ /* 0x000fe200078e00eb */
[----:B------:R-:W-:Y:S04]  /*a4380*/  LDS R234, [R0+UR11+0x1b380] ;  /* 0x01b3800b00ea7984 */ /* 0x000fe80008000800 */
[C---:B------:R-:W-:Y:S08]  /*a4390*/  HMMA.1688.F32.TF32 R200, R224.reuse, R142, R200 ;  /* 0x0000008ee0c8723c */ /* 0x040ff000000810c8 */
[C---:B------:R-:W-:Y:S08]  /*a43a0*/  HMMA.1688.F32.TF32 R180, R224.reuse, R158, R180 ;  /* 0x0000009ee0b4723c */ /* 0x040ff000000810b4 */
[C---:B------:R-:W-:Y:S08]  /*a43b0*/  HMMA.1688.F32.TF32 R184, R224.reuse, R162, R184 ;  /* 0x000000a2e0b8723c */ /* 0x040ff000000810b8 */
[----:B------:R-:W-:Y:S08]  /*a43c0*/  HMMA.1688.F32.TF32 R216, R224, R170, R216 ;  /* 0x000000aae0d8723c */ /* 0x000ff000000810d8 */
[----:B------:R-:W-:Y:S08]  /*a43d0*/  HMMA.1688.F32.TF32 R240, R176, R4, R240 ;  /* 0x00000004b0f0723c */ /* 0x000ff000000810f0 */
[----:B------:R-:W-:Y:S08]  /*a43e0*/  HMMA.1688.F32.TF32 R208, R224, R154, R208 ;  /* 0x0000009ae0d0723c */ /* 0x000ff000000810d0 */
[C---:B------:R-:W-:Y:S08]  /*a43f0*/  HMMA.1688.F32.TF32 R236, R176.reuse, R8, R236 ;  /* 0x00000008b0ec723c */ /* 0x040ff000000810ec */
[----:B------:R-:W-:Y:S08]  /*a4400*/  HMMA.1688.F32.TF32 R220, R176, R12, R220 ;  /* 0x0000000cb0dc723c */ /* 0x000ff000000810dc */
        /* <DEDUP_REMOVED lines=11> */
[----:B---3--:R-:W-:Y:S01]  /*a44c0*/  HMMA.1688.F32.TF32 R192, R224, R134, R192 ;  /* 0x00000086e0c0723c */ /* 0x008fe200000810c0 */
[----:B------:R1:W-:Y:S02]  /*a44d0*/  STL.64 [R1+0x4258], R134 ;  /* 0x0042588601007387 */ /* 0x0003e40000100a00 */
[----:B-1----:R-:W-:-:S05]  /*a44e0*/  LOP3.LUT R135, R0, 0x20, RZ, 0x3c, !PT ;  /* 0x0000002000877812 */ /* 0x002fca00078e3cff */
[----:B------:R-:W-:Y:S04]  /*a44f0*/  LDS R233, [R135+UR11+0x1a380] ;  /* 0x01a3800b87e97984 */ /* 0x000fe80008000800 */
[----:B------:R-:W1:Y:S01]  /*a4500*/  LDS R235, [R135+UR11+0x1b380] ;  /* 0x01b3800b87eb7984 */ /* 0x000e620008000800 */
[C---:B--2---:R-:W-:Y:S08]  /*a4510*/  HMMA.1688.F32.TF32 R196, R224.reuse, R138, R196 ;  /* 0x0000008ae0c4723c */ /* 0x044ff000000810c4 */
[C---:B----4-:R-:W-:Y:S08]  /*a4520*/  HMMA.1688.F32.TF32 R248, R224.reuse, R146, R248 ;  /* 0x00000092e0f8723c */ /* 0x050ff000000810f8 */
[----:B------:R-:W-:Y:S01]  /*a4530*/  HMMA.1688.F32.TF32 R224, R224, R174, R244 ;  /* 0x000000aee0e0723c */ /* 0x000fe200000810f4 */
[----:B------:R-:W-:Y:S04]  /*a4540*/  LDS R244, [R0+UR11+0x1c380] ;  /* 0x01c3800b00f47984 */ /* 0x000fe80008000800 */
[----:B------:R-:W-:Y:S04]  /*a4550*/  LDS R246, [R0+UR11+0x1d380] ;  /* 0x01d3800b00f67984 */ /* 0x000fe80008000800 */
[----:B------:R-:W-:Y:S04]  /*a4560*/  LDS R245, [R135+UR11+0x1c380] ;  /* 0x01c3800b87f57984 */ /* 0x000fe80008000800 */
[----:B------:R-:W2:Y:S01]  /*a4570*/  LDS R247, [R135+UR11+0x1d380] ;  /* 0x01d3800b87f77984 */ /* 0x000ea20008000800 */
[C---:B------:R-:W-:Y:S08]  /*a4580*/  HMMA.1688.F32.TF32 R192, R176.reuse, R24, R192 ;  /* 0x00000018b0c0723c */ /* 0x040ff000000810c0 */
[C---:B------:R-:W-:Y:S08]  /*a4590*/  HMMA.1688.F32.TF32 R196, R176.reuse, R28, R196 ;  /* 0x0000001cb0c4723c */ /* 0x040ff000000810c4 */
[C---:B------:R-:W-:Y:S08]  /*a45a0*/  HMMA.1688.F32.TF32 R248, R176.reuse, R36, R248 ;  /* 0x00000024b0f8723c */ /* 0x040ff000000810f8 */
[----:B------:R-:W-:Y:S01]  /*a45b0*/  HMMA.1688.F32.TF32 R224, R176, R64, R224 ;  /* 0x00000040b0e0723c */ /* 0x000fe200000810e0 */
[----:B------:R-:W-:Y:S04]  /*a45c0*/  LDS R176, [R0+UR11+0x1e380] ;  /* 0x01e3800b00b07984 */ /* 0x000fe80008000800 */
[----:B------:R-:W-:Y:S03]  /*a45d0*/  LDS R178, [R0+UR11+0x1f380] ;  /* 0x01f3800b00b27984 */ /* 0x000fe60008000800 */
[C---:B-1----:R-:W-:Y:S01]  /*a45e0*/  HMMA.1688.F32.TF32 R240, R232.reuse, R6, R240 ;  /* 0x00000006e8f0723c */ /* 0x042fe200000810f0 */
[----:B------:R-:W-:Y:S04]  /*a45f0*/  LDS R179, [R135+UR11+0x1f380] ;  /* 0x01f3800b87b37984 */ /* 0x000fe80008000800 */
[----:B------:R-:W1:Y:S03]  /*a4600*/  LDS R177, [R135+UR11+0x1e380] ;  /* 0x01e3800b87b17984 */ /* 0x000e660008000800 */
[C---:B------:R-:W-:Y:S08]  /*a4610*/  HMMA.1688.F32.TF32 R236, R232.reuse, R10, R236 ;  /* 0x0000000ae8ec723c */ /* 0x040ff000000810ec */
[C---:B------:R-:W-:Y:S08]  /*a4620*/  HMMA.1688.F32.TF32 R220, R232.reuse, R14, R220 ;  /* 0x0000000ee8dc723c */ /* 0x040ff000000810dc */
[C---:B------:R-:W-:Y:S08]  /*a4630*/  HMMA.1688.F32.TF32 R228, R232.reuse, R18, R228 ;  /* 0x00000012e8e4723c */ /* 0x040ff000000810e4 */
[----:B------:R-:W-:Y:S08]  /*a4640*/  HMMA.1688.F32.TF32 R188, R232, R22, R188 ;  /* 0x00000016e8bc723c */ /* 0x000ff000000810bc */
[C---:B--2---:R-:W-:Y:S08]  /*a4650*/  HMMA.1688.F32.TF32 R240, R244.reuse, R68, R240 ;  /* 0x00000044f4f0723c */ /* 0x044ff000000810f0 */
[C---:B------:R-:W-:Y:S08]  /*a4660*/  HMMA.1688.F32.TF32 R236, R244.reuse, R72, R236 ;  /* 0x00000048f4ec723c */ /* 0x040ff000000810ec */
[----:B------:R-:W-:Y:S08]  /*a4670*/  HMMA.1688.F32.TF32 R220, R244, R76, R220 ;  /* 0x0000004cf4dc723c */ /* 0x000ff000000810dc */
[----:B------:R-:W-:Y:S08]  /*a4680*/  HMMA.1688.F32.TF32 R192, R232, R26, R192 ;  /* 0x0000001ae8c0723c */ /* 0x000ff000000810c0 */
[----:B------:R-:W-:Y:S08]  /*a4690*/  HMMA.1688.F32.TF32 R228, R244, R80, R228 ;  /* 0x00000050f4e4723c */ /* 0x000ff000000810e4 */
[----:B------:R-:W-:Y:S08]  /*a46a0*/  HMMA.1688.F32.TF32 R196, R232, R30, R196 ;  /* 0x0000001ee8c4723c */ /* 0x000ff000000810c4 */
[----:B------:R-:W-:Y:S08]  /*a46b0*/  HMMA.1688.F32.TF32 R188, R244, R84, R188 ;  /* 0x00000054f4bc723c */ /* 0x000ff000000810bc */
[----:B------:R-:W-:Y:S01]  /*a46c0*/  HMMA.1688.F32.TF32 R200, R232, R34, R200 ;  /* 0x00000022e8c8723c */ /* 0x000fe200000810c8 */
[----:B------:R-:W-:Y:S04]  /*a46d0*/  STL.64 [R1+0x4260], R138 ;  /* 0x0042608a01007387 */ /* 0x000fe80000100a00 */
[----:B------:R-:W-:Y:S03]  /*a46e0*/  STL.64 [R1+0x4268], R142 ;  /* 0x0042688e01007387 */ /* 0x000fe60000100a00 */
[C---:B-1----:R-:W-:Y:S01]  /*a46f0*/  HMMA.1688.F32.TF32 R240, R176.reuse, R70, R240 ;  /* 0x00000046b0f0723c */ /* 0x042fe200000810f0 */
[----:B------:R-:W-:Y:S04]  /*a4700*/  STL.64 [R1+0x4278], R146 ;  /* 0x0042789201007387 */ /* 0x000fe80000100a00 */
[----:B------:R1:W-:Y:S03]  /*a4710*/  STL.64 [R1+0x4270], R144 ;  /* 0x0042709001007387 */ /* 0x0003e60000100a00 */
[----:B------:R-:W-:Y:S01]  /*a4720*/  HMMA.1688.F32.TF32 R236, R176, R74, R236 ;  /* 0x0000004ab0ec723c */ /* 0x000fe200000810ec */
[----:B------:R-:W2:Y:S04]  /*a4730*/  LDL.LU R252, [R1+0x1818] ;  /* 0x0018180001fc7983 */ /* 0x000ea80000300800 */
[----:B------:R-:W3:Y:S03]  /*a4740*/  LDL.LU R0, [R1+0x1814] ;  /* 0x0018140001007983 */ /* 0x000ee60000300800 */
[----:B------:R-:W-:Y:S08]  /*a4750*/  HMMA.1688.F32.TF32 R192, R244, R88, R192 ;  /* 0x00000058f4c0723c */ /* 0x000ff000000810c0 */
[C---:B-1----:R-:W-:Y:S08]  /*a4760*/  HMMA.1688.F32.TF32 R144, R176.reuse, R78, R220 ;  /* 0x0000004eb090723c */ /* 0x042ff000000810dc */
[----:B------:R-:W-:Y:S08]  /*a4770*/  HMMA.1688.F32.TF32 R220, R176, R82, R228 ;  /* 0x00000052b0dc723c */ /* 0x000ff000000810e4 */
[----:B------:R-:W-:Y:S08]  /*a4780*/  HMMA.1688.F32.TF32 R248, R232, R38, R248 ;  /* 0x00000026e8f8723c */ /* 0x000ff000000810f8 */
[----:B------:R-:W-:Y:S08]  /*a4790*/  HMMA.1688.F32.TF32 R196, R244, R92, R196 ;  /* 0x0000005cf4c4723c */ /* 0x000ff000000810c4 */
        /* <DEDUP_REMOVED lines=8> */
[C---:B------:R-:W-:Y:S01]  /*a4820*/  HMMA.1688.F32.TF32 R232, R244.reuse, R96, R200 ;  /* 0x00000060f4e8723c */ /* 0x040fe200000810c8 */
[----:B------:R-:W-:Y:S04]  /*a4830*/  STL.64 [R1+0x12b0], R240 ;  /* 0x0012b0f001007387 */ /* 0x000fe80000100a00 */
[----:B------:R-:W-:Y:S04]  /*a4840*/  STL.64 [R1+0x12b8], R242 ;  /* 0x0012b8f201007387 */ /* 0x000fe80000100a00 */
[----:B------:R-:W-:Y:S04]  /*a4850*/  STL.64 [R1+0x12a0], R236 ;  /* 0x0012a0ec01007387 */ /* 0x000fe80000100a00 */
[----:B------:R-:W-:Y:S04]  /*a4860*/  STL.64 [R1+0x12a8], R238 ;  /* 0x0012a8ee01007387 */ /* 0x000fe80000100a00 */
[----:B------:R-:W-:Y:S04]  /*a4870*/  STL.64 [R1+0x1290], R144 ;  /* 0x0012909001007387 */ /* 0x000fe80000100a00 */
[----:B------:R1:W-:Y:S01]  /*a4880*/  STL.64 [R1+0x1298], R146 ;  /* 0x0012989201007387 */ /* 0x0003e20000100a00 */
[----:B------:R-:W-:Y:S03]  /*a4890*/  HMMA.1688.F32.TF32 R248, R244, R100, R248 ;  /* 0x00000064f4f8723c */ /* 0x000fe600000810f8 */
[----:B------:R-:W-:Y:S04]  /*a48a0*/  STL.64 [R1+0x1280], R220 ;  /* 0x001280dc01007387 */ /* 0x000fe80000100a00 */
[----:B------:R-:W-:Y:S01]  /*a48b0*/  STL.64 [R1+0x1288], R222 ;  /* 0x001288de01007387 */ /* 0x000fe20000100a00 */
[C---:B-1----:R-:W-:Y:S03]  /*a48c0*/  HMMA.1688.F32.TF32 R144, R176.reuse, R90, R192 ;  /* 0x0000005ab090723c */ /* 0x042fe600000810c0 */
[----:B------:R-:W-:Y:S04]  /*a48d0*/  STL.64 [R1+0x1270], R188 ;  /* 0x001270bc01007387 */ /* 0x000fe80000100a00 */
[----:B------:R1:W-:Y:S01]  /*a48e0*/  STL.64 [R1+0x1278], R190 ;  /* 0x001278be01007387 */ /* 0x0003e20000100a00 */
[C---:B------:R-:W-:Y:S08]  /*a48f0*/  HMMA.1688.F32.TF32 R192, R176.reuse, R94, R196 ;  /* 0x0000005eb0c0723c */ /* 0x040ff000000810c4 */
[----:B-1----:R-:W-:Y:S03]  /*a4900*/  HMMA.1688.F32.TF32 R188, R176, R98, R232 ;  /* 0x00000062b0bc723c */ /* 0x002fe600000810e8 */
[----:B------:R1:W-:Y:S05]  /*a4910*/  STL.64 [R1+0xc60], R144 ;  /* 0x000c609001007387 */ /* 0x0003ea0000100a00 */
[----:B------:R-:W-:Y:S01]  /*a4920*/  HMMA.1688.F32.TF32 R204, R244, R104, R204 ;  /* 0x00000068f4cc723c */ /* 0x000fe200000810cc */
[----:B------:R4:W-:Y:S04]  /*a4930*/  STL.64 [R1+0xc68], R146 ;  /* 0x000c689201007387 */ /* 0x0009e80000100a00 */
[----:B-1----:R-:W2:Y:S03]  /*a4940*/  LDL.LU R144, [R1+0xc70] ;  /* 0x000c700001907983 */ /* 0x002ea60000300800 */
[C---:B------:R-:W-:Y:S01]  /*a4950*/  HMMA.1688.F32.TF32 R220, R176.reuse, R102, R248 ;  /* 0x00000066b0dc723c */ /* 0x040fe200000810f8 */
[----:B------:R1:W-:Y:S04]  /*a4960*/  STL.64 [R1+0xc50], R192 ;  /* 0x000c50c001007387 */ /* 0x0003e80000100a00 */
[----:B------:R1:W-:Y:S04]  /*a4970*/  STL.64 [R1+0xc58], R194 ;  /* 0x000c58c201007387 */ /* 0x0003e80000100a00 */
[----:B------:R-:W-:Y:S04]  /*a4980*/  STL.64 [R1+0x12c0], R188 ;  /* 0x0012c0bc01007387 */ /* 0x000fe80000100a00 */
[----:B------:R-:W-:Y:S04]  /*a4990*/  STL.64 [R1+0x12c8], R190 ;  /* 0x0012c8be01007387 */ /* 0x000fe80000100a00 */
[----:B------:R-:W2:Y:S04]  /*a49a0*/  LDL.LU R145, [R1+0xc74] ;  /* 0x000c740001917983 */ /* 0x000ea80000300800 */
[----:B----4-:R-:W4:Y:S04]  /*a49b0*/  LDL.LU R146, [R1+0xc78] ;  /* 0x000c780001927983 */ /* 0x010f280000300800 */
[----:B------:R-:W4:Y:S04]  /*a49c0*/  LDL.LU R147, [R1+0xc7c] ;  /* 0x000c7c0001937983 */ /* 0x000f280000300800 */
[----:B------:R-:W4:Y:S01]  /*a49d0*/  LDL.LU R196, [R1+0xd10] ;  /* 0x000d100001c47983 */ /* 0x000f220000300800 */
[----:B------:R-:W-:Y:S03]  /*a49e0*/  HMMA.1688.F32.TF32 R204, R176, R106, R204 ;  /* 0x0000006ab0cc723c */ /* 0x000fe600000810cc */
[----:B------:R-:W4:Y:S04]  /*a49f0*/  LDL.LU R197, [R1+0xd14] ;  /* 0x000d140001c57983 */ /* 0x000f280000300800 */
[----:B------:R-:W4:Y:S01]  /*a4a00*/  LDL.LU R198, [R1+0xd18] ;  /* 0x000d180001c67983 */ /* 0x000f220000300800 */
[C---:B------:R-:W-:Y:S03]  /*a4a10*/  HMMA.1688.F32.TF32 R208, R244.reuse, R108, R208 ;  /* 0x0000006cf4d0723c */ /* 0x040fe600000810d0 */
[----:B------:R-:W4:Y:S04]  /*a4a20*/  LDL.LU R199, [R1+0xd1c] ;  /* 0x000d1c0001c77983 */ /* 0x000f280000300800 */
[----:B-1----:R-:W4:Y:S04]  /*a4a30*/  LDL.LU R192, [R1+0xd20] ;  /* 0x000d200001c07983 */ /* 0x002f280000300800 */
        /* <DEDUP_REMOVED lines=8> */
[----:B------:R-:W4:Y:S04]  /*a4ac0*/  LDL.LU R232, [R1+0xc80] ;  /* 0x000c800001e87983 */ /* 0x000f280000300800 */
[----:B------:R1:W-:Y:S04]  /*a4ad0*/  STL.64 [R1+0x12d0], R220 ;  /* 0x0012d0dc01007387 */ /* 0x0003e80000100a00 */
[----:B------:R1:W-:Y:S01]  /*a4ae0*/  STL.64 [R1+0x12d8], R222 ;  /* 0x0012d8de01007387 */ /* 0x0003e20000100a00 */
[C---:B------:R-:W-:Y:S03]  /*a4af0*/  HMMA.1688.F32.TF32 R184, R244.reuse, R116, R184 ;  /* 0x00000074f4b8723c */ /* 0x040fe600000810b8 */
        /* <DEDUP_REMOVED lines=8> */
[----:B-1----:R-:W4:Y:S01]  /*a4b80*/  LDL.LU R220, [R1+0xcb0] ;  /* 0x000cb00001dc7983 */ /* 0x002f220000300800 */
[----:B------:R-:W-:Y:S03]  /*a4b90*/  HMMA.1688.F32.TF32 R208, R176, R110, R208 ;  /* 0x0000006eb0d0723c */ /* 0x000fe600000810d0 */
[----:B------:R1:W-:Y:S04]  /*a4ba0*/  STL.64 [R1+0x12e0], R204 ;  /* 0x0012e0cc01007387 */ /* 0x0003e80000100a00 */
[----:B------:R1:W-:Y:S04]  /*a4bb0*/  STL.64 [R1+0x12e8], R206 ;  /* 0x0012e8ce01007387 */ /* 0x0003e80000100a00 */
[----:B------:R-:W4:Y:S04]  /*a4bc0*/  LDL.LU R221, [R1+0xcb4] ;  /* 0x000cb40001dd7983 */ /* 0x000f280000300800 */
[----:B------:R-:W4:Y:S01]  /*a4bd0*/  LDL.LU R222, [R1+0xcb8] ;  /* 0x000cb80001de7983 */ /* 0x000f220000300800 */
[----:B------:R-:W-:Y:S03]  /*a4be0*/  HMMA.1688.F32.TF32 R216, R244, R124, R216 ;  /* 0x0000007cf4d8723c */ /* 0x000fe600000810d8 */
[----:B------:R-:W4:Y:S04]  /*a4bf0*/  LDL.LU R223, [R1+0xcbc] ;  /* 0x000cbc0001df7983 */ /* 0x000f280000300800 */
[----:B------:R-:W4:Y:S01]  /*a4c00*/  LDL.LU R236, [R1+0xcd0] ;  /* 0x000cd00001ec7983 */ /* 0x000f220000300800 */
[----:B------:R-:W-:Y:S03]  /*a4c10*/  HMMA.1688.F32.TF32 R180, R176, R114, R180 ;  /* 0x00000072b0b4723c */ /* 0x000fe600000810b4 */
[----:B------:R-:W4:Y:S04]  /*a4c20*/  LDL.LU R237, [R1+0xcd4] ;  /* 0x000cd40001ed7983 */ /* 0x000f280000300800 */
[----:B------:R-:W4:Y:S04]  /*a4c30*/  LDL.LU R238, [R1+0xcd8] ;  /* 0x000cd80001ee7983 */ /* 0x000f280000300800 */
[----:B------:R-:W4:Y:S01]  /*a4c40*/  LDL.LU R239, [R1+0xcdc] ;  /* 0x000cdc0001ef7983 */ /* 0x000f220000300800 */
[----:B------:R-:W-:Y:S03]  /*a4c50*/  HMMA.1688.F32.TF32 R224, R244, R128, R224 ;  /* 0x00000080f4e0723c */ /* 0x000fe600000810e0 */
        /* <DEDUP_REMOVED lines=9> */
[----:B-1----:R-:W4:Y:S01]  /*a4cf0*/  LDL.LU R204, [R1+0xd30] ;  /* 0x000d300001cc7983 */ /* 0x002f220000300800 */
[C---:B------:R-:W-:Y:S03]  /*a4d00*/  HMMA.1688.F32.TF32 R212, R176.reuse, R122, R212 ;  /* 0x0000007ab0d4723c */ /* 0x040fe600000810d4 */
[----:B------:R-:W4:Y:S04]  /*a4d10*/  LDL.LU R205, [R1+0xd34] ;  /* 0x000d340001cd7983 */ /* 0x000f280000300800 */
[----:B------:R-:W4:Y:S04]  /*a4d20*/  LDL.LU R206, [R1+0xd38] ;  /* 0x000d380001ce7983 */ /* 0x000f280000300800 */
[----:B------:R-:W4:Y:S04]  /*a4d30*/  LDL.LU R207, [R1+0xd3c] ;  /* 0x000d3c0001cf7983 */ /* 0x000f280000300800 */
[----:B------:R1:W-:Y:S04]  /*a4d40*/  STL.64 [R1+0x12f0], R208 ;  /* 0x0012f0d001007387 */ /* 0x0003e80000100a00 */
[----:B------:R1:W-:Y:S01]  /*a4d50*/  STL.64 [R1+0x12f8], R210 ;  /* 0x0012f8d201007387 */ /* 0x0003e20000100a00 */
[C---:B------:R-:W-:Y:S03]  /*a4d60*/  HMMA.1688.F32.TF32 R216, R176.reuse, R126, R216 ;  /* 0x0000007eb0d8723c */ /* 0x040fe600000810d8 */
[----:B---3--:R-:W-:Y:S04]  /*a4d70*/  LDS R200, [R0+UR11+0x18000] ;  /* 0x0180000b00c87984 */ /* 0x008fe80008000800 */
[----:B-1----:R-:W3:Y:S04]  /*a4d80*/  LDL.LU R208, [R1+0xd50] ;  /* 0x000d500001d07983 */ /* 0x002ee80000300800 */
        /* <DEDUP_REMOVED lines=12> */
[----:B--2---:R-:W-:Y:S04]  /*a4e50*/  LDS R201, [R252+UR11+0x18000] ;  /* 0x0180000bfcc97984 */ /* 0x004fe80008000800 */
[----:B-1----:R-:W2:Y:S04]  /*a4e60*/  LDL.LU R184, [R1+0xd40] ;  /* 0x000d400001b87983 */ /* 0x002ea80000300800 */
[----:B------:R-:W2:Y:S04]  /*a4e70*/  LDL.LU R185, [R1+0xd44] ;  /* 0x000d440001b97983 */ /* 0x000ea80000300800 */
[----:B------:R-:W2:Y:S04]  /*a4e80*/  LDL.LU R186, [R1+0xd48] ;  /* 0x000d480001ba7983 */ /* 0x000ea80000300800 */
[----:B------:R-:W2:Y:S04]  /*a4e90*/  LDL.LU R187, [R1+0xd4c] ;  /* 0x000d4c0001bb7983 */ /* 0x000ea80000300800 */
[----:B------:R1:W-:Y:S04]  /*a4ea0*/  STL.64 [R1+0x13b0], R212 ;  /* 0x0013b0d401007387 */ /* 0x0003e80000100a00 */
[----:B------:R1:W-:Y:S04]  /*a4eb0*/  STL.64 [R1+0x13b8], R214 ;  /* 0x0013b8d601007387 */ /* 0x0003e80000100a00 */
[----:B------:R-:W4:Y:S04]  /*a4ec0*/  LDS R203, [R252+UR11+0x19000] ;  /* 0x0190000bfccb7984 */ /* 0x000f280008000800 */
[----:B-1----:R-:W2:Y:S04]  /*a4ed0*/  LDL.LU R212, [R1+0xd60] ;  /* 0x000d600001d47983 */ /* 0x002ea80000300800 */
[----:B------:R-:W2:Y:S04]  /*a4ee0*/  LDL.LU R213, [R1+0xd64] ;  /* 0x000d640001d57983 */ /* 0x000ea80000300800 */
[----:B------:R-:W2:Y:S04]  /*a4ef0*/  LDL.LU R214, [R1+0xd68] ;  /* 0x000d680001d67983 */ /* 0x000ea80000300800 */
[----:B------:R-:W2:Y:S04]  /*a4f00*/  LDL.LU R215, [R1+0xd6c] ;  /* 0x000d6c0001d77983 */ /* 0x000ea80000300800 */
[----:B------:R1:W-:Y:S04]  /*a4f10*/  STL.64 [R1+0x13e0], R216 ;  /* 0x0013e0d801007387 */ /* 0x0003e80000100a00 */
[----:B------:R1:W-:Y:S04]  /*a4f20*/  STL.64 [R1+0x13e8], R218 ;  /* 0x0013e8da01007387 */ /* 0x0003e80000100a00 */
[----:B------:R-:W-:Y:S04]  /*a4f30*/  LDS R188, [R0+UR11+0x1a000] ;  /* 0x01a0000b00bc7984 */ /* 0x000fe80008000800 */
[----:B-1----:R-:W2:Y:S04]  /*a4f40*/  LDL.LU R216, [R1+0xcc0] ;  /* 0x000cc00001d87983 */ /* 0x002ea80000300800 */
[----:B------:R-:W2:Y:S04]  /*a4f50*/  LDL.LU R217, [R1+0xcc4] ;  /* 0x000cc40001d97983 */ /* 0x000ea80000300800 */
[----:B------:R-:W2:Y:S04]  /*a4f60*/  LDL.LU R218, [R1+0xcc8] ;  /* 0x000cc80001da7983 */ /* 0x000ea80000300800 */
[----:B------:R-:W2:Y:S04]  /*a4f70*/  LDL.LU R219, [R1+0xccc] ;  /* 0x000ccc0001db7983 */ /* 0x000ea80000300800 */
[----:B------:R-:W-:Y:S04]  /*a4f80*/  LDS R190, [R0+UR11+0x1b000] ;  /* 0x01b0000b00be7984 */ /* 0x000fe80008000800 */
[----:B------:R-:W-:Y:S04]  /*a4f90*/  LDS R189, [R252+UR11+0x1a000] ;  /* 0x01a0000bfcbd7984 */ /* 0x000fe80008000800 */
[----:B------:R-:W1:Y:S01]  /*a4fa0*/  LDS R191, [R252+UR11+0x1b000] ;  /* 0x01b0000bfcbf7984 */ /* 0x000e620008000800 */
[----:B------:R-:W-:Y:S08]  /*a4fb0*/  HMMA.1688.F32.TF32 R176, R176, R130, R224 ;  /* 0x00000082b0b0723c */ /* 0x000ff000000810e0 */
[C---:B----4-:R-:W-:Y:S11]  /*a4fc0*/  HMMA.1688.F32.TF32 R192, R200.reuse, R52, R192 ;  /* 0x00000034c8c0723c */ /* 0x050ff600000810c0 */
        /* <DEDUP_REMOVED lines=10> */
[----:B------:R-:W-:Y:S08]  /*a5070*/  HMMA.1688.F32.TF32 R244, R188, R6, R244 ;  /* 0x00000006bcf4723c */ /* 0x000ff000000810f4 */
[C---:B---3--:R-:W-:Y:S08]  /*a5080*/  HMMA.1688.F32.TF32 R208, R200.reuse, R40, R208 ;  /* 0x00000028c8d0723c */ /* 0x048ff000000810d0 */
[----:B------:R-:W-:Y:S01]  /*a5090*/  HMMA.1688.F32.TF32 R224, R200, R24, R180 ;  /* 0x00000018c8e0723c */ /* 0x000fe200000810b4 */
[----:B------:R-:W-:Y:S04]  /*a50a0*/  LDS R180, [R0+UR11+0x1c000] ;  /* 0x01c0000b00b47984 */ /* 0x000fe80008000800 */
[----:B------:R-:W-:Y:S04]  /*a50b0*/  LDS R182, [R0+UR11+0x1d000] ;  /* 0x01d0000b00b67984 */ /* 0x000fe80008000800 */
[----:B------:R-:W-:Y:S04]  /*a50c0*/  LDS R181, [R252+UR11+0x1c000] ;  /* 0x01c0000bfcb57984 */ /* 0x000fe80008000800 */
[----:B------:R-:W1:Y:S01]  /*a50d0*/  LDS R183, [R252+UR11+0x1d000] ;  /* 0x01d0000bfcb77984 */ /* 0x000e620008000800 */
[C---:B------:R-:W-:Y:S08]  /*a50e0*/  HMMA.1688.F32.TF32 R220, R188.reuse, R22, R220 ;  /* 0x00000016bcdc723c */ /* 0x040ff000000810dc */
[----:B------:R-:W-:Y:S08]  /*a50f0*/  HMMA.1688.F32.TF32 R224, R188, R26, R224 ;  /* 0x0000001abce0723c */ /* 0x000ff000000810e0 */
[C---:B--2---:R-:W-:Y:S08]  /*a5100*/  HMMA.1688.F32.TF32 R176, R200.reuse, R36, R212 ;  /* 0x00000024c8b0723c */ /* 0x044ff000000810d4 */
[C---:B------:R-:W-:Y:S08]  /*a5110*/  HMMA.1688.F32.TF32 R212, R200.reuse, R44, R184 ;  /* 0x0000002cc8d4723c */ /* 0x040ff000000810b8 */
[C---:B------:R-:W-:Y:S08]  /*a5120*/  HMMA.1688.F32.TF32 R184, R200.reuse, R48, R204 ;  /* 0x00000030c8b8723c */ /* 0x040ff000000810cc */
[C---:B------:R-:W-:Y:S08]  /*a5130*/  HMMA.1688.F32.TF32 R204, R200.reuse, R60, R240 ;  /* 0x0000003cc8cc723c */ /* 0x040ff000000810f0 */
[C---:B------:R-:W-:Y:S08]  /*a5140*/  HMMA.1688.F32.TF32 R216, R200.reuse, R16, R216 ;  /* 0x00000010c8d8723c */ /* 0x040ff000000810d8 */
[----:B------:R-:W-:Y:S08]  /*a5150*/  HMMA.1688.F32.TF32 R240, R200, R64, R144 ;  /* 0x00000040c8f0723c */ /* 0x000ff00000081090 */
[----:B------:R-:W-:Y:S01]  /*a5160*/  HMMA.1688.F32.TF32 R200, R188, R14, R236 ;  /* 0x0000000ebcc8723c */ /* 0x000fe200000810ec */
[----:B------:R-:W-:Y:S04]  /*a5170*/  LDS R236, [R0+UR11+0x1e000] ;  /* 0x01e0000b00ec7984 */ /* 0x000fe80008000800 */
[----:B------:R-:W-:Y:S04]  /*a5180*/  LDS R238, [R0+UR11+0x1f000] ;  /* 0x01f0000b00ee7984 */ /* 0x000fe80008000800 */
[----:B------:R-:W-:Y:S04]  /*a5190*/  LDS R237, [R252+UR11+0x1e000] ;  /* 0x01e0000bfced7984 */ /* 0x000fe80008000800 */
[----:B------:R-:W2:Y:S01]  /*a51a0*/  LDS R239, [R252+UR11+0x1f000] ;  /* 0x01f0000bfcef7984 */ /* 0x000ea20008000800 */
        /* <DEDUP_REMOVED lines=17> */
[----:B------:R-:W-:Y:S08]  /*a52c0*/  HMMA.1688.F32.TF32 R200, R180, R76, R200 ;  /* 0x0000004cb4c8723c */ /* 0x000ff000000810c8 */
        /* <DEDUP_REMOVED lines=16> */
[----:B------:R-:W-:Y:S03]  /*a53d0*/  STL.64 [R1+0x48], R246 ;  /* 0x000048f601007387 */ /* 0x000fe60000100a00 */
        /* <DEDUP_REMOVED lines=18> */
[----:B------:R4:W-:Y:S04]  /*a5500*/  STL.64 [R1+0x5e0], R200 ;  /* 0x0005e0c801007387 */ /* 0x0009e80000100a00 */
[----:B------:R1:W-:Y:S04]  /*a5510*/  STL.64 [R1+0x5e8], R202 ;  /* 0x0005e8ca01007387 */ /* 0x0003e80000100a00 */
[----:B------:R-:W-:Y:S04]  /*a5520*/  STL.64 [R1+0x5d0], R180 ;  /* 0x0005d0b401007387 */ /* 0x000fe80000100a00 */
[----:B------:R-:W-:Y:S04]  /*a5530*/  STL.64 [R1+0x5d8], R182 ;  /* 0x0005d8b601007387 */ /* 0x000fe80000100a00 */
[----:B------:R-:W2:Y:S01]  /*a5540*/  LDL.LU R145, [R1+0x3b4] ;  /* 0x0003b40001917983 */ /* 0x000ea20000300800 */
[C---:B------:R-:W-:Y:S03]  /*a5550*/  HMMA.1688.F32.TF32 R208, R236.reuse, R106, R208 ;  /* 0x0000006aecd0723c */ /* 0x040fe600000810d0 */
[----:B---3--:R-:W2:Y:S04]  /*a5560*/  LDL.LU R146, [R1+0x3b8] ;  /* 0x0003b80001927983 */ /* 0x008ea80000300800 */
[----:B------:R-:W2:Y:S04]  /*a5570*/  LDL.LU R147, [R1+0x3bc] ;  /* 0x0003bc0001937983 */ /* 0x000ea80000300800 */
[----:B----4-:R-:W3:Y:S01]  /*a5580*/  LDL.LU R200, [R1+0x450] ;  /* 0x0004500001c87983 */ /* 0x010ee20000300800 */
[C---:B------:R-:W-:Y:S03]  /*a5590*/  HMMA.1688.F32.TF32 R212, R236.reuse, R110, R212 ;  /* 0x0000006eecd4723c */ /* 0x040fe600000810d4 */
[----:B------:R-:W3:Y:S04]  /*a55a0*/  LDL.LU R201, [R1+0x454] ;  /* 0x0004540001c97983 */ /* 0x000ee80000300800 */
[----:B-1----:R-:W3:Y:S04]  /*a55b0*/  LDL.LU R202, [R1+0x458] ;  /* 0x0004580001ca7983 */ /* 0x002ee80000300800 */
[----:B------:R-:W3:Y:S04]  /*a55c0*/  LDL.LU R203, [R1+0x45c] ;  /* 0x00045c0001cb7983 */ /* 0x000ee80000300800 */
[----:B------:R-:W-:Y:S04]  /*a55d0*/  STL.64 [R1+0x630], R176 ;  /* 0x000630b001007387 */ /* 0x000fe80000100a00 */
[----:B------:R1:W-:Y:S01]  /*a55e0*/  STL.64 [R1+0x638], R178 ;  /* 0x000638b201007387 */ /* 0x0003e20000100a00 */
[C---:B------:R-:W-:Y:S03]  /*a55f0*/  HMMA.1688.F32.TF32 R192, R236.reuse, R118, R192 ;  /* 0x00000076ecc0723c */ /* 0x040fe600000810c0 */
[----:B------:R-:W-:Y:S04]  /*a5600*/  LDS R180, [R0+UR11+0x1a080] ;  /* 0x01a0800b00b47984 */ /* 0x000fe80008000800 */
[----:B------:R-:W-:Y:S01]  /*a5610*/  LDS R182, [R0+UR11+0x1b080] ;  /* 0x01b0800b00b67984 */ /* 0x000fe20008000800 */
[C---:B-1----:R-:W-:Y:S03]  /*a5620*/  HMMA.1688.F32.TF32 R176, R236.reuse, R114, R184 ;  /* 0x00000072ecb0723c */ /* 0x042fe600000810b8 */
[----:B------:R1:W-:Y:S04]  /*a5630*/  STL.64 [R1+0x790], R208 ;  /* 0x000790d001007387 */ /* 0x0003e80000100a00 */
[----:B------:R4:W-:Y:S01]  /*a5640*/  STL.64 [R1+0x798], R210 ;  /* 0x000798d201007387 */ /* 0x0009e20000100a00 */
[C---:B------:R-:W-:Y:S03]  /*a5650*/  HMMA.1688.F32.TF32 R196, R236.reuse, R122, R196 ;  /* 0x0000007aecc4723c */ /* 0x040fe600000810c4 */
[----:B------:R-:W-:Y:S04]  /*a5660*/  LDS R181, [R252+UR11+0x1a080] ;  /* 0x01a0800bfcb57984 */ /* 0x000fe80008000800 */
[----:B-1----:R-:W2:Y:S04]  /*a5670*/  LDL.LU R208, [R1+0x4e0] ;  /* 0x0004e00001d07983 */ /* 0x002ea80000300800 */
[----:B------:R-:W-:Y:S04]  /*a5680*/  STL.64 [R1+0x7a0], R212 ;  /* 0x0007a0d401007387 */ /* 0x000fe80000100a00 */
[----:B------:R-:W-:Y:S04]  /*a5690*/  STL.64 [R1+0x7a8], R214 ;  /* 0x0007a8d601007387 */ /* 0x000fe80000100a00 */
[----:B------:R1:W-:Y:S04]  /*a56a0*/  STL.64 [R1+0x7b0], R176 ;  /* 0x0007b0b001007387 */ /* 0x0003e80000100a00 */
[----:B------:R1:W-:Y:S04]  /*a56b0*/  STL.64 [R1+0x7b8], R178 ;  /* 0x0007b8b201007387 */ /* 0x0003e80000100a00 */
        /* <DEDUP_REMOVED lines=33> */
[C---:B------:R-:W-:Y:S03]  /*a58d0*/  HMMA.1688.F32.TF32 R204, R236.reuse, R126, R204 ;  /* 0x0000007eeccc723c */ /* 0x040fe600000810cc */
        /* <DEDUP_REMOVED lines=12> */
[----:B------:R-:W2:Y:S04]  /*a59a0*/  LDS R183, [R252+UR11+0x1b080] ;  /* 0x01b0800bfcb77984 */ /* 0x000ea80008000800 */
        /* <DEDUP_REMOVED lines=14> */
[----:B---3--:R-:W3:Y:S04]  /*a5a90*/  LDL.LU R206, [R1+0x448] ;  /* 0x0004480001ce7983 */ /* 0x008ee80000300800 */
[----:B------:R-:W3:Y:S01]  /*a5aa0*/  LDL.LU R207, [R1+0x44c] ;  /* 0x00044c0001cf7983 */ /* 0x000ee20000300800 */
[----:B------:R-:W-:-:S15]  /*a5ab0*/  HMMA.1688.F32.TF32 R236, R236, R130, R240 ;  /* 0x00000082ecec723c */ /* 0x000fde00000810f0 */
[----:B------:R-:W-:-:S04]  /*a5ac0*/  NOP ;  /* 0x0000000000007918 */ /* 0x000fc80000000000 */
[----:B------:R-:W-:Y:S04]  /*a5ad0*/  STL.64 [R1+0x7f0], R236 ;  /* 0x0007f0ec01007387 */ /* 0x000fe80000100a00 */
[----:B------:R1:W-:Y:S01]  /*a5ae0*/  STL.64 [R1+0x7f8], R238 ;  /* 0x0007f8ee01007387 */ /* 0x0003e20000100a00 */
[C---:B------:R-:W-:Y:S08]  /*a5af0*/  HMMA.1688.F32.TF32 R200, R188.reuse, R56, R200 ;  /* 0x00000038bcc8723c */ /* 0x040ff000000810c8 */
[C---:B--2---:R-:W-:Y:S08]  /*a5b00*/  HMMA.1688.F32.TF32 R240, R188.reuse, R64, R144 ;  /* 0x00000040bcf0723c */ /* 0x044ff00000081090 */
[C---:B----4-:R-:W-:Y:S08]  /*a5b10*/  HMMA.1688.F32.TF32 R208, R188.reuse, R40, R208 ;  /* 0x00000028bcd0723c */ /* 0x050ff000000810d0 */
[C---:B------:R-:W-:Y:S08]  /*a5b20*/  HMMA.1688.F32.TF32 R232, R188.reuse, R32, R232 ;  /* 0x00000020bce8723c */ /* 0x040ff000000810e8 */
[C---:B------:R-:W-:Y:S08]  /*a5b30*/  HMMA.1688.F32.TF32 R224, R188.reuse, R24, R224 ;  /* 0x00000018bce0723c */ /* 0x040ff000000810e0 */
[C---:B------:R-:W-:Y:S08]  /*a5b40*/  HMMA.1688.F32.TF32 R220, R188.reuse, R20, R220 ;  /* 0x00000014bcdc723c */ /* 0x040ff000000810dc */
[C---:B------:R-:W-:Y:S08]  /*a5b50*/  HMMA.1688.F32.TF32 R216, R188.reuse, R16, R216 ;  /* 0x00000010bcd8723c */ /* 0x040ff000000810d8 */
[C---:B------:R-:W-:Y:S08]  /*a5b60*/  HMMA.1688.F32.TF32 R248, R188.reuse, R8, R248 ;  /* 0x00000008bcf8723c */ /* 0x040ff000000810f8 */
[C---:B------:R-:W-:Y:S08]  /*a5b70*/  HMMA.1688.F32.TF32 R244, R188.reuse, R4, R244 ;  /* 0x00000004bcf4723c */ /* 0x040ff000000810f4 */
[----:B-1----:R-:W-:Y:S01]  /*a5b80*/  HMMA.1688.F32.TF32 R236, R188, R12, R184 ;  /* 0x0000000cbcec723c */ /* 0x002fe200000810b8 */
[----:B------:R-:W-:Y:S04]  /*a5b90*/  LDS R184, [R0+UR11+0x1c080] ;  /* 0x01c0800b00b87984 */ /* 0x000fe80008000800 */
[----:B------:R-:W-:Y:S04]  /*a5ba0*/  LDS R186, [R0+UR11+0x1d080] ;  /* 0x01d0800b00ba7984 */ /* 0x000fe80008000800 */
[----:B------:R-:W-:Y:S04]  /*a5bb0*/  LDS R185, [R252+UR11+0x1c080] ;  /* 0x01c0800bfcb97984 */ /* 0x000fe80008000800 */
[----:B------:R-:W1:Y:S01]  /*a5bc0*/  LDS R187, [R252+UR11+0x1d080] ;  /* 0x01d0800bfcbb7984 */ /* 0x000e620008000800 */
[----:B------:R-:W-:Y:S08]  /*a5bd0*/  HMMA.1688.F32.TF32 R244, R180, R6, R244 ;  /* 0x00000006b4f4723c */ /* 0x000ff000000810f4 */
[C---:B------:R-:W-:Y:S08]  /*a5be0*/  HMMA.1688.F32.TF32 R228, R188.reuse, R28, R228 ;  /* 0x0000001cbce4723c */ /* 0x040ff000000810e4 */
[----:B------:R-:W-:Y:S08]  /*a5bf0*/  HMMA.1688.F32.TF32 R176, R188, R36, R176 ;  /* 0x00000024bcb0723c */ /* 0x000ff000000810b0 */
[----:B------:R-:W-:Y:S08]  /*a5c00*/  HMMA.1688.F32.TF32 R248, R180, R10, R248 ;  /* 0x0000000ab4f8723c */ /* 0x000ff000000810f8 */
[----:B------:R-:W-:Y:S08]  /*a5c10*/  HMMA.1688.F32.TF32 R212, R188, R44, R212 ;  /* 0x0000002cbcd4723c */ /* 0x000ff000000810d4 */
[----:B------:R-:W-:Y:S08]  /*a5c20*/  HMMA.1688.F32.TF32 R216, R180, R18, R216 ;  /* 0x00000012b4d8723c */ /* 0x000ff000000810d8 */
[C---:B------:R-:W-:Y:S08]  /*a5c30*/  HMMA.1688.F32.TF32 R192, R188.reuse, R48, R192 ;  /* 0x00000030bcc0723c */ /* 0x040ff000000810c0 */
[C---:B------:R-:W-:Y:S08]  /*a5c40*/  HMMA.1688.F32.TF32 R196, R188.reuse, R52, R196 ;  /* 0x00000034bcc4723c */ /* 0x040ff000000810c4 */
[----:B---3--:R-:W-:Y:S08]  /*a5c50*/  HMMA.1688.F32.TF32 R204, R188, R60, R204 ;  /* 0x0000003cbccc723c */ /* 0x008ff000000810cc */
        /* <DEDUP_REMOVED lines=54> */
[----:B------:R3:W-:Y:S04]  /*a5fc0*/  STL.64 [R1+0x450], R144 ;  /* 0x0004509001007387 */ /* 0x0007e80000100a00 */
[----:B------:R-:W-:Y:S01]  /*a5fd0*/  STL.64 [R1+0x458], R146 ;  /* 0x0004589201007387 */ /* 0x000fe20000100a00 */
[C---:B--2---:R-:W-:Y:S03]  /*a5fe0*/  HMMA.1688.F32.TF32 R184, R236.reuse, R98, R232 ;  /* 0x00000062ecb8723c */ /* 0x044fe600000810e8 */
[----:B---3--:R-:W1:Y:S04]  /*a5ff0*/  LDL.LU R144, [R1+0x470] ;  /* 0x0004700001907983 */ /* 0x008e680000300800 */
[----:B------:R-:W-:Y:S04]  /*a6000*/  STL.64 [R1+0x440], R188 ;  /* 0x000440bc01007387 */ /* 0x000fe80000100a00 */
[----:B------:R2:W-:Y:S02]  /*a6010*/  STL.64 [R1+0x448], R190 ;  /* 0x000448be01007387 */ /* 0x0005e40000100a00 */
[C---:B--2---:R-:W-:Y:S08]  /*a6020*/  HMMA.1688.F32.TF32 R188, R236.reuse, R102, R176 ;  /* 0x00000066ecbc723c */ /* 0x044ff000000810b0 */
[C---:B------:R-:W-:Y:S01]  /*a6030*/  HMMA.1688.F32.TF32 R176, R236.reuse, R106, R208 ;  /* 0x0000006aecb0723c */ /* 0x040fe200000810d0 */
[----:B------:R-:W-:Y:S04]  /*a6040*/  STL.64 [R1+0x430], R184 ;  /* 0x000430b801007387 */ /* 0x000fe80000100a00 */
[----:B------:R-:W-:Y:S04]  /*a6050*/  STL.64 [R1+0x438], R186 ;  /* 0x000438ba01007387 */ /* 0x000fe80000100a00 */
[----:B------:R-:W1:Y:S01]  /*a6060*/  LDL.LU R145, [R1+0x474] ;  /* 0x0004740001917983 */ /* 0x000e620000300800 */
[C---:B------:R-:W-:Y:S03]  /*a6070*/  HMMA.1688.F32.TF32 R208, R236.reuse, R110, R212 ;  /* 0x0000006eecd0723c */ /* 0x040fe600000810d4 */
[----:B------:R-:W1:Y:S04]  /*a6080*/  LDL.LU R146, [R1+0x478] ;  /* 0x0004780001927983 */ /* 0x000e680000300800 */
[----:B------:R-:W1:Y:S04]  /*a6090*/  LDL.LU R147, [R1+0x47c] ;  /* 0x00047c0001937983 */ /* 0x000e680000300800 */
[----:B------:R-:W-:Y:S04]  /*a60a0*/  STL.64 [R1+0x5a0], R188 ;  /* 0x0005a0bc01007387 */ /* 0x000fe80000100a00 */
[----:B------:R2:W-:Y:S04]  /*a60b0*/  STL.64 [R1+0x5a8], R190 ;  /* 0x0005a8be01007387 */ /* 0x0005e80000100a00 */
[----:B------:R-:W-:Y:S04]  /*a60c0*/  STL.64 [R1+0x5c0], R176 ;  /* 0x0005c0b001007387 */ /* 0x000fe80000100a00 */
[----:B------:R3:W-:Y:S01]  /*a60d0*/  STL.64 [R1+0x5c8], R178 ;  /* 0x0005c8b201007387 */ /* 0x0007e20000100a00 */
[C---:B--2---:R-:W-:Y:S03]  /*a60e0*/  HMMA.1688.F32.TF32 R188, R236.reuse, R114, R192 ;  /* 0x00000072ecbc723c */ /* 0x044fe600000810c0 */
[----:B------:R-:W-:Y:S04]  /*a60f0*/  LDS R184, [R0+UR11+0x1a100] ;  /* 0x01a1000b00b87984 */ /* 0x000fe80008000800 */
[----:B------:R-:W-:Y:S01]  /*a6100*/  LDS R186, [R0+UR11+0x1b100] ;  /* 0x01b1000b00ba7984 */ /* 0x000fe20008000800 */
[C---:B---3--:R-:W-:Y:S03]  /*a6110*/  HMMA.1688.F32.TF32 R176, R236.reuse, R118, R196 ;  /* 0x00000076ecb0723c */ /* 0x048fe600000810c4 */
[----:B------:R2:W-:Y:S04]  /*a6120*/  STL.64 [R1+0x620], R208 ;  /* 0x000620d001007387 */ /* 0x0005e80000100a00 */
[----:B------:R3:W-:Y:S04]  /*a6130*/  STL.64 [R1+0x628], R210 ;  /* 0x000628d201007387 */ /* 0x0007e80000100a00 */
[----:B------:R-:W4:Y:S04]  /*a6140*/  LDL.LU R212, [R1+0x580] ;  /* 0x0005800001d47983 */ /* 0x000f280000300800 */
[----:B------:R2:W-:Y:S04]  /*a6150*/  STL.64 [R1+0x640], R188 ;  /* 0x000640bc01007387 */ /* 0x0005e80000100a00 */
[----:B------:R2:W-:Y:S04]  /*a6160*/  STL.64 [R1+0x648], R190 ;  /* 0x000648be01007387 */ /* 0x0005e80000100a00 */
[----:B------:R2:W-:Y:S04]  /*a6170*/  STL.64 [R1+0x8c0], R176 ;  /* 0x0008c0b001007387 */ /* 0x0005e80000100a00 */
        /* <DEDUP_REMOVED lines=63> */
[----:B------:R-:W2:Y:S04]  /*a6570*/  LDS R187, [R252+UR11+0x1b100] ;  /* 0x01b1000bfcbb7984 */ /* 0x000ea80008000800 */
[----:B-1----:R-:W3:Y:S04]  /*a6580*/  LDL.LU R204, [R1+0x540] ;  /* 0x0005400001cc7983 */ /* 0x002ee80000300800 */
[----:B------:R-:W3:Y:S01]  /*a6590*/  LDL.LU R205, [R1+0x544] ;  /* 0x0005440001cd7983 */ /* 0x000ee20000300800 */
[----:B------:R-:W-:Y:S01]  /*a65a0*/  HMMA.1688.F32.TF32 R236, R236, R130, R240 ;  /* 0x00000082ecec723c */ /* 0x000fe200000810f0 */
[----:B------:R-:W-:-:S02]  /*a65b0*/  IMAD.MOV.U32 R206, RZ, RZ, R173 ;  /* 0x000000ffffce7224 */ /* 0x000fc400078e00ad */
[----:B------:R-:W-:-:S15]  /*a65c0*/  IMAD.MOV.U32 R207, RZ, RZ, R172 ;  /* 0x000000ffffcf7224 */ /* 0x000fde00078e00ac */
[----:B------:R-:W-:Y:S01]  /*a65d0*/  NOP ;  /* 0x0000000000007918 */ /* 0x000fe20000000000 */
[----:B------:R-:W-:Y:S04]  /*a65e0*/  STL.64 [R1+0x900], R236 ;  /* 0x000900ec01007387 */ /* 0x000fe80000100a00 */
[----:B------:R1:W-:Y:S01]  /*a65f0*/  STL.64 [R1+0x908], R238 ;  /* 0x000908ee01007387 */ /* 0x0003e20000100a00 */
[C---:B------:R-:W-:Y:S08]  /*a6600*/  HMMA.1688.F32.TF32 R240, R180.reuse, R64, R144 ;  /* 0x00000040b4f0723c */ /* 0x040ff00000081090 */
[C---:B----4-:R-:W-:Y:S08]  /*a6610*/  HMMA.1688.F32.TF32 R212, R180.reuse, R44, R212 ;  /* 0x0000002cb4d4723c */ /* 0x050ff000000810d4 */
[C---:B--2---:R-:W-:Y:S08]  /*a6620*/  HMMA.1688.F32.TF32 R208, R180.reuse, R40, R208 ;  /* 0x00000028b4d0723c */ /* 0x044ff000000810d0 */
[C---:B---3--:R-:W-:Y:S08]  /*a6630*/  HMMA.1688.F32.TF32 R228, R180.reuse, R28, R228 ;  /* 0x0000001cb4e4723c */ /* 0x048ff000000810e4 */
[C---:B------:R-:W-:Y:S08]  /*a6640*/  HMMA.1688.F32.TF32 R224, R180.reuse, R24, R224 ;  /* 0x00000018b4e0723c */ /* 0x040ff000000810e0 */
[C---:B-1----:R-:W-:Y:S08]  /*a6650*/  HMMA.1688.F32.TF32 R236, R180.reuse, R12, R232 ;  /* 0x0000000cb4ec723c */ /* 0x042ff000000810e8 */
[C---:B------:R-:W-:Y:S08]  /*a6660*/  HMMA.1688.F32.TF32 R248, R180.reuse, R8, R248 ;  /* 0x00000008b4f8723c */ /* 0x040ff000000810f8 */
[C---:B------:R-:W-:Y:S08]  /*a6670*/  HMMA.1688.F32.TF32 R244, R180.reuse, R4, R244 ;  /* 0x00000004b4f4723c */ /* 0x040ff000000810f4 */
[C---:B------:R-:W-:Y:S08]  /*a6680*/  HMMA.1688.F32.TF32 R220, R180.reuse, R20, R220 ;  /* 0x00000014b4dc723c */ /* 0x040ff000000810dc */
        /* <DEDUP_REMOVED lines=9> */
[----:B------:R-:W-:Y:S08]  /*a6720*/  HMMA.1688.F32.TF32 R196, R180, R52, R196 ;  /* 0x00000034b4c4723c */ /* 0x000ff000000810c4 */
[----:B------:R-:W-:Y:S08]  /*a6730*/  HMMA.1688.F32.TF32 R248, R184, R10, R248 ;  /* 0x0000000ab8f8723c */ /* 0x000ff000000810f8 */
        /* <DEDUP_REMOVED lines=65> */
[----:B------:R-:W-:Y:S04]  /*a6b50*/  STL.64 [R1+0x398], R190 ;  /* 0x000398be01007387 */ /* 0x000fe80000100a00 */
[----:B------:R-:W-:Y:S04]  /*a6b60*/  STL.64 [R1+0x380], R144 ;  /* 0x0003809001007387 */ /* 0x000fe80000100a00 */
[----:B------:R2:W-:Y:S01]  /*a6b70*/  STL.64 [R1+0x388], R146 ;  /* 0x0003889201007387 */ /* 0x0005e20000100a00 */
[----:B------:R-:W-:-:S02]  /*a6b80*/  IMAD.MOV.U32 R247, RZ, RZ, R140 ;  /* 0x000000fffff77224 */ /* 0x000fc400078e008c */
[----:B------:R-:W-:Y:S01]  /*a6b90*/  IMAD.MOV.U32 R246, RZ, RZ, R141 ;  /* 0x000000fffff67224 */ /* 0x000fe200078e008d */
[----:B------:R-:W-:Y:S04]  /*a6ba0*/  LDS R180, [R0+UR11+0x18180] ;  /* 0x0181800b00b47984 */ /* 0x000fe80008000800 */
[----:B------:R-:W-:Y:S01]  /*a6bb0*/  LDS R182, [R0+UR11+0x19180] ;  /* 0x0191800b00b67984 */ /* 0x000fe20008000800 */
[C---:B--2---:R-:W-:Y:S03]  /*a6bc0*/  HMMA.1688.F32.TF32 R144, R236.reuse, R102, R176 ;  /* 0x00000066ec90723c */ /* 0x044fe600000810b0 */
[----:B------:R-:W-:Y:S04]  /*a6bd0*/  LDS R181, [R252+UR11+0x18180] ;  /* 0x0181800bfcb57984 */ /* 0x000fe80008000800 */
[----:B------:R-:W2:Y:S01]  /*a6be0*/  LDS R183, [R252+UR11+0x19180] ;  /* 0x0191800bfcb77984 */ /* 0x000ea20008000800 */
        /* <DEDUP_REMOVED lines=12> */
[C---:B----4-:R-:W-:Y:S08]  /*a6cb0*/  HMMA.1688.F32.TF32 R176, R236.reuse, R122, R200 ;  /* 0x0000007aecb0723c */ /* 0x050ff000000810c8 */
[C---:B---3--:R-:W-:Y:S02]  /*a6cc0*/  HMMA.1688.F32.TF32 R144, R236.reuse, R126, R204 ;  /* 0x0000007eec90723c */ /* 0x048fe400000810cc */
        /* <DEDUP_REMOVED lines=74> */
[----:B------:R-:W4:Y:S01]  /*a7170*/  LDL.LU R239, [R1+0xd7c] ;  /* 0x000d7c0001ef7983 */ /* 0x000f220000300800 */
[C---:B--2---:R-:W-:Y:S08]  /*a7180*/  HMMA.1688.F32.TF32 R232, R184.reuse, R234, R132 ;  /* 0x000000eab8e8723c */ /* 0x044ff00000081084 */
[C---:B---3--:R-:W-:Y:S08]  /*a7190*/  HMMA.1688.F32.TF32 R248, R184.reuse, R250, R136 ;  /* 0x000000fab8f8723c */ /* 0x048ff00000081088 */
[C---:B------:R-:W-:Y:S08]  /*a71a0*/  HMMA.1688.F32.TF32 R244, R184.reuse, R246, R140 ;  /* 0x000000f6b8f4723c */ /* 0x040ff0000008108c */
[----:B----4-:R-:W-:Y:S01]  /*a71b0*/  HMMA.1688.F32.TF32 R240, R184, R242, R144 ;  /* 0x000000f2b8f0723c */ /* 0x010fe20000081090 */
[----:B------:R-:W2:Y:S04]  /*a71c0*/  LDL.LU.64 R146, [R1+0x4278] ;  /* 0x0042780001927983 */ /* 0x000ea80000300a00 */
[----:B------:R-:W3:Y:S04]  /*a71d0*/  LDL.LU.64 R144, [R1+0x4270] ;  /* 0x0042700001907983 */ /* 0x000ee80000300a00 */
[----:B------:R-:W4:Y:S04]  /*a71e0*/  LDL.LU.64 R142, [R1+0x4268] ;  /* 0x00426800018e7983 */ /* 0x000f280000300a00 */
[----:B------:R-:W2:Y:S04]  /*a71f0*/  LDL.LU.64 R138, [R1+0x4260] ;  /* 0x00426000018a7983 */ /* 0x000ea80000300a00 */
[----:B------:R-:W2:Y:S01]  /*a7200*/  LDL.LU.64 R134, [R1+0x4258] ;  /* 0x0042580001867983 */ /* 0x000ea20000300a00 */
[----:B------:R-:W-:Y:S01]  /*a7210*/  MOV R218, R149 ;  /* 0x0000009500da7202 */ /* 0x000fe20000000f00 */
[----:B------:R-:W-:-:S07]  /*a7220*/  IMAD.MOV.U32 R219, RZ, RZ, R148 ;  /* 0x000000ffffdb7224 */ /* 0x000fce00078e0094 */
[C---:B------:R-:W-:Y:S08]  /*a7230*/  HMMA.1688.F32.TF32 R216, R184.reuse, R218, R228 ;  /* 0x000000dab8d8723c */ /* 0x040ff000000810e4 */
[C---:B------:R-:W-:Y:S08]  /*a7240*/  HMMA.1688.F32.TF32 R196, R184.reuse, R154, R196 ;  /* 0x0000009ab8c4723c */ /* 0x040ff000000810c4 */
[C---:B------:R-:W-:Y:S08]  /*a7250*/  HMMA.1688.F32.TF32 R208, R184.reuse, R158, R208 ;  /* 0x0000009eb8d0723c */ /* 0x040ff000000810d0 */
[----:B------:R-:W-:Y:S08]  /*a7260*/  HMMA.1688.F32.TF32 R212, R184, R162, R212 ;  /* 0x000000a2b8d4723c */ /* 0x000ff000000810d4 */
[----:B------:R-:W-:Y:S08]  /*a7270*/  HMMA.1688.F32.TF32 R240, R180, R4, R240 ;  /* 0x00000004b4f0723c */ /* 0x000ff000000810f0 */
[----:B------:R-:W-:Y:S08]  /*a7280*/  HMMA.1688.F32.TF32 R192, R184, R150, R192 ;  /* 0x00000096b8c0723c */ /* 0x000ff000000810c0 */
[----:B------:R-:W-:Y:S08]  /*a7290*/  HMMA.1688.F32.TF32 R244, R180, R8, R244 ;  /* 0x00000008b4f4723c */ /* 0x000ff000000810f4 */
        /* <DEDUP_REMOVED lines=12> */
[----:B--2---:R-:W-:Y:S04]  /*a7360*/  STL.64 [R1+0x4248], R134 ;  /* 0x0042488601007387 */ /* 0x004fe80000100a00 */
[----:B------:R1:W-:Y:S03]  /*a7370*/  STL.64 [R1+0x4250], R138 ;  /* 0x0042508a01007387 */ /* 0x0003e60000100a00 */
[C---:B------:R-:W-:Y:S01]  /*a7380*/  HMMA.1688.F32.TF32 R224, R184.reuse, R138, R224 ;  /* 0x0000008ab8e0723c */ /* 0x040fe200000810e0 */
[----:B------:R-:W-:Y:S04]  /*a7390*/  STL.64 [R1+0x4240], R146 ;  /* 0x0042409201007387 */ /* 0x000fe80000100a00 */
[----:B---3--:R-:W-:Y:S03]  /*a73a0*/  STL.64 [R1+0x4238], R144 ;  /* 0x0042389001007387 */ /* 0x008fe60000100a00 */
[C---:B------:R-:W-:Y:S01]  /*a73b0*/  HMMA.1688.F32.TF32 R220, R184.reuse, R134, R220 ;  /* 0x00000086b8dc723c */ /* 0x040fe200000810dc */
[----:B------:R-:W2:Y:S04]  /*a73c0*/  LDL.LU R136, [R1+0xef0] ;  /* 0x000ef00001887983 */ /* 0x000ea80000300800 */
[----:B------:R-:W2:Y:S04]  /*a73d0*/  LDL.LU R137, [R1+0xef4] ;  /* 0x000ef40001897983 */ /* 0x000ea80000300800 */
[----:B-1----:R-:W2:Y:S04]  /*a73e0*/  LDL.LU R138, [R1+0xef8] ;  /* 0x000ef800018a7983 */ /* 0x002ea80000300800 */
[----:B------:R-:W2:Y:S04]  /*a73f0*/  LDL.LU R139, [R1+0xefc] ;  /* 0x000efc00018b7983 */ /* 0x000ea80000300800 */
[----:B------:R-:W3:Y:S01]  /*a7400*/  LDL.64 R134, [R1+0x238] ;  /* 0x0002380001867983 */ /* 0x000ee20000100a00 */
[C---:B----4-:R-:W-:Y:S03]  /*a7410*/  HMMA.1688.F32.TF32 R228, R184.reuse, R142, R188 ;  /* 0x0000008eb8e4723c */ /* 0x050fe600000810bc */
[----:B------:R-:W-:Y:S04]  /*a7420*/  LDS R188, [R0+UR11+0x1a180] ;  /* 0x01a1800b00bc7984 */ /* 0x000fe80008000800 */
[----:B------:R-:W-:Y:S04]  /*a7430*/  LDS R190, [R0+UR11+0x1b180] ;  /* 0x01b1800b00be7984 */ /* 0x000fe80008000800 */
[----:B------:R-:W-:Y:S04]  /*a7440*/  LDS R189, [R252+UR11+0x1a180] ;  /* 0x01a1800bfcbd7984 */ /* 0x000fe80008000800 */
[----:B------:R-:W1:Y:S01]  /*a7450*/  LDS R191, [R252+UR11+0x1b180] ;  /* 0x01b1800bfcbf7984 */ /* 0x000e620008000800 */
[----:B------:R-:W-:Y:S08]  /*a7460*/  HMMA.1688.F32.TF32 R176, R184, R146, R176 ;  /* 0x00000092b8b0723c */ /* 0x000ff000000810b0 */
[C---:B------:R-:W-:Y:S01]  /*a7470*/  HMMA.1688.F32.TF32 R184, R180.reuse, R16, R232 ;  /* 0x00000010b4b8723c */ /* 0x040fe200000810e8 */
[----:B------:R-:W-:Y:S04]  /*a7480*/  LDS R232, [R0+UR11+0x1c180] ;  /* 0x01c1800b00e87984 */ /* 0x000fe80008000800 */
[----:B------:R-:W-:Y:S04]  /*a7490*/  LDS R234, [R0+UR11+0x1d180] ;  /* 0x01d1800b00ea7984 */ /* 0x000fe80008000800 */
[----:B------:R-:W-:Y:S04]  /*a74a0*/  LDS R233, [R252+UR11+0x1c180] ;  /* 0x01c1800bfce97984 */ /* 0x000fe80008000800 */
[----:B------:R-:W4:Y:S01]  /*a74b0*/  LDS R235, [R252+UR11+0x1d180] ;  /* 0x01d1800bfceb7984 */ /* 0x000f220008000800 */
        /* <DEDUP_REMOVED lines=26> */
[C---:B----4-:R-:W-:Y:S01]  /*a7660*/  HMMA.1688.F32.TF32 R240, R232.reuse, R68, R240 ;  /* 0x00000044e8f0723c */ /* 0x050fe200000810f0 */
[----:B------:R-:W-:Y:S04]  /*a7670*/  LDS R189, [R252+UR11+0x16200] ;  /* 0x0162000bfcbd7984 */ /* 0x000fe80008000800 */
[----:B------:R-:W2:Y:S03]  /*a7680*/  LDS R191, [R252+UR11+0x17200] ;  /* 0x0172000bfcbf7984 */ /* 0x000ea60008000800 */
        /* <DEDUP_REMOVED lines=17> */
[C---:B------:R-:W-:Y:S03]  /*a77a0*/  HMMA.1688.F32.TF32 R240, R180.reuse, R78, R248 ;  /* 0x0000004eb4f0723c */ /* 0x040fe600000810f8 */
[----:B------:R-:W-:Y:S04]  /*a77b0*/  STL.64 [R1+0x2c0], R232 ;  /* 0x0002c0e801007387 */ /* 0x000fe80000100a00 */
[----:B------:R1:W-:Y:S04]  /*a77c0*/  STL.64 [R1+0x2c8], R234 ;  /* 0x0002c8ea01007387 */ /* 0x0003e80000100a00 */
[----:B------:R-:W-:Y:S04]  /*a77d0*/  STL.64 [R1+0x2b0], R144 ;  /* 0x0002b09001007387 */ /* 0x000fe80000100a00 */
[----:B------:R4:W-:Y:S01]  /*a77e0*/  STL.64 [R1+0x2b8], R146 ;  /* 0x0002b89201007387 */ /* 0x0009e20000100a00 */
[C---:B-1----:R-:W-:Y:S08]  /*a77f0*/  HMMA.1688.F32.TF32 R232, R180.reuse, R82, R184 ;  /* 0x00000052b4e8723c */ /* 0x042ff000000810b8 */
[C---:B----4-:R-:W-:Y:S01]  /*a7800*/  HMMA.1688.F32.TF32 R144, R180.reuse, R86, R216 ;  /* 0x00000056b490723c */ /* 0x050fe200000810d8 */
[----:B------:R-:W-:Y:S04]  /*a7810*/  STL.64 [R1+0x2a0], R240 ;  /* 0x0002a0f001007387 */ /* 0x000fe80000100a00 */
[----:B------:R-:W-:Y:S03]  /*a7820*/  STL.64 [R1+0x2a8], R242 ;  /* 0x0002a8f201007387 */ /* 0x000fe60000100a00 */
        /* <DEDUP_REMOVED lines=8> */
[----:B------:R-:W-:Y:S04]  /*a78b0*/  STL.64 [R1+0x308], R186 ;  /* 0x000308ba01007387 */ /* 0x000fe80000100a00 */
[----:B------:R-:W-:Y:S01]  /*a78c0*/  STL.64 [R1+0x2f0], R216 ;  /* 0x0002f0d801007387 */ /* 0x000fe20000100a00 */
[----:B------:R-:W-:Y:S03]  /*a78d0*/  HMMA.1688.F32.TF32 R176, R180, R102, R176 ;  /* 0x00000066b4b0723c */ /* 0x000fe600000810b0 */
[----:B------:R-:W-:Y:S01]  /*a78e0*/  STL.64 [R1+0x2f8], R218 ;  /* 0x0002f8da01007387 */ /* 0x000fe20000100a00 */
[----:B---3--:R-:W-:Y:S01]  /*a78f0*/  MOV R3, R134 ;  /* 0x0000008600037202 */ /* 0x008fe20000000f00 */
[----:B------:R-:W-:-:S02]  /*a7900*/  IMAD.MOV.U32 R2, RZ, RZ, R135 ;  /* 0x000000ffff027224 */ /* 0x000fc400078e0087 */
[----:B------:R-:W-:Y:S04]  /*a7910*/  LDS R184, [R0+UR11+0x18200] ;  /* 0x0182000b00b87984 */ /* 0x000fe80008000800 */
[----:B------:R-:W-:Y:S04]  /*a7920*/  STL.64 [R1+0x2e0], R144 ;  /* 0x0002e09001007387 */ /* 0x000fe80000100a00 */
[----:B------:R1:W-:Y:S01]  /*a7930*/  STL.64 [R1+0x2e8], R146 ;  /* 0x0002e89201007387 */ /* 0x0003e20000100a00 */
[----:B--2---:R-:W-:Y:S03]  /*a7940*/  HMMA.1688.F32.TF32 R240, R188, R134, R136 ;  /* 0x00000086bcf0723c */ /* 0x004fe60000081088 */
[----:B------:R-:W-:Y:S04]  /*a7950*/  LDS R186, [R0+UR11+0x19200] ;  /* 0x0192000b00ba7984 */ /* 0x000fe80008000800 */
[----:B------:R-:W-:Y:S01]  /*a7960*/  LDS R185, [R252+UR11+0x18200] ;  /* 0x0182000bfcb97984 */ /* 0x000fe20008000800 */
[C---:B-1----:R-:W-:Y:S03]  /*a7970*/  HMMA.1688.F32.TF32 R144, R180.reuse, R106, R192 ;  /* 0x0000006ab490723c */ /* 0x042fe600000810c0 */
[----:B------:R-:W-:Y:S04]  /*a7980*/  STL.64 [R1+0x2d0], R176 ;  /* 0x0002d0b001007387 */ /* 0x000fe80000100a00 */
[----:B------:R1:W-:Y:S01]  /*a7990*/  STL.64 [R1+0x2d8], R178 ;  /* 0x0002d8b201007387 */ /* 0x0003e20000100a00 */
[C---:B------:R-:W-:Y:S03]  /*a79a0*/  HMMA.1688.F32.TF32 R192, R180.reuse, R110, R196 ;  /* 0x0000006eb4c0723c */ /* 0x040fe600000810c4 */
[----:B------:R-:W2:Y:S05]  /*a79b0*/  LDS R187, [R252+UR11+0x19200] ;  /* 0x0192000bfcbb7984 */ /* 0x000eaa0008000800 */
        /* <DEDUP_REMOVED lines=11> */
[C---:B---3--:R-:W-:Y:S08]  /*a7a70*/  HMMA.1688.F32.TF32 R176, R180.reuse, R126, R204 ;  /* 0x0000007eb4b0723c */ /* 0x048ff000000810cc */
[----:B-1----:R-:W-:Y:S02]  /*a7a80*/  HMMA.1688.F32.TF32 R144, R180, R130, R236 ;  /* 0x00000082b490723c */ /* 0x002fe400000810ec */
[----:B------:R-:W-:Y:S04]  /*a7a90*/  STL.64 [R1+0x330], R192 ;  /* 0x000330c001007387 */ /* 0x000fe80000100a00 */
[----:B------:R-:W-:Y:S05]  /*a7aa0*/  STL.64 [R1+0x338], R194 ;  /* 0x000338c201007387 */ /* 0x000fea0000100a00 */
[----:B------:R-:W-:Y:S04]  /*a7ab0*/  STL.64 [R1+0x400], R176 ;  /* 0x000400b001007387 */ /* 0x000fe80000100a00 */
[----:B------:R-:W-:Y:S04]  /*a7ac0*/  STL.64 [R1+0x408], R178 ;  /* 0x000408b201007387 */ /* 0x000fe80000100a00 */
[----:B------:R-:W-:Y:S04]  /*a7ad0*/  LDS R180, [R0+UR11+0x1a200] ;  /* 0x01a2000b00b47984 */ /* 0x000fe80008000800 */
[----:B------:R-:W-:Y:S04]  /*a7ae0*/  STL.64 [R1+0x4a0], R144 ;  /* 0x0004a09001007387 */ /* 0x000fe80000100a00 */
[----:B------:R1:W-:Y:S04]  /*a7af0*/  STL.64 [R1+0x4a8], R146 ;  /* 0x0004a89201007387 */ /* 0x0003e80000100a00 */
        /* <DEDUP_REMOVED lines=65> */
[----:B--2---:R-:W-:Y:S01]  /*a7f10*/  HMMA.1688.F32.TF32 R244, R188, R138, R244 ;  /* 0x0000008abcf4723c */ /* 0x004fe200000810f4 */
[----:B------:R-:W-:-:S02]  /*a7f20*/  IMAD.MOV.U32 R141, RZ, RZ, R138 ;  /* 0x000000ffff8d7224 */ /* 0x000fc400078e008a */
[----:B------:R-:W-:Y:S01]  /*a7f30*/  IMAD.MOV.U32 R140, RZ, RZ, R139 ;  /* 0x000000ffff8c7224 */ /* 0x000fe200078e008b */
[----:B---3--:R-:W-:Y:S01]  /*a7f40*/  MOV R136, R135 ;  /* 0x0000008700887202 */ /* 0x008fe20000000f00 */
[----:B------:R-:W2:Y:S01]  /*a7f50*/  LDL.LU.64 R138, [R1+0x4250] ;  /* 0x00425000018a7983 */ /* 0x000ea20000300a00 */
[----:B------:R-:W-:Y:S02]  /*a7f60*/  IMAD.MOV.U32 R137, RZ, RZ, R134 ;  /* 0x000000ffff897224 */ /* 0x000fe400078e0086 */
[C---:B------:R-:W-:Y:S01]  /*a7f70*/  HMMA.1688.F32.TF32 R248, R188.reuse, R134, R248 ;  /* 0x00000086bcf8723c */ /* 0x040fe200000810f8 */
[----:B------:R-:W3:Y:S07]  /*a7f80*/  LDL.LU.64 R134, [R1+0x4248] ;  /* 0x0042480001867983 */ /* 0x000eee0000300a00 */
[----:B----4-:R-:W-:Y:S01]  /*a7f90*/  HMMA.1688.F32.TF32 R232, R188, R146, R232 ;  /* 0x00000092bce8723c */ /* 0x010fe200000810e8 */
[----:B------:R-:W-:-:S02]  /*a7fa0*/  IMAD.MOV.U32 R133, RZ, RZ, R146 ;  /* 0x000000ffff857224 */ /* 0x000fc400078e0092 */
[----:B------:R-:W-:Y:S02]  /*a7fb0*/  IMAD.MOV.U32 R132, RZ, RZ, R147 ;  /* 0x000000ffff847224 */ /* 0x000fe400078e0093 */
[----:B------:R-:W4:Y:S04]  /*a7fc0*/  LDL.LU.64 R146, [R1+0x4240] ;  /* 0x0042400001927983 */ /* 0x000f280000300a00 */
[----:B------:R-:W4:Y:S01]  /*a7fd0*/  LDL.LU.64 R144, [R1+0x4238] ;  /* 0x0042380001907983 */ /* 0x000f220000300a00 */
[C---:B------:R-:W-:Y:S01]  /*a7fe0*/  HMMA.1688.F32.TF32 R216, R188.reuse, R182, R216 ;  /* 0x000000b6bcd8723c */ /* 0x040fe200000810d8 */
[----:B------:R-:W-:Y:S02]  /*a7ff0*/  IMAD.MOV.U32 R149, RZ, RZ, R182 ;  /* 0x000000ffff957224 */ /* 0x000fe400078e00b6 */
[----:B------:R-:W-:Y:S01]  /*a8000*/  IMAD.MOV.U32 R148, RZ, RZ, R183 ;  /* 0x000000ffff947224 */ /* 0x000fe200078e00b7 */
[----:B------:R-:W-:Y:S04]  /*a8010*/  LDS R182, [R0+UR11+0x1b200] ;  /* 0x01b2000b00b67984 */ /* 0x000fe80008000800 */
[----:B------:R-:W1:Y:S01]  /*a8020*/  LDS R183, [R252+UR11+0x1b200] ;  /* 0x01b2000bfcb77984 */ /* 0x000e620008000800 */
[C---:B------:R-:W-:Y:S08]  /*a8030*/  HMMA.1688.F32.TF32 R228, R188.reuse, R142, R228 ;  /* 0x0000008ebce4723c */ /* 0x040ff000000810e4 */
        /* <DEDUP_REMOVED lines=21> */
[C---:B------:R-:W-:Y:S08]  /*a8190*/  HMMA.1688.F32.TF32 R248, R180.reuse, R14, R248 ;  /* 0x0000000eb4f8723c */ /* 0x040ff000000810f8 */
[C---:B------:R-:W-:Y:S08]  /*a81a0*/  HMMA.1688.F32.TF32 R216, R180.reuse, R22, R216 ;  /* 0x00000016b4d8723c */ /* 0x040ff000000810d8 */
[C---:B------:R-:W-:Y:S08]  /*a81b0*/  HMMA.1688.F32.TF32 R228, R180.reuse, R34, R228 ;  /* 0x00000022b4e4723c */ /* 0x040ff000000810e4 */
[C---:B------:R-:W-:Y:S08]  /*a81c0*/  HMMA.1688.F32.TF32 R192, R180.reuse, R42, R192 ;  /* 0x0000002ab4c0723c */ /* 0x040ff000000810c0 */
[----:B------:R-:W-:Y:S08]  /*a81d0*/  HMMA.1688.F32.TF32 R196, R180, R46, R196 ;  /* 0x0000002eb4c4723c */ /* 0x000ff000000810c4 */
[C---:B--2---:R-:W-:Y:S08]  /*a81e0*/  HMMA.1688.F32.TF32 R224, R188.reuse, R138, R224 ;  /* 0x0000008abce0723c */ /* 0x044ff000000810e0 */
[C---:B---3--:R-:W-:Y:S08]  /*a81f0*/  HMMA.1688.F32.TF32 R220, R188.reuse, R134, R220 ;  /* 0x00000086bcdc723c */ /* 0x048ff000000810dc */
[----:B----4-:R-:W-:Y:S08]  /*a8200*/  HMMA.1688.F32.TF32 R176, R188, R146, R176 ;  /* 0x00000092bcb0723c */ /* 0x010ff000000810b0 */
[C---:B------:R-:W-:Y:S01]  /*a8210*/  HMMA.1688.F32.TF32 R188, R184.reuse, R16, R232 ;  /* 0x00000010b8bc723c */ /* 0x040fe200000810e8 */
[----:B------:R-:W-:Y:S04]  /*a8220*/  LDS R232, [R0+UR11+0x1c200] ;  /* 0x01c2000b00e87984 */ /* 0x000fe80008000800 */
[----:B------:R-:W-:Y:S04]  /*a8230*/  LDS R234, [R0+UR11+0x1d200] ;  /* 0x01d2000b00ea7984 */ /* 0x000fe80008000800 */
[----:B------:R-:W-:Y:S04]  /*a8240*/  LDS R233, [R252+UR11+0x1c200] ;  /* 0x01c2000bfce97984 */ /* 0x000fe80008000800 */
[----:B------:R-:W1:Y:S01]  /*a8250*/  LDS R235, [R252+UR11+0x1d200] ;  /* 0x01d2000bfceb7984 */ /* 0x000e620008000800 */
[C---:B------:R-:W-:Y:S08]  /*a8260*/  HMMA.1688.F32.TF32 R220, R184.reuse, R24, R220 ;  /* 0x00000018b8dc723c */ /* 0x040ff000000810dc */
[C---:B------:R-:W-:Y:S08]  /*a8270*/  HMMA.1688.F32.TF32 R224, R184.reuse, R28, R224 ;  /* 0x0000001cb8e0723c */ /* 0x040ff000000810e0 */
        /* <DEDUP_REMOVED lines=14> */
[----:B------:R-:W-:Y:S07]  /*a8360*/  STL.64 [R1+0x4210], R134 ;  /* 0x0042108601007387 */ /* 0x000fee0000100a00 */
[C---:B-1----:R-:W-:Y:S08]  /*a8370*/  HMMA.1688.F32.TF32 R240, R232.reuse, R68, R240 ;  /* 0x00000044e8f0723c */ /* 0x042ff000000810f0 */
[C---:B------:R-:W-:Y:S01]  /*a8380*/  HMMA.1688.F32.TF32 R244, R232.reuse, R72, R244 ;  /* 0x00000048e8f4723c */ /* 0x040fe200000810f4 */
[----:B------:R-:W-:Y:S04]  /*a8390*/  STL.64 [R1+0x4218], R138 ;  /* 0x0042188a01007387 */ /* 0x000fe80000100a00 */
[----:B------:R-:W-:Y:S03]  /*a83a0*/  STL.64 [R1+0x4220], R142 ;  /* 0x0042208e01007387 */ /* 0x000fe60000100a00 */
[C---:B------:R-:W-:Y:S01]  /*a83b0*/  HMMA.1688.F32.TF32 R248, R232.reuse, R76, R248 ;  /* 0x0000004ce8f8723c */ /* 0x040fe200000810f8 */
[----:B------:R-:W-:Y:S04]  /*a83c0*/  STL.64 [R1+0x4230], R146 ;  /* 0x0042309201007387 */ /* 0x000fe80000100a00 */
[----:B------:R1:W-:Y:S03]  /*a83d0*/  STL.64 [R1+0x4228], R144 ;  /* 0x0042289001007387 */ /* 0x0003e60000100a00 */
[C---:B------:R-:W-:Y:S01]  /*a83e0*/  HMMA.1688.F32.TF32 R188, R232.reuse, R80, R188 ;  /* 0x00000050e8bc723c */ /* 0x040fe200000810bc */
[----:B------:R-:W-:Y:S04]  /*a83f0*/  LDS R180, [R0+UR11+0x16280] ;  /* 0x0162800b00b47984 */ /* 0x000fe80008000800 */
[----:B------:R-:W-:Y:S03]  /*a8400*/  LDS R182, [R0+UR11+0x17280] ;  /* 0x0172800b00b67984 */ /* 0x000fe60008000800 */
[C---:B------:R-:W-:Y:S01]  /*a8410*/  HMMA.1688.F32.TF32 R216, R232.reuse, R84, R216 ;  /* 0x00000054e8d8723c */ /* 0x040fe200000810d8 */
[----:B------:R-:W-:Y:S04]  /*a8420*/  LDS R181, [R252+UR11+0x16280] ;  /* 0x0162800bfcb57984 */ /* 0x000fe80008000800 */
[----:B------:R-:W3:Y:S03]  /*a8430*/  LDS R183, [R252+UR11+0x17280] ;  /* 0x0172800bfcb77984 */ /* 0x000ee60008000800 */
        /* <DEDUP_REMOVED lines=12> */
[C---:B-1----:R-:W-:Y:S08]  /*a8500*/  HMMA.1688.F32.TF32 R144, R184.reuse, R74, R244 ;  /* 0x0000004ab890723c */ /* 0x042ff000000810f4 */
        /* <DEDUP_REMOVED lines=20> */
[----:B------:R-:W-:Y:S01]  /*a8650*/  HMMA.1688.F32.TF32 R192, R184, R106, R192 ;  /* 0x0000006ab8c0723c */ /* 0x000fe200000810c0 */
[----:B------:R-:W-:-:S02]  /*a8660*/  IMAD.MOV.U32 R235, RZ, RZ, R132 ;  /* 0x000000ffffeb7224 */ /* 0x000fc400078e0084 */
[----:B------:R-:W-:Y:S01]  /*a8670*/  IMAD.MOV.U32 R234, RZ, RZ, R133 ;  /* 0x000000ffffea7224 */ /* 0x000fe200078e0085 */
[----:B------:R-:W-:Y:S01]  /*a8680*/  MOV R251, R136 ;  /* 0x0000008800fb7202 */ /* 0x000fe20000000f00 */
[----:B------:R-:W-:Y:S04]  /*a8690*/  STL.64 [R1+0x1c0], R144 ;  /* 0x0001c09001007387 */ /* 0x000fe80000100a00 */
[----:B------:R1:W-:Y:S01]  /*a86a0*/  STL.64 [R1+0x1c8], R146 ;  /* 0x0001c89201007387 */ /* 0x0003e20000100a00 */
[----:B------:R-:W-:Y:S02]  /*a86b0*/  IMAD.MOV.U32 R250, RZ, RZ, R137 ;  /* 0x000000fffffa7224 */ /* 0x000fe400078e0089 */
[----:B------:R-:W-:Y:S01]  /*a86c0*/  IMAD.MOV.U32 R247, RZ, RZ, R140 ;  /* 0x000000fffff77224 */ /* 0x000fe200078e008c */
[----:B------:R-:W-:Y:S01]  /*a86d0*/  HMMA.1688.F32.TF32 R236, R184, R130, R236 ;  /* 0x00000082b8ec723c */ /* 0x000fe200000810ec */
[----:B------:R-:W-:Y:S01]  /*a86e0*/  IMAD.MOV.U32 R246, RZ, RZ, R141 ;  /* 0x000000fffff67224 */ /* 0x000fe200078e008d */
[----:B------:R-:W-:Y:S01]  /*a86f0*/  LDS R188, [R0+UR11+0x18280] ;  /* 0x0182800b00bc7984 */ /* 0x000fe20008000800 */
[----:B------:R-:W-:-:S02]  /*a8700*/  IMAD.MOV.U32 R242, RZ, RZ, R3 ;  /* 0x000000fffff27224 */ /* 0x000fc400078e0003 */
[----:B------:R-:W-:Y:S01]  /*a8710*/  IMAD.MOV.U32 R243, RZ, RZ, R2 ;  /* 0x000000fffff37224 */ /* 0x000fe200078e0002 */
[----:B------:R-:W-:Y:S02]  /*a8720*/  LDS R190, [R0+UR11+0x19280] ;  /* 0x0192800b00be7984 */ /* 0x000fe40008000800 */
[C---:B-1----:R-:W-:Y:S02]  /*a8730*/  HMMA.1688.F32.TF32 R144, R184.reuse, R102, R176 ;  /* 0x00000066b890723c */ /* 0x042fe400000810b0 */
[----:B------:R-:W-:Y:S04]  /*a8740*/  LDS R189, [R252+UR11+0x18280] ;  /* 0x0182800bfcbd7984 */ /* 0x000fe80008000800 */
[----:B------:R-:W1:Y:S02]  /*a8750*/  LDS R191, [R252+UR11+0x19280] ;  /* 0x0192800bfcbf7984 */ /* 0x000e640008000800 */
[C---:B------:R-:W-:Y:S11]  /*a8760*/  HMMA.1688.F32.TF32 R176, R184.reuse, R110, R196 ;  /* 0x0000006eb8b0723c */ /* 0x040ff600000810c4 */
        /* <DEDUP_REMOVED lines=10> */
[C---:B----4-:R-:W-:Y:S08]  /*a8810*/  HMMA.1688.F32.TF32 R176, R184.reuse, R122, R200 ;  /* 0x0000007ab8b0723c */ /* 0x050ff000000810c8 */
        /* <DEDUP_REMOVED lines=72> */
[----:B------:R-:W2:Y:S01]  /*a8ca0*/  LDL.LU R239, [R1+0xf7c] ;  /* 0x000f7c0001ef7983 */ /* 0x000ea20000300800 */
[C---:B---3--:R-:W-:Y:S08]  /*a8cb0*/  HMMA.1688.F32.TF32 R248, R180.reuse, R250, R136 ;  /* 0x000000fab4f8723c */ /* 0x048ff00000081088 */
[C---:B----4-:R-:W-:Y:S01]  /*a8cc0*/  HMMA.1688.F32.TF32 R240, R180.reuse, R242, R144 ;  /* 0x000000f2b4f0723c */ /* 0x050fe20000081090 */
[----:B------:R-:W3:Y:S04]  /*a8cd0*/  LDL.LU.64 R146, [R1+0x4230] ;  /* 0x0042300001927983 */ /* 0x000ee80000300a00 */
[----:B------:R-:W4:Y:S03]  /*a8ce0*/  LDL.LU.64 R144, [R1+0x4228] ;  /* 0x0042280001907983 */ /* 0x000f260000300a00 */
[C---:B--2---:R-:W-:Y:S01]  /*a8cf0*/  HMMA.1688.F32.TF32 R244, R180.reuse, R246, R140 ;  /* 0x000000f6b4f4723c */ /* 0x044fe2000008108c */
[----:B------:R-:W2:Y:S04]  /*a8d00*/  LDL.LU.64 R142, [R1+0x4220] ;  /* 0x00422000018e7983 */ /* 0x000ea80000300a00 */
[----:B------:R-:W2:Y:S03]  /*a8d10*/  LDL.LU.64 R138, [R1+0x4218] ;  /* 0x00421800018a7983 */ /* 0x000ea60000300a00 */
[----:B------:R-:W-:Y:S01]  /*a8d20*/  HMMA.1688.F32.TF32 R232, R180, R234, R132 ;  /* 0x000000eab4e8723c */ /* 0x000fe20000081084 */
[----:B------:R-:W3:Y:S01]  /*a8d30*/  LDL.LU.64 R134, [R1+0x4210] ;  /* 0x0042100001867983 */ /* 0x000ee20000300a00 */
[----:B------:R-:W-:Y:S01]  /*a8d40*/  MOV R218, R149 ;  /* 0x0000009500da7202 */ /* 0x000fe20000000f00 */
[----:B------:R-:W-:-:S05]  /*a8d50*/  IMAD.MOV.U32 R219, RZ, RZ, R148 ;  /* 0x000000ffffdb7224 */ /* 0x000fca00078e0094 */
        /* <DEDUP_REMOVED lines=8> */
[C---:B------:R-:W-:Y:S01]  /*a8de0*/  HMMA.1688.F32.TF32 R216, R180.reuse, R218, R184 ;  /* 0x000000dab4d8723c */ /* 0x040fe200000810b8 */
[----:B------:R-:W-:Y:S04]  /*a8df0*/  LDS R184, [R0+UR11+0x1a280] ;  /* 0x01a2800b00b87984 */ /* 0x000fe80008000800 */
[----:B------:R-:W-:Y:S04]  /*a8e00*/  LDS R186, [R0+UR11+0x1b280] ;  /* 0x01b2800b00ba7984 */ /* 0x000fe80008000800 */
[----:B------:R-:W-:Y:S04]  /*a8e10*/  LDS R185, [R252+UR11+0x1a280] ;  /* 0x01a2800bfcb97984 */ /* 0x000fe80008000800 */
[----:B------:R-:W1:Y:S01]  /*a8e20*/  LDS R187, [R252+UR11+0x1b280] ;  /* 0x01b2800bfcbb7984 */ /* 0x000e620008000800 */
        /* <DEDUP_REMOVED lines=13> */
[----:B---3--:R-:W-:Y:S04]  /*a8f00*/  STL.64 [R1+0x4200], R146 ;  /* 0x0042009201007387 */ /* 0x008fe80000100a00 */
[----:B----4-:R-:W-:Y:S03]  /*a8f10*/  STL.64 [R1+0x41f8], R144 ;  /* 0x0041f89001007387 */ /* 0x010fe60000100a00 */
[C---:B------:R-:W-:Y:S01]  /*a8f20*/  HMMA.1688.F32.TF32 R224, R180.reuse, R138, R224 ;  /* 0x0000008ab4e0723c */ /* 0x040fe200000810e0 */
[----:B------:R-:W3:Y:S04]  /*a8f30*/  LDL.LU R140, [R1+0x10f0] ;  /* 0x0010f000018c7983 */ /* 0x000ee80000300800 */
[----:B------:R-:W3:Y:S04]  /*a8f40*/  LDL.LU R141, [R1+0x10f4] ;  /* 0x0010f400018d7983 */ /* 0x000ee80000300800 */
[----:B--2---:R-:W3:Y:S04]  /*a8f50*/  LDL.LU R142, [R1+0x10f8] ;  /* 0x0010f800018e7983 */ /* 0x004ee80000300800 */
[----:B------:R-:W3:Y:S04]  /*a8f60*/  LDL.LU R143, [R1+0x10fc] ;  /* 0x0010fc00018f7983 */ /* 0x000ee80000300800 */
[----:B------:R-:W2:Y:S01]  /*a8f70*/  LDL.LU.64 R138, [R1+0x238] ;  /* 0x00023800018a7983 */ /* 0x000ea20000300a00 */
[C---:B------:R-:W-:Y:S08]  /*a8f80*/  HMMA.1688.F32.TF32 R220, R180.reuse, R134, R220 ;  /* 0x00000086b4dc723c */ /* 0x040ff000000810dc */
        /* <DEDUP_REMOVED lines=73> */
[----:B--2---:R-:W-:Y:S01]  /*a9420*/  MOV R3, R138 ;  /* 0x0000008a00037202 */ /* 0x004fe20000000f00 */
[----:B------:R-:W-:-:S02]  /*a9430*/  IMAD.MOV.U32 R2, RZ, RZ, R139 ;  /* 0x000000ffff027224 */ /* 0x000fc400078e008b */
[----:B------:R-:W-:Y:S04]  /*a9440*/  LDS R180, [R0+UR11+0x18300] ;  /* 0x0183000b00b47984 */ /* 0x000fe80008000800 */
[----:B------:R-:W-:Y:S04]  /*a9450*/  STL.64 [R1+0xcf0], R144 ;  /* 0x000cf09001007387 */ /* 0x000fe80000100a00 */
[----:B------:R1:W-:Y:S04]  /*a9460*/  STL.64 [R1+0xcf8], R146 ;  /* 0x000cf89201007387 */ /* 0x0003e80000100a00 */
        /* <DEDUP_REMOVED lines=18> */
[C---:B----4-:R-:W-:Y:S08]  /*a9590*/  HMMA.1688.F32.TF32 R176, R188.reuse, R126, R204 ;  /* 0x0000007ebcb0723c */ /* 0x050ff000000810cc */
[----:B-1----:R-:W-:Y:S02]  /*a95a0*/  HMMA.1688.F32.TF32 R144, R188, R130, R236 ;  /* 0x00000082bc90723c */ /* 0x002fe400000810ec */
[----:B------:R-:W-:Y:S04]  /*a95b0*/  STL.64 [R1+0xe20], R192 ;  /* 0x000e20c001007387 */ /* 0x000fe80000100a00 */
[----:B------:R-:W-:Y:S05]  /*a95c0*/  STL.64 [R1+0xe28], R194 ;  /* 0x000e28c201007387 */ /* 0x000fea0000100a00 */
[----:B------:R-:W-:Y:S04]  /*a95d0*/  STL.64 [R1+0xe30], R176 ;  /* 0x000e30b001007387 */ /* 0x000fe80000100a00 */
[----:B------:R-:W-:Y:S01]  /*a95e0*/  STL.64 [R1+0xe38], R178 ;  /* 0x000e38b201007387 */ /* 0x000fe20000100a00 */
[C---:B---3--:R-:W-:Y:S03]  /*a95f0*/  HMMA.1688.F32.TF32 R236, R184.reuse, R138, R140 ;  /* 0x0000008ab8ec723c */ /* 0x048fe6000008108c */
        /* <DEDUP_REMOVED lines=36> */
[----:B-1----:R-:W3:Y:S04]  /*a9840*/  LDL.LU.64 R146, [R1+0x218] ;  /* 0x0002180001927983 */ /* 0x002ee80000300a00 */
[----:B------:R-:W4:Y:S04]  /*a9850*/  LDL.LU R232, [R1+0x10c0] ;  /* 0x0010c00001e87983 */ /* 0x000f280000300800 */
[----:B------:R-:W4:Y:S04]  /*a9860*/  LDL.LU R233, [R1+0x10c4] ;  /* 0x0010c40001e97983 */ /* 0x000f280000300800 */
[----:B------:R-:W4:Y:S04]  /*a9870*/  LDL.LU R234, [R1+0x10c8] ;  /* 0x0010c80001ea7983 */ /* 0x000f280000300800 */
[----:B------:R-:W4:Y:S04]  /*a9880*/  LDL.LU R235, [R1+0x10cc] ;  /* 0x0010cc0001eb7983 */ /* 0x000f280000300800 */
[----:B------:R-:W4:Y:S04]  /*a9890*/  LDL.LU.64 R142, [R1+0x208] ;  /* 0x00020800018e7983 */ /* 0x000f280000300a00 */
[----:B------:R-:W4:Y:S04]  /*a98a0*/  LDL.LU.64 R194, [R1+0x1f8] ;  /* 0x0001f80001c27983 */ /* 0x000f280000300a00 */
        /* <DEDUP_REMOVED lines=32> */
[----:B------:R-:W3:Y:S04]  /*a9ab0*/  LDL.LU.64 R146, [R1+0x4200] ;  /* 0x0042000001927983 */ /* 0x000ee80000300a00 */
[----:B------:R-:W3:Y:S03]  /*a9ac0*/  LDL.LU.64 R144, [R1+0x41f8] ;  /* 0x0041f80001907983 */ /* 0x000ee60000300a00 */
[----:B----4-:R-:W-:Y:S01]  /*a9ad0*/  HMMA.1688.F32.TF32 R232, R184, R142, R232 ;  /* 0x0000008eb8e8723c */ /* 0x010fe200000810e8 */
[----:B------:R-:W-:-:S02]  /*a9ae0*/  IMAD.MOV.U32 R149, RZ, RZ, R142 ;  /* 0x000000ffff957224 */ /* 0x000fc400078e008e */
[----:B------:R-:W-:Y:S02]  /*a9af0*/  IMAD.MOV.U32 R148, RZ, RZ, R143 ;  /* 0x000000ffff947224 */ /* 0x000fe400078e008f */
[----:B------:R-:W4:Y:S01]  /*a9b00*/  LDL.LU.64 R142, [R1+0x41f0] ;  /* 0x0041f000018e7983 */ /* 0x000f220000300a00 */
[----:B------:R-:W-:Y:S02]  /*a9b10*/  IMAD.MOV.U32 R141, RZ, RZ, R194 ;  /* 0x000000ffff8d7224 */ /* 0x000fe400078e00c2 */
[C---:B------:R-:W-:Y:S01]  /*a9b20*/  HMMA.1688.F32.TF32 R216, R184.reuse, R194, R216 ;  /* 0x000000c2b8d8723c */ /* 0x040fe200000810d8 */
[----:B------:R-:W-:Y:S01]  /*a9b30*/  IMAD.MOV.U32 R140, RZ, RZ, R195 ;  /* 0x000000ffff8c7224 */ /* 0x000fe200078e00c3 */
[----:B------:R-:W-:Y:S04]  /*a9b40*/  LDS R194, [R0+UR11+0x1b300] ;  /* 0x01b3000b00c27984 */ /* 0x000fe80008000800 */
[----:B------:R-:W1:Y:S02]  /*a9b50*/  LDS R195, [R252+UR11+0x1b300] ;  /* 0x01b3000bfcc37984 */ /* 0x000e640008000800 */
[C---:B------:R-:W-:Y:S08]  /*a9b60*/  HMMA.1688.F32.TF32 R200, R184.reuse, R154, R200 ;  /* 0x0000009ab8c8723c */ /* 0x040ff000000810c8 */
[C---:B------:R-:W-:Y:S08]  /*a9b70*/  HMMA.1688.F32.TF32 R220, R184.reuse, R134, R220 ;  /* 0x00000086b8dc723c */ /* 0x040ff000000810dc */
[C---:B------:R-:W-:Y:S08]  /*a9b80*/  HMMA.1688.F32.TF32 R212, R184.reuse, R162, R212 ;  /* 0x000000a2b8d4723c */ /* 0x040ff000000810d4 */
[C---:B------:R-:W-:Y:S08]  /*a9b90*/  HMMA.1688.F32.TF32 R196, R184.reuse, R166, R196 ;  /* 0x000000a6b8c4723c */ /* 0x040ff000000810c4 */
        /* <DEDUP_REMOVED lines=47> */
[----:B------:R-:W-:Y:S04]  /*a9e90*/  STL.64 [R1+0x41d0], R134 ;  /* 0x0041d08601007387 */ /* 0x000fe80000100a00 */
[----:B------:R-:W-:Y:S03]  /*a9ea0*/  LDS R192, [R0+UR11+0x16380] ;  /* 0x0163800b00c07984 */ /* 0x000fe60008000800 */
[C---:B-1----:R-:W-:Y:S01]  /*a9eb0*/  HMMA.1688.F32.TF32 R236, R232.reuse, R68, R236 ;  /* 0x00000044e8ec723c */ /* 0x042fe200000810ec */
[----:B------:R-:W-:Y:S04]  /*a9ec0*/  LDS R194, [R0+UR11+0x17380] ;  /* 0x0173800b00c27984 */ /* 0x000fe80008000800 */
[----:B------:R-:W-:Y:S03]  /*a9ed0*/  LDS R193, [R252+UR11+0x16380] ;  /* 0x0163800bfcc17984 */ /* 0x000fe60008000800 */
[C---:B------:R-:W-:Y:S01]  /*a9ee0*/  HMMA.1688.F32.TF32 R240, R232.reuse, R72, R240 ;  /* 0x00000048e8f0723c */ /* 0x040fe200000810f0 */
[----:B------:R-:W1:Y:S07]  /*a9ef0*/  LDS R195, [R252+UR11+0x17380] ;  /* 0x0173800bfcc37984 */ /* 0x000e6e0008000800 */
        /* <DEDUP_REMOVED lines=14> */
[C---:B--2---:R-:W-:Y:S01]  /*a9fe0*/  HMMA.1688.F32.TF32 R232, R180.reuse, R70, R236 ;  /* 0x00000046b4e8723c */ /* 0x044fe200000810ec */
[----:B------:R-:W-:Y:S04]  /*a9ff0*/  STL.64 [R1+0x41d8], R138 ;  /* 0x0041d88a01007387 */ /* 0x000fe80000100a00 */
[----:B------:R-:W-:Y:S03]  /*aa000*/  STL.64 [R1+0x41e0], R142 ;  /* 0x0041e08e01007387 */ /* 0x000fe60000100a00 */
[C---:B------:R-:W-:Y:S01]  /*aa010*/  HMMA.1688.F32.TF32 R240, R180.reuse, R74, R240 ;  /* 0x0000004ab4f0723c */ /* 0x040fe200000810f0 */
[----:B------:R-:W-:Y:S07]  /*aa020*/  STL.64 [R1+0x41e8], R146 ;  /* 0x0041e89201007387 */ /* 0x000fee0000100a00 */
[C---:B------:R-:W-:Y:S03]  /*aa030*/  HMMA.1688.F32.TF32 R236, R180.reuse, R78, R244 ;  /* 0x0000004eb4ec723c */ /* 0x040fe600000810f4 */
[----:B------:R-:W-:Y:S04]  /*aa040*/  STL.64 [R1+0xb60], R232 ;  /* 0x000b60e801007387 */ /* 0x000fe80000100a00 */
[----:B------:R2:W-:Y:S02]  /*aa050*/  STL.64 [R1+0xb68], R234 ;  /* 0x000b68ea01007387 */ /* 0x0005e40000100a00 */
[C---:B--2---:R-:W-:Y:S08]  /*aa060*/  HMMA.1688.F32.TF32 R232, R180.reuse, R82, R184 ;  /* 0x00000052b4e8723c */ /* 0x044ff000000810b8 */
        /* <DEDUP_REMOVED lines=9> */
[----:B------:R-:W-:Y:S01]  /*aa100*/  STL.64 [R1+0x910], R184 ;  /* 0x000910b801007387 */ /* 0x000fe20000100a00 */
[C---:B------:R-:W-:Y:S03]  /*aa110*/  HMMA.1688.F32.TF32 R176, R180.reuse, R102, R176 ;  /* 0x00000066b4b0723c */ /* 0x040fe600000810b0 */
[----:B------:R2:W-:Y:S05]  /*aa120*/  STL.64 [R1+0x918], R186 ;  /* 0x000918ba01007387 */ /* 0x0005ea0000100a00 */
[----:B--2---:R-:W-:Y:S01]  /*aa130*/  HMMA.1688.F32.TF32 R184, R180, R98, R228 ;  /* 0x00000062b4b8723c */ /* 0x004fe200000810e4 */
[----:B------:R-:W-:Y:S04]  /*aa140*/  STL.64 [R1+0x740], R220 ;  /* 0x000740dc01007387 */ /* 0x000fe80000100a00 */
[----:B------:R-:W-:Y:S04]  /*aa150*/  STL.64 [R1+0x748], R222 ;  /* 0x000748de01007387 */ /* 0x000fe80000100a00 */
[----:B------:R-:W-:Y:S04]  /*aa160*/  STL.64 [R1+0x730], R216 ;  /* 0x000730d801007387 */ /* 0x000fe80000100a00 */
[----:B------:R-:W-:Y:S06]  /*aa170*/  STL.64 [R1+0x738], R218 ;  /* 0x000738da01007387 */ /* 0x000fec0000100a00 */
[----:B------:R-:W-:Y:S04]  /*aa180*/  STL.64 [R1+0x720], R184 ;  /* 0x000720b801007387 */ /* 0x000fe80000100a00 */
[----:B------:R-:W-:Y:S04]  /*aa190*/  STL.64 [R1+0x728], R186 ;  /* 0x000728ba01007387 */ /* 0x000fe80000100a00 */
[----:B------:R-:W-:Y:S01]  /*aa1a0*/  STL.64 [R1+0x710], R176 ;  /* 0x000710b001007387 */ /* 0x000fe20000100a00 */
[----:B------:R-:W-:-:S03]  /*aa1b0*/  MOV R234, R145 ;  /* 0x0000009100ea7202 */ /* 0x000fc60000000f00 */
[----:B------:R2:W-:Y:S01]  /*aa1c0*/  STL.64 [R1+0x718], R178 ;  /* 0x000718b201007387 */ /* 0x0005e20000100a00 */
[----:B------:R-:W-:-:S03]  /*aa1d0*/  IMAD.MOV.U32 R235, RZ, RZ, R144 ;  /* 0x000000ffffeb7224 */ /* 0x000fc600078e0090 */
[----:B------:R-:W3:Y:S01]  /*aa1e0*/  LDL.LU R244, [R1+0x1260] ;  /* 0x0012600001f47983 */ /* 0x000ee20000300800 */
[C---:B------:R-:W-:Y:S03]  /*aa1f0*/  HMMA.1688.F32.TF32 R144, R180.reuse, R110, R200 ;  /* 0x0000006eb490723c */ /* 0x040fe600000810c8 */
[----:B------:R-:W3:Y:S04]  /*aa200*/  LDL.LU R245, [R1+0x1264] ;  /* 0x0012640001f57983 */ /* 0x000ee80000300800 */
[----:B------:R-:W3:Y:S01]  /*aa210*/  LDL.LU R246, [R1+0x1268] ;  /* 0x0012680001f67983 */ /* 0x000ee20000300800 */
[----:B--2---:R-:W-:Y:S03]  /*aa220*/  HMMA.1688.F32.TF32 R176, R180, R106, R188 ;  /* 0x0000006ab4b0723c */ /* 0x004fe600000810bc */
        /* <DEDUP_REMOVED lines=16> */
[----:B------:R-:W2:Y:S01]  /*aa330*/  LDL.LU R219, [R1+0x117c] ;  /* 0x00117c0001db7983 */ /* 0x000ea20000300800 */
[----:B------:R-:W-:-:S03]  /*aa340*/  MOV R191, R136 ;  /* 0x0000008800bf7202 */ /* 0x000fc60000000f00 */
[----:B------:R-:W-:Y:S01]  /*aa350*/  STL.64 [R1+0x700], R176 ;  /* 0x000700b001007387 */ /* 0x000fe20000100a00 */
[----:B------:R-:W-:-:S03]  /*aa360*/  IMAD.MOV.U32 R190, RZ, RZ, R137 ;  /* 0x000000ffffbe7224 */ /* 0x000fc600078e0089 */
[----:B------:R-:W-:Y:S04]  /*aa370*/  STL.64 [R1+0x708], R178 ;  /* 0x000708b201007387 */ /* 0x000fe80000100a00 */
[----:B------:R3:W-:Y:S04]  /*aa380*/  STL.64 [R1+0x6f0], R144 ;  /* 0x0006f09001007387 */ /* 0x0007e80000100a00 */
[----:B------:R3:W-:Y:S01]  /*aa390*/  STL.64 [R1+0x6f8], R146 ;  /* 0x0006f89201007387 */ /* 0x0007e20000100a00 */
[----:B------:R-:W-:-:S03]  /*aa3a0*/  IMAD.MOV.U32 R203, RZ, RZ, R140 ;  /* 0x000000ffffcb7224 */ /* 0x000fc600078e008c */
[----:B------:R-:W2:Y:S01]  /*aa3b0*/  LDL.LU R136, [R1+0x1210] ;  /* 0x0012100001887983 */ /* 0x000ea20000300800 */
[----:B------:R-:W-:-:S03]  /*aa3c0*/  IMAD.MOV.U32 R202, RZ, RZ, R141 ;  /* 0x000000ffffca7224 */ /* 0x000fc600078e008d */
[----:B------:R-:W2:Y:S04]  /*aa3d0*/  LDL.LU R137, [R1+0x1214] ;  /* 0x0012140001897983 */ /* 0x000ea80000300800 */
[----:B------:R-:W2:Y:S04]  /*aa3e0*/  LDL.LU R138, [R1+0x1218] ;  /* 0x00121800018a7983 */ /* 0x000ea80000300800 */
[----:B------:R-:W2:Y:S04]  /*aa3f0*/  LDL.LU R139, [R1+0x121c] ;  /* 0x00121c00018b7983 */ /* 0x000ea80000300800 */
[----:B------:R-:W4:Y:S04]  /*aa400*/  LDL.LU R140, [R1+0x1220] ;  /* 0x00122000018c7983 */ /* 0x000f280000300800 */
[----:B------:R-:W4:Y:S04]  /*aa410*/  LDL.LU R141, [R1+0x1224] ;  /* 0x00122400018d7983 */ /* 0x000f280000300800 */
[----:B------:R-:W4:Y:S04]  /*aa420*/  LDL.LU R142, [R1+0x1228] ;  /* 0x00122800018e7983 */ /* 0x000f280000300800 */
[----:B------:R-:W4:Y:S04]  /*aa430*/  LDL.LU R143, [R1+0x122c] ;  /* 0x00122c00018f7983 */ /* 0x000f280000300800 */
[----:B---3--:R-:W3:Y:S04]  /*aa440*/  LDL.LU R144, [R1+0x1230] ;  /* 0x0012300001907983 */ /* 0x008ee80000300800 */
[----:B------:R-:W3:Y:S04]  /*aa450*/  LDL.LU R145, [R1+0x1234] ;  /* 0x0012340001917983 */ /* 0x000ee80000300800 */
[----:B------:R-:W3:Y:S04]  /*aa460*/  LDL.LU R146, [R1+0x1238] ;  /* 0x0012380001927983 */ /* 0x000ee80000300800 */
[----:B------:R-:W3:Y:S01]  /*aa470*/  LDL.LU R147, [R1+0x123c] ;  /* 0x00123c0001937983 */ /* 0x000ee20000300800 */
[----:B------:R-:W-:-:S02]  /*aa480*/  IMAD.MOV.U32 R187, RZ, RZ, R132 ;  /* 0x000000ffffbb7224 */ /* 0x000fc400078e0084 */
[----:B------:R-:W-:Y:S01]  /*aa490*/  IMAD.MOV.U32 R186, RZ, RZ, R133 ;  /* 0x000000ffffba7224 */ /* 0x000fe200078e0085 */
[----:B------:R-:W3:Y:S04]  /*aa4a0*/  LDL.LU R132, [R1+0x1200] ;  /* 0x0012000001847983 */ /* 0x000ee80000300800 */
[----:B------:R-:W3:Y:S04]  /*aa4b0*/  LDL.LU R133, [R1+0x1204] ;  /* 0x0012040001857983 */ /* 0x000ee80000300800 */
[----:B------:R-:W3:Y:S04]  /*aa4c0*/  LDL.LU R134, [R1+0x1208] ;  /* 0x0012080001867983 */ /* 0x000ee80000300800 */
[----:B------:R-:W3:Y:S01]  /*aa4d0*/  LDL.LU R135, [R1+0x120c] ;  /* 0x00120c0001877983 */ /* 0x000ee20000300800 */
[C---:B------:R-:W-:Y:S08]  /*aa4e0*/  HMMA.1688.F32.TF32 R204, R180.reuse, R114, R204 ;  /* 0x00000072b4cc723c */ /* 0x040ff000000810cc */
[C---:B------:R-:W-:Y:S08]  /*aa4f0*/  HMMA.1688.F32.TF32 R212, R180.reuse, R118, R212 ;  /* 0x00000076b4d4723c */ /* 0x040ff000000810d4 */
[C---:B------:R-:W-:Y:S08]  /*aa500*/  HMMA.1688.F32.TF32 R196, R180.reuse, R122, R196 ;  /* 0x0000007ab4c4723c */ /* 0x040ff000000810c4 */
[C---:B------:R-:W-:Y:S01]  /*aa510*/  HMMA.1688.F32.TF32 R208, R180.reuse, R126, R208 ;  /* 0x0000007eb4d0723c */ /* 0x040fe200000810d0 */
[----:B------:R1:W-:Y:S04]  /*aa520*/  STL.64 [R1+0x6e0], R204 ;  /* 0x0006e0cc01007387 */ /* 0x0003e80000100a00 */
[----:B------:R1:W-:Y:S03]  /*aa530*/  STL.64 [R1+0x6e8], R206 ;  /* 0x0006e8ce01007387 */ /* 0x0003e60000100a00 */
[----:B------:R-:W-:Y:S01]  /*aa540*/  HMMA.1688.F32.TF32 R248, R180, R130, R248 ;  /* 0x00000082b4f8723c */ /* 0x000fe200000810f8 */
[----:B------:R-:W-:Y:S01]  /*aa550*/  IMAD.MOV.U32 R242, RZ, RZ, R157 ;  /* 0x000000fffff27224 */ /* 0x000fe200078e009d */
[----:B------:R-:W-:Y:S04]  /*aa560*/  LDS R176, [R0+UR11+0x18380] ;  /* 0x0183800b00b07984 */ /* 0x000fe80008000800 */
[----:B-1----:R-:W3:Y:S04]  /*aa570*/  LDL.LU R204, [R1+0x11b0] ;  /* 0x0011b00001cc7983 */ /* 0x002ee80000300800 */
[----:B------:R-:W3:Y:S04]  /*aa580*/  LDL.LU R205, [R1+0x11b4] ;  /* 0x0011b40001cd7983 */ /* 0x000ee80000300800 */
[----:B------:R-:W3:Y:S04]  /*aa590*/  LDL.LU R206, [R1+0x11b8] ;  /* 0x0011b80001ce7983 */ /* 0x000ee80000300800 */
[----:B------:R-:W3:Y:S04]  /*aa5a0*/  LDL.LU R207, [R1+0x11bc] ;  /* 0x0011bc0001cf7983 */ /* 0x000ee80000300800 */
[----:B------:R1:W-:Y:S04]  /*aa5b0*/  STL.64 [R1+0x6c0], R212 ;  /* 0x0006c0d401007387 */ /* 0x0003e80000100a00 */
[----:B------:R1:W-:Y:S01]  /*aa5c0*/  STL.64 [R1+0x6c8], R214 ;  /* 0x0006c8d601007387 */ /* 0x0003e20000100a00 */
[----:B------:R-:W-:-:S03]  /*aa5d0*/  IMAD.MOV.U32 R243, RZ, RZ, R156 ;  /* 0x000000fffff37224 */ /* 0x000fc600078e009c */
[----:B------:R-:W-:Y:S04]  /*aa5e0*/  LDS R178, [R0+UR11+0x19380] ;  /* 0x0193800b00b27984 */ /* 0x000fe80008000800 */
[----:B-1----:R-:W3:Y:S04]  /*aa5f0*/  LDL.LU R212, [R1+0x11c0] ;  /* 0x0011c00001d47983 */ /* 0x002ee80000300800 */
[----:B------:R-:W3:Y:S04]  /*aa600*/  LDL.LU R213, [R1+0x11c4] ;  /* 0x0011c40001d57983 */ /* 0x000ee80000300800 */
[----:B------:R-:W3:Y:S04]  /*aa610*/  LDL.LU R214, [R1+0x11c8] ;  /* 0x0011c80001d67983 */ /* 0x000ee80000300800 */
[----:B------:R-:W3:Y:S04]  /*aa620*/  LDL.LU R215, [R1+0x11cc] ;  /* 0x0011cc0001d77983 */ /* 0x000ee80000300800 */
[----:B------:R-:W-:Y:S04]  /*aa630*/  STL.64 [R1+0x6b0], R196 ;  /* 0x0006b0c401007387 */ /* 0x000fe80000100a00 */
[----:B------:R-:W-:Y:S04]  /*aa640*/  STL.64 [R1+0x6b8], R198 ;  /* 0x0006b8c601007387 */ /* 0x000fe80000100a00 */
[----:B------:R1:W-:Y:S01]  /*aa650*/  STL.64 [R1+0x6a0], R208 ;  /* 0x0006a0d001007387 */ /* 0x0003e20000100a00 */
[----:B------:R-:W-:-:S03]  /*aa660*/  MOV R182, R3 ;  /* 0x0000000300b67202 */ /* 0x000fc60000000f00 */
[----:B------:R1:W-:Y:S01]  /*aa670*/  STL.64 [R1+0x6a8], R210 ;  /* 0x0006a8d201007387 */ /* 0x0003e20000100a00 */
[----:B------:R-:W-:-:S03]  /*aa680*/  IMAD.MOV.U32 R183, RZ, RZ, R2 ;  /* 0x000000ffffb77224 */ /* 0x000fc600078e0002 */
        /* <DEDUP_REMOVED lines=11> */
[----:B------:R-:W3:Y:S01]  /*aa740*/  LDL.LU R251, [R1+0x11fc] ;  /* 0x0011fc0001fb7983 */ /* 0x000ee20000300800 */
[----:B------:R-:W-:-:S02]  /*aa750*/  IMAD.MOV.U32 R198, RZ, RZ, R149 ;  /* 0x000000ffffc67224 */ /* 0x000fc400078e0095 */
[----:B------:R-:W-:Y:S01]  /*aa760*/  IMAD.MOV.U32 R199, RZ, RZ, R148 ;  /* 0x000000ffffc77224 */ /* 0x000fe200078e0094 */
[C---:B------:R-:W-:Y:S08]  /*aa770*/  HMMA.1688.F32.TF32 R156, R192.reuse, R158, R220 ;  /* 0x0000009ec09c723c */ /* 0x040ff000000810dc */
[C---:B--2---:R-:W-:Y:S08]  /*aa780*/  HMMA.1688.F32.TF32 R188, R192.reuse, R190, R136 ;  /* 0x000000bec0bc723c */ /* 0x044ff00000081088 */
[C---:B----4-:R-:W-:Y:S08]  /*aa790*/  HMMA.1688.F32.TF32 R184, R192.reuse, R186, R140 ;  /* 0x000000bac0b8723c */ /* 0x050ff0000008108c */
[C---:B---3--:R-:W-:Y:S01]  /*aa7a0*/  HMMA.1688.F32.TF32 R180, R192.reuse, R182, R144 ;  /* 0x000000b6c0b4723c */ /* 0x048fe20000081090 */
[----:B------:R-:W2:Y:S04]  /*aa7b0*/  LDL.LU.64 R146, [R1+0x41e8] ;  /* 0x0041e80001927983 */ /* 0x000ea80000300a00 */
[----:B------:R-:W3:Y:S04]  /*aa7c0*/  LDL.LU.64 R142, [R1+0x41e0] ;  /* 0x0041e000018e7983 */ /* 0x000ee80000300a00 */
[----:B------:R-:W4:Y:S01]  /*aa7d0*/  LDL.LU.64 R138, [R1+0x41d8] ;  /* 0x0041d800018a7983 */ /* 0x000f220000300a00 */
[----:B------:R-:W-:Y:S03]  /*aa7e0*/  HMMA.1688.F32.TF32 R196, R192, R198, R132 ;  /* 0x000000c6c0c4723c */ /* 0x000fe60000081084 */
[----:B------:R-:W4:Y:S04]  /*aa7f0*/  LDL.LU.64 R134, [R1+0x41d0] ;  /* 0x0041d00001867983 */ /* 0x000f280000300a00 */
[----:B------:R-:W4:Y:S04]  /*aa800*/  LDL.LU.64 R222, [R1+0x1ad0] ;  /* 0x001ad00001de7983 */ /* 0x000f280000300a00 */
[----:B------:R-:W4:Y:S01]  /*aa810*/  LDL.LU.64 R2, [R1+0x1a50] ;  /* 0x001a500001027983 */ /* 0x000f220000300a00 */
[----:B------:R-:W-:-:S02]  /*aa820*/  IMAD.MOV.U32 R232, RZ, RZ, R153 ;  /* 0x000000ffffe87224 */ /* 0x000fc400078e0099 */
[----:B------:R-:W-:Y:S02]  /*aa830*/  IMAD.MOV.U32 R233, RZ, RZ, R152 ;  /* 0x000000ffffe97224 */ /* 0x000fe400078e0098 */
[C---:B------:R-:W-:Y:S01]  /*aa840*/  HMMA.1688.F32.TF32 R152, R192.reuse, R154, R224 ;  /* 0x0000009ac098723c */ /* 0x040fe200000810e0 */
[----:B------:R-:W4:Y:S01]  /*aa850*/  LDL.LU.64 R226, [R1+0x1a58] ;  /* 0x001a580001e27983 */ /* 0x000f220000300a00 */
[----:B------:R-:W-:Y:S01]  /*aa860*/  IMAD.MOV.U32 R240, RZ, RZ, R161 ;  /* 0x000000fffff07224 */ /* 0x000fe200078e00a1 */
[----:B------:R-:W-:Y:S02]  /*aa870*/  MOV R241, R160 ;  /* 0x000000a000f17202 */ /* 0x000fe40000000f00 */
[----:B------:R-:W4:Y:S03]  /*aa880*/  LDL.LU.64 R220, [R1+0x19c8] ;  /* 0x0019c80001dc7983 */ /* 0x000f260000300a00 */
[----:B------:R-:W-:Y:S01]  /*aa890*/  HMMA.1688.F32.TF32 R160, R192, R162, R216 ;  /* 0x000000a2c0a0723c */ /* 0x000fe200000810d8 */
[----:B------:R-:W4:Y:S04]  /*aa8a0*/  LDL.LU.64 R218, [R1+0x19c0] ;  /* 0x0019c00001da7983 */ /* 0x000f280000300a00 */
[----:B------:R-:W4:Y:S03]  /*aa8b0*/  LDL.LU.64 R216, [R1+0x1940] ;  /* 0x0019400001d87983 */ /* 0x000f260000300a00 */
[C---:B------:R-:W-:Y:S08]  /*aa8c0*/  HMMA.1688.F32.TF32 R184, R176.reuse, R8, R184 ;  /* 0x00000008b0b8723c */ /* 0x040ff000000810b8 */
[----:B------:R-:W-:Y:S01]  /*aa8d0*/  HMMA.1688.F32.TF32 R180, R176, R4, R180 ;  /* 0x00000004b0b4723c */ /* 0x000fe200000810b4 */
[----:B------:R-:W-:-:S02]  /*aa8e0*/  IMAD.MOV.U32 R238, RZ, RZ, R165 ;  /* 0x000000ffffee7224 */ /* 0x000fc400078e00a5 */
[----:B------:R-:W-:-:S05]  /*aa8f0*/  IMAD.MOV.U32 R239, RZ, RZ, R164 ;  /* 0x000000ffffef7224 */ /* 0x000fca00078e00a4 */
[C---:B------:R-:W-:Y:S08]  /*aa900*/  HMMA.1688.F32.TF32 R164, R192.reuse, R166, R240 ;  /* 0x000000a6c0a4723c */ /* 0x040ff000000810f0 */
[C---:B--2---:R-:W-:Y:S01]  /*aa910*/  HMMA.1688.F32.TF32 R144, R192.reuse, R146, R204 ;  /* 0x00000092c090723c */ /* 0x044fe200000810cc */
[----:B------:R-:W-:Y:S04]  /*aa920*/  LDS R204, [R0+UR11+0x1a380] ;  /* 0x01a3800b00cc7984 */ /* 0x000fe80008000800 */
[----:B------:R-:W-:Y:S04]  /*aa930*/  LDS R206, [R0+UR11+0x1b380] ;  /* 0x01b3800b00ce7984 */ /* 0x000fe80008000800 */
[----:B------:R-:W-:Y:S04]  /*aa940*/  LDS R205, [R252+UR11+0x1a380] ;  /* 0x01a3800bfccd7984 */ /* 0x000fe80008000800 */
[----:B------:R-:W1:Y:S01]  /*aa950*/  LDS R207, [R252+UR11+0x1b380] ;  /* 0x01b3800bfccf7984 */ /* 0x000e620008000800 */
[C---:B---3--:R-:W-:Y:S03]  /*aa960*/  HMMA.1688.F32.TF32 R140, R192.reuse, R142, R212 ;  /* 0x0000008ec08c723c */ /* 0x048fe600000810d4 */
[----:B------:R-:W2:Y:S04]  /*aa970*/  LDL.LU.64 R214, [R1+0x1948] ;  /* 0x0019480001d67983 */ /* 0x000ea80000300a00 */
[----:B------:R-:W3:Y:S01]  /*aa980*/  LDL.LU.64 R212, [R1+0x18d8] ;  /* 0x0018d80001d47983 */ /* 0x000ee20000300a00 */
[C---:B----4-:R-:W-:Y:S03]  /*aa990*/  HMMA.1688.F32.TF32 R136, R192.reuse, R138, R208 ;  /* 0x0000008ac088723c */ /* 0x050fe600000810d0 */
[----:B------:R-:W4:Y:S04]  /*aa9a0*/  LDL.LU.64 R210, [R1+0x18d0] ;  /* 0x0018d00001d27983 */ /* 0x000f280000300a00 */
[----:B------:R-:W4:Y:S01]  /*aa9b0*/  LDL.LU.64 R208, [R1+0x1850] ;  /* 0x0018500001d07983 */ /* 0x000f220000300a00 */
[----:B------:R-:W-:Y:S01]  /*aa9c0*/  HMMA.1688.F32.TF32 R132, R192, R134, R244 ;  /* 0x00000086c084723c */ /* 0x000fe200000810f4 */
[----:B------:R-:W-:-:S04]  /*aa9d0*/  IADD3 R244, P1, PT, R2, UR13, RZ ;  /* 0x0000000d02f47c10 */ /* 0x000fc8000ff3e0ff */
[----:B------:R-:W-:-:S03]  /*aa9e0*/  IADD3.X R243, PT, PT, R3, UR8, RZ, P1, !PT ;  /* 0x0000000803f37c10 */ /* 0x000fc60008ffe4ff */
[C---:B-1----:R-:W-:Y:S01]  /*aa9f0*/  HMMA.1688.F32.TF32 R184, R204.reuse, R10, R184 ;  /* 0x0000000accb8723c */ /* 0x042fe200000810b8 */
[----:B------:R-:W4:Y:S07]  /*aaa00*/  LDL.LU.64 R10, [R1+0x1868] ;  /* 0x00186800010a7983 */ /* 0x000f2e0000300a00 */
[----:B------:R-:W-:Y:S01]  /*aaa10*/  HMMA.1688.F32.TF32 R180, R204, R6, R180 ;  /* 0x00000006ccb4723c */ /* 0x000fe200000810b4 */
[----:B------:R-:W4:Y:S04]  /*aaa20*/  LDL.LU.64 R6, [R1+0x1828] ;  /* 0x0018280001067983 */ /* 0x000f280000300a00 */
[----:B------:R-:W4:Y:S04]  /*aaa30*/  LDL.LU.64 R4, [R1+0x1820] ;  /* 0x0018200001047983 */ /* 0x000f280000300a00 */
[----:B------:R-:W4:Y:S01]  /*aaa40*/  LDL.LU.64 R2, [R1+0x1b48] ;  /* 0x001b480001027983 */ /* 0x000f220000300a00 */
[----:B------:R-:W-:Y:S01]  /*aaa50*/  HMMA.1688.F32.TF32 R200, R192, R202, R248 ;  /* 0x000000cac0c8723c */ /* 0x000fe200000810f8 */
[----:B------:R-:W-:Y:S01]  /*aaa60*/  MOV R236, R169 ;  /* 0x000000a900ec7202 */ /* 0x000fe20000000f00 */
[----:B------:R-:W-:-:S06]  /*aaa70*/  IMAD.MOV.U32 R237, RZ, RZ, R168 ;  /* 0x000000ffffed7224 */ /* 0x000fcc00078e00a8 */
[----:B------:R-:W-:Y:S01]  /*aaa80*/  HMMA.1688.F32.TF32 R188, R176, R12, R188 ;  /* 0x0000000cb0bc723c */ /* 0x000fe200000810bc */
[----:B------:R-:W-:Y:S02]  /*aaa90*/  IADD3 R12, P1, PT, R220, UR13, RZ ;  /* 0x0000000ddc0c7c10 */ /* 0x000fe4000ff3e0ff */
[----:B------:R-:W-:-:S09]  /*aaaa0*/  IADD3 R9, P2, PT, R218, UR13, RZ ;  /* 0x0000000dda097c10 */ /* 0x000fd2000ff5e0ff */
[----:B------:R-:W-:Y:S01]  /*aaab0*/  HMMA.1688.F32.TF32 R200, R176, R20, R200 ;  /* 0x00000014b0c8723c */ /* 0x000fe200000810c8 */
[----:B------:R-:W-:Y:S01]  /*aaac0*/  IADD3 R224, P0, PT, R222, UR13, RZ ;  /* 0x0000000ddee07c10 */ /* 0x000fe2000ff1e0ff */
[----:B------:R1:W-:Y:S01]  /*aaad0*/  STL [R1+0x1f8], R12 ;  /* 0x0001f80c01007387 */ /* 0x0003e20000100800 */
[----:B------:R-:W-:Y:S02]  /*aaae0*/  IADD3 R8, P3, PT, R216, UR13, RZ ;  /* 0x0000000dd8087c10 */ /* 0x000fe4000ff7e0ff */
[----:B------:R-:W-:Y:S01]  /*aaaf0*/  IADD3.X R223, PT, PT, R223, UR8, RZ, P0, !PT ;  /* 0x00000008dfdf7c10 */ /* 0x000fe200087fe4ff */
[----:B------:R1:W-:Y:S02]  /*aab00*/  STL [R1+0x200], R9 ;  /* 0x0002000901007387 */ /* 0x0003e40000100800 */
[----:B------:R-:W-:Y:S01]  /*aab10*/  HMMA.1688.F32.TF32 R168, R192, R170, R236 ;  /* 0x000000aac0a8723c */ /* 0x000fe200000810ec */
[----:B------:R-:W-:Y:S02]  /*aab20*/  IADD3 R238, P0, PT, R226, UR13, RZ ;  /* 0x0000000de2ee7c10 */ /* 0x000fe4000ff1e0ff */
[----:B-1----:R-:W-:Y:S01]  /*aab30*/  IADD3.X R12, PT, PT, R221, UR8, RZ, P1, !PT ;  /* 0x00000008dd0c7c10 */ /* 0x002fe20008ffe4ff */
[----:B------:R1:W-:Y:S04]  /*aab40*/  STL [R1+0x530], R8 ;  /* 0x0005300801007387 */ /* 0x0003e80000100800 */
[----:B------:R-:W-:Y:S01]  /*aab50*/  HMMA.1688.F32.TF32 R196, R176, R16, R196 ;  /* 0x00000010b0c4723c */ /* 0x000fe200000810c4 */
[----:B------:R-:W-:Y:S01]  /*aab60*/  IADD3.X R9, PT, PT, R219, UR8, RZ, P2, !PT ;  /* 0x00000008db097c10 */ /* 0x000fe200097fe4ff */
[----:B------:R-:W-:Y:S01]  /*aab70*/  STL [R1+0x1f4], R12 ;  /* 0x0001f40c01007387 */ /* 0x000fe20000100800 */
[----:B------:R-:W-:-:S02]  /*aab80*/  IADD3.X R237, PT, PT, R227, UR8, RZ, P0, !PT ;  /* 0x00000008e3ed7c10 */ /* 0x000fc400087fe4ff */
[----:B-1----:R-:W-:-:S03]  /*aab90*/  IADD3.X R8, PT, PT, R217, UR8, RZ, P3, !PT ;  /* 0x00000008d9087c10 */ /* 0x002fc60009ffe4ff */
[C---:B------:R-:W-:Y:S08]  /*aaba0*/  HMMA.1688.F32.TF32 R148, R192.reuse, R150, R228 ;  /* 0x00000096c094723c */ /* 0x040ff000000810e4 */
[----:B------:R-:W-:Y:S08]  /*aabb0*/  HMMA.1688.F32.TF32 R192, R192, R174, R232 ;  /* 0x000000aec0c0723c */ /* 0x000ff000000810e8 */
[----:B------:R-:W-:Y:S01]  /*aabc0*/  HMMA.1688.F32.TF32 R132, R176, R24, R132 ;  /* 0x00000018b084723c */ /* 0x000fe20000081084 */
[----:B------:R-:W4:Y:S04]  /*aabd0*/  LDL.LU.64 R24, [R1+0x1b50] ;  /* 0x001b500001187983 */ /* 0x000f280000300a00 */
[----:B------:R-:W-:Y:S03]  /*aabe0*/  STL [R1+0x1fc], R9 ;  /* 0x0001fc0901007387 */ /* 0x000fe60000100800 */
[C---:B------:R-:W-:Y:S01]  /*aabf0*/  HMMA.1688.F32.TF32 R200, R204.reuse, R22, R200 ;  /* 0x00000016ccc8723c */ /* 0x040fe200000810c8 */
[----:B------:R-:W4:Y:S04]  /*aac00*/  LDL.LU.64 R22, [R1+0x1ae0] ;  /* 0x001ae00001167983 */ /* 0x000f280000300a00 */
[----:B------:R1:W-:Y:S03]  /*aac10*/  STL [R1+0x52c], R8 ;  /* 0x00052c0801007387 */ /* 0x0003e60000100800 */
[C---:B------:R-:W-:Y:S01]  /*aac20*/  HMMA.1688.F32.TF32 R188, R204.reuse, R14, R188 ;  /* 0x0000000eccbc723c */ /* 0x040fe200000810bc */
[----:B------:R-:W4:Y:S04]  /*aac30*/  LDL.LU.64 R20, [R1+0x1ad8] ;  /* 0x001ad80001147983 */ /* 0x000f280000300a00 */
[----:B-1----:R-:W4:Y:S03]  /*aac40*/  LDL.LU.64 R8, [R1+0x1a60] ;  /* 0x001a600001087983 */ /* 0x002f260000300a00 */
        /* <DEDUP_REMOVED lines=14> */
[----:B------:R-:W-:Y:S08]  /*aad30*/  HMMA.1688.F32.TF32 R192, R176, R64, R192 ;  /* 0x00000040b0c0723c */ /* 0x000ff000000810c0 */
[C---:B------:R-:W-:Y:S08]  /*aad40*/  HMMA.1688.F32.TF32 R132, R204.reuse, R26, R132 ;  /* 0x0000001acc84723c */ /* 0x040ff00000081084 */
[C---:B------:R-:W-:Y:S08]  /*aad50*/  HMMA.1688.F32.TF32 R136, R204.reuse, R30, R136 ;  /* 0x0000001ecc88723c */ /* 0x040ff00000081088 */
[C---:B------:R-:W-:Y:S08]  /*aad60*/  HMMA.1688.F32.TF32 R140, R204.reuse, R34, R140 ;  /* 0x00000022cc8c723c */ /* 0x040ff0000008108c */
[C---:B------:R-:W-:Y:S08]  /*aad70*/  HMMA.1688.F32.TF32 R144, R204.reuse, R38, R144 ;  /* 0x00000026cc90723c */ /* 0x040ff00000081090 */
[----:B------:R-:W-:Y:S01]  /*aad80*/  HMMA.1688.F32.TF32 R148, R204, R42, R148 ;  /* 0x0000002acc94723c */ /* 0x000fe20000081094 */
[----:B--2---:R-:W-:-:S02]  /*aad90*/  IADD3 R13, P0, PT, R214, UR13, RZ ;  /* 0x0000000dd60d7c10 */ /* 0x004fc4000ff1e0ff */
[----:B---3--:R-:W-:-:S03]  /*aada0*/  IADD3 R12, P1, PT, R212, UR13, RZ ;  /* 0x0000000dd40c7c10 */ /* 0x008fc6000ff3e0ff */
[----:B------:R2:W-:Y:S01]  /*aadb0*/  STL [R1+0x238], R13 ;  /* 0x0002380d01007387 */ /* 0x0005e20000100800 */
[----:B----4-:R-:W-:-:S03]  /*aadc0*/  IADD3 R14, P2, PT, R210, UR13, RZ ;  /* 0x0000000dd20e7c10 */ /* 0x010fc6000ff5e0ff */
[----:B------:R3:W-:Y:S01]  /*aadd0*/  STL [R1+0x578], R12 ;  /* 0x0005780c01007387 */ /* 0x0007e20000100800 */
[----:B--2---:R-:W-:-:S03]  /*aade0*/  IADD3 R13, P3, PT, R208, UR13, RZ ;  /* 0x0000000dd00d7c10 */ /* 0x004fc6000ff7e0ff */
[----:B------:R2:W-:Y:S01]  /*aadf0*/  STL [R1+0x580], R14 ;  /* 0x0005800e01007387 */ /* 0x0005e20000100800 */
[----:B---3--:R-:W-:-:S03]  /*aae00*/  IADD3.X R12, PT, PT, R215, UR8, RZ, P0, !PT ;  /* 0x00000008d70c7c10 */ /* 0x008fc600087fe4ff */
[----:B------:R3:W-:Y:S01]  /*aae10*/  STL [R1+0x840], R13 ;  /* 0x0008400d01007387 */ /* 0x0007e20000100800 */
[----:B--2---:R-:W-:-:S03]  /*aae20*/  IADD3.X R14, PT, PT, R213, UR8, RZ, P1, !PT ;  /* 0x00000008d50e7c10 */ /* 0x004fc60008ffe4ff */
[----:B------:R2:W-:Y:S01]  /*aae30*/  STL [R1+0x234], R12 ;  /* 0x0002340c01007387 */ /* 0x0005e20000100800 */
[----:B---3--:R-:W-:-:S03]  /*aae40*/  IADD3.X R13, PT, PT, R211, UR8, RZ, P2, !PT ;  /* 0x00000008d30d7c10 */ /* 0x008fc600097fe4ff */
[----:B------:R3:W-:Y:S04]  /*aae50*/  STL [R1+0x574], R14 ;  /* 0x0005740e01007387 */ /* 0x0007e80000100800 */
[----:B------:R-:W4:Y:S01]  /*aae60*/  LDL.LU.64 R18, [R1+0x1a68] ;  /* 0x001a680001127983 */ /* 0x000f220000300a00 */
[----:B--2---:R-:W-:-:S03]  /*aae70*/  IADD3.X R12, PT, PT, R209, UR8, RZ, P3, !PT ;  /* 0x00000008d10c7c10 */ /* 0x004fc60009ffe4ff */
[----:B------:R-:W-:Y:S04]  /*aae80*/  STL [R1+0x57c], R13 ;  /* 0x00057c0d01007387 */ /* 0x000fe80000100800 */
[----:B------:R-:W2:Y:S04]  /*aae90*/  LDL.LU.64 R16, [R1+0x19e8] ;  /* 0x0019e80001107983 */ /* 0x000ea80000300a00 */
[----:B------:R1:W-:Y:S04]  /*aaea0*/  STL [R1+0x67c], R12 ;  /* 0x00067c0c01007387 */ /* 0x0003e80000100800 */
[----:B---3--:R-:W3:Y:S01]  /*aaeb0*/  LDL.LU.64 R14, [R1+0x19e0] ;  /* 0x0019e000010e7983 */ /* 0x008ee20000300a00 */
[----:B------:R-:W-:-:S03]  /*aaec0*/  IADD3 R28, P0, PT, R10, UR13, RZ ;  /* 0x0000000d0a1c7c10 */ /* 0x000fc6000ff1e0ff */
[----:B-1----:R-:W3:Y:S01]  /*aaed0*/  LDL.LU.64 R12, [R1+0x1970] ;  /* 0x00197000010c7983 */ /* 0x002ee20000300a00 */
[----:B------:R-:W-:Y:S02]  /*aaee0*/  IADD3 R27, P1, PT, R6, UR13, RZ ;  /* 0x0000000d061b7c10 */ /* 0x000fe4000ff3e0ff */
[----:B------:R-:W-:Y:S02]  /*aaef0*/  IADD3 R26, P2, PT, R4, UR13, RZ ;  /* 0x0000000d041a7c10 */ /* 0x000fe4000ff5e0ff */
[----:B------:R-:W-:Y:S01]  /*aaf00*/  IADD3.X R10, PT, PT, R11, UR8, RZ, P0, !PT ;  /* 0x000000080b0a7c10 */ /* 0x000fe200087fe4ff */
[----:B------:R-:W-:Y:S01]  /*aaf10*/  STL [R1+0x668], R28 ;  /* 0x0006681c01007387 */ /* 0x000fe20000100800 */
[----:B------:R-:W-:-:S03]  /*aaf20*/  IADD3.X R6, PT, PT, R7, UR8, RZ, P1, !PT ;  /* 0x0000000807067c10 */ /* 0x000fc60008ffe4ff */
[----:B------:R-:W-:Y:S01]  /*aaf30*/  STL [R1+0x878], R27 ;  /* 0x0008781b01007387 */ /* 0x000fe20000100800 */
[----:B------:R-:W-:-:S03]  /*aaf40*/  IADD3.X R4, PT, PT, R5, UR8, RZ, P2, !PT ;  /* 0x0000000805047c10 */ /* 0x000fc600097fe4ff */
[----:B------:R-:W-:Y:S01]  /*aaf50*/  STL [R1+0x880], R26 ;  /* 0x0008801a01007387 */ /* 0x000fe20000100800 */
[C---:B------:R-:W-:Y:S03]  /*aaf60*/  HMMA.1688.F32.TF32 R152, R204.reuse, R46, R152 ;  /* 0x0000002ecc98723c */ /* 0x040fe60000081098 */
[----:B------:R1:W-:Y:S04]  /*aaf70*/  STL [R1+0x664], R10 ;  /* 0x0006640a01007387 */ /* 0x0003e80000100800 */
[----:B------:R1:W-:Y:S01]  /*aaf80*/  STL [R1+0x874], R6 ;  /* 0x0008740601007387 */ /* 0x0003e20000100800 */
[C---:B------:R-:W-:Y:S03]  /*aaf90*/  HMMA.1688.F32.TF32 R156, R204.reuse, R50, R156 ;  /* 0x00000032cc9c723c */ /* 0x040fe6000008109c */
[----:B-1----:R-:W3:Y:S05]  /*aafa0*/  LDL.LU.64 R10, [R1+0x1978] ;  /* 0x00197800010a7983 */ /* 0x002eea0000300a00 */
[C---:B------:R-:W-:Y:S01]  /*aafb0*/  HMMA.1688.F32.TF32 R160, R204.reuse, R54, R160 ;  /* 0x00000036cca0723c */ /* 0x040fe200000810a0 */
[----:B------:R1:W-:Y:S04]  /*aafc0*/  STL [R1+0x87c], R4 ;  /* 0x00087c0401007387 */ /* 0x0003e80000100800 */
[----:B------:R-:W3:Y:S03]  /*aafd0*/  LDL.LU.64 R6, [R1+0x18f8] ;  /* 0x0018f80001067983 */ /* 0x000ee60000300a00 */
[C---:B------:R-:W-:Y:S01]  /*aafe0*/  HMMA.1688.F32.TF32 R172, R204.reuse, R58, R172 ;  /* 0x0000003accac723c */ /* 0x040fe200000810ac */
[----:B-1----:R-:W3:Y:S07]  /*aaff0*/  LDL.LU.64 R4, [R1+0x18f0] ;  /* 0x0018f00001047983 */ /* 0x002eee0000300a00 */
[C---:B------:R-:W-:Y:S08]  /*ab000*/  HMMA.1688.F32.TF32 R168, R204.reuse, R62, R168 ;  /* 0x0000003ecca8723c */ /* 0x040ff000000810a8 */
[----:B------:R-:W-:Y:S01]  /*ab010*/  HMMA.1688.F32.TF32 R192, R204, R66, R192 ;  /* 0x00000042ccc0723c */ /* 0x000fe200000810c0 */
[----:B------:R-:W-:-:S04]  /*ab020*/  IADD3 R207, P3, PT, R2, UR13, RZ ;  /* 0x0000000d02cf7c10 */ /* 0x000fc8000ff7e0ff */
[----:B------:R-:W-:Y:S02]  /*ab030*/  IADD3.X R206, PT, PT, R3, UR8, RZ, P3, !PT ;  /* 0x0000000803ce7c10 */ /* 0x000fe40009ffe4ff */
[----:B------:R-:W3:Y:S01]  /*ab040*/  LDL.LU.64 R2, [R1+0x1870] ;  /* 0x0018700001027983 */ /* 0x000ee20000300a00 */
[----:B------:R-:W-:Y:S02]  /*ab050*/  IADD3 R205, P0, PT, R24, UR13, RZ ;  /* 0x0000000d18cd7c10 */ /* 0x000fe4000ff1e0ff */
[----:B------:R-:W-:Y:S02]  /*ab060*/  IADD3 R217, P1, PT, R22, UR13, RZ ;  /* 0x0000000d16d97c10 */ /* 0x000fe4000ff3e0ff */
[----:B------:R-:W-:Y:S02]  /*ab070*/  IADD3.X R204, PT, PT, R25, UR8, RZ, P0, !PT ;  /* 0x0000000819cc7c10 */ /* 0x000fe400087fe4ff */
[----:B------:R-:W-:Y:S01]  /*ab080*/  IADD3.X R216, PT, PT, R23, UR8, RZ, P1, !PT ;  /* 0x0000000817d87c10 */ /* 0x000fe20008ffe4ff */
[----:B------:R-:W3:Y:S01]  /*ab090*/  LDL.LU.64 R24, [R1+0x1888] ;  /* 0x0018880001187983 */ /* 0x000ee20000300a00 */
[----:B------:R-:W-:-:S03]  /*ab0a0*/  IADD3 R219, P2, PT, R20, UR13, RZ ;  /* 0x0000000d14db7c10 */ /* 0x000fc6000ff5e0ff */
[----:B------:R-:W3:Y:S01]  /*ab0b0*/  LDL.LU.64 R22, [R1+0x1838] ;  /* 0x0018380001167983 */ /* 0x000ee20000300a00 */
[----:B------:R-:W-:-:S03]  /*ab0c0*/  IADD3.X R218, PT, PT, R21, UR8, RZ, P2, !PT ;  /* 0x0000000815da7c10 */ /* 0x000fc600097fe4ff */
[----:B------:R-:W3:Y:S01]  /*ab0d0*/  LDL.LU.64 R20, [R1+0x1830] ;  /* 0x0018300001147983 */ /* 0x000ee20000300a00 */
[----:B------:R-:W-:-:S04]  /*ab0e0*/  IADD3 R236, P3, PT, R8, UR13, RZ ;  /* 0x0000000d08ec7c10 */ /* 0x000fc8000ff7e0ff */
[----:B------:R-:W-:Y:S02]  /*ab0f0*/  IADD3.X R235, PT, PT, R9, UR8, RZ, P3, !PT ;  /* 0x0000000809eb7c10 */ /* 0x000fe40009ffe4ff */
[----:B------:R-:W3:Y:S01]  /*ab100*/  LDL.LU.64 R8, [R1+0x1b58] ;  /* 0x001b580001087983 */ /* 0x000ee20000300a00 */
[----:B----4-:R-:W-:Y:S02]  /*ab110*/  IADD3 R234, P0, PT, R18, UR13, RZ ;  /* 0x0000000d12ea7c10 */ /* 0x010fe4000ff1e0ff */
[----:B--2---:R-:W-:-:S04]  /*ab120*/  IADD3 R28, P1, PT, R16, UR13, RZ ;  /* 0x0000000d101c7c10 */ /* 0x004fc8000ff3e0ff */
[----:B------:R-:W-:Y:S02]  /*ab130*/  IADD3.X R16, PT, PT, R17, UR8, RZ, P1, !PT ;  /* 0x0000000811107c10 */ /* 0x000fe40008ffe4ff */
[----:B---3--:R-:W-:Y:S01]  /*ab140*/  IADD3 R27, P2, PT, R14, UR13, RZ ;  /* 0x0000000d0e1b7c10 */ /* 0x008fe2000ff5e0ff */
[----:B------:R-:W-:Y:S01]  /*ab150*/  STL [R1+0x8], R28 ;  /* 0x0000081c01007387 */ /* 0x000fe20000100800 */
[----:B------:R-:W-:-:S03]  /*ab160*/  IADD3 R26, P3, PT, R12, UR13, RZ ;  /* 0x0000000d0c1a7c10 */ /* 0x000fc6000ff7e0ff */
[----:B------:R-:W-:Y:S01]  /*ab170*/  STL [R1+0x10], R27 ;  /* 0x0000101b01007387 */ /* 0x000fe20000100800 */
[----:B------:R-:W-:Y:S02]  /*ab180*/  IADD3.X R14, PT, PT, R15, UR8, RZ, P2, !PT ;  /* 0x000000080f0e7c10 */ /* 0x000fe400097fe4ff */
[----:B------:R-:W-:Y:S01]  /*ab190*/  IADD3.X R12, PT, PT, R13, UR8, RZ, P3, !PT ;  /* 0x000000080d0c7c10 */ /* 0x000fe20009ffe4ff */
[----:B------:R-:W-:Y:S01]  /*ab1a0*/  STL [R1+0x230], R26 ;  /* 0x0002301a01007387 */ /* 0x000fe20000100800 */
[----:B------:R-:W-:-:S03]  /*ab1b0*/  IADD3.X R233, PT, PT, R19, UR8, RZ, P0, !PT ;  /* 0x0000000813e97c10 */ /* 0x000fc600087fe4ff */
[----:B------:R1:W-:Y:S04]  /*ab1c0*/  STL [R1+0x4], R16 ;  /* 0x0000041001007387 */ /* 0x0003e80000100800 */
[----:B------:R-:W2:Y:S04]  /*ab1d0*/  LDL.LU.64 R18, [R1+0x1b60] ;  /* 0x001b600001127983 */ /* 0x000ea80000300a00 */
[----:B------:R3:W-:Y:S04]  /*ab1e0*/  STL [R1+0xc], R14 ;  /* 0x00000c0e01007387 */ /* 0x0007e80000100800 */
[----:B-1----:R-:W4:Y:S04]  /*ab1f0*/  LDL.LU.64 R16, [R1+0x1af0] ;  /* 0x001af00001107983 */ /* 0x002f280000300a00 */
[----:B------:R1:W-:Y:S04]  /*ab200*/  STL [R1+0x22c], R12 ;  /* 0x00022c0c01007387 */ /* 0x0003e80000100800 */
[----:B---3--:R-:W3:Y:S01]  /*ab210*/  LDL.LU.64 R14, [R1+0x1ae8] ;  /* 0x001ae800010e7983 */ /* 0x008ee20000300a00 */
[----:B------:R-:W-:-:S03]  /*ab220*/  IADD3 R26, P0, PT, R10, UR13, RZ ;  /* 0x0000000d0a1a7c10 */ /* 0x000fc6000ff1e0ff */
[----:B-1----:R-:W3:Y:S01]  /*ab230*/  LDL.LU.64 R12, [R1+0x1a70] ;  /* 0x001a7000010c7983 */ /* 0x002ee20000300a00 */
[----:B------:R-:W-:-:S03]  /*ab240*/  IADD3 R28, P1, PT, R6, UR13, RZ ;  /* 0x0000000d061c7c10 */ /* 0x000fc6000ff3e0ff */
[----:B------:R1:W-:Y:S01]  /*ab250*/  STL [R1+0x228], R26 ;  /* 0x0002281a01007387 */ /* 0x0003e20000100800 */
[----:B------:R-:W-:Y:S02]  /*ab260*/  IADD3.X R10, PT, PT, R11, UR8, RZ, P0, !PT ;  /* 0x000000080b0a7c10 */ /* 0x000fe400087fe4ff */
[----:B------:R-:W-:Y:S01]  /*ab270*/  IADD3 R27, P2, PT, R4, UR13, RZ ;  /* 0x0000000d041b7c10 */ /* 0x000fe2000ff5e0ff */
[----:B------:R-:W-:Y:S01]  /*ab280*/  STL [R1+0x558], R28 ;  /* 0x0005581c01007387 */ /* 0x000fe20000100800 */
[----:B------:R-:W-:Y:S02]  /*ab290*/  IADD3.X R6, PT, PT, R7, UR8, RZ, P1, !PT ;  /* 0x0000000807067c10 */ /* 0x000fe40008ffe4ff */
[----:B------:R-:W-:Y:S01]  /*ab2a0*/  IADD3.X R4, PT, PT, R5, UR8, RZ, P2, !PT ;  /* 0x0000000805047c10 */ /* 0x000fe200097fe4ff */
[----:B------:R-:W-:Y:S01]  /*ab2b0*/  STL [R1+0x560], R27 ;  /* 0x0005601b01007387 */ /* 0x000fe20000100800 */
[----:B-1----:R-:W-:-:S04]  /*ab2c0*/  IADD3 R26, P3, PT, R2, UR13, RZ ;  /* 0x0000000d021a7c10 */ /* 0x002fc8000ff7e0ff */
[----:B------:R-:W-:Y:S01]  /*ab2d0*/  IADD3.X R2, PT, PT, R3, UR8, RZ, P3, !PT ;  /* 0x0000000803027c10 */ /* 0x000fe20009ffe4ff */
[----:B------:R-:W-:Y:S04]  /*ab2e0*/  STL [R1+0x660], R26 ;  /* 0x0006601a01007387 */ /* 0x000fe80000100800 */
[----:B------:R1:W-:Y:S04]  /*ab2f0*/  STL [R1+0x224], R10 ;  /* 0x0002240a01007387 */ /* 0x0003e80000100800 */
[----:B------:R1:W-:Y:S04]  /*ab300*/  STL [R1+0x554], R6 ;  /* 0x0005540601007387 */ /* 0x0003e80000100800 */
[----:B-1----:R-:W3:Y:S04]  /*ab310*/  LDL.LU.64 R10, [R1+0x1a78] ;  /* 0x001a7800010a7983 */ /* 0x002ee80000300a00 */
[----:B------:R1:W-:Y:S04]  /*ab320*/  STL [R1+0x55c], R4 ;  /* 0x00055c0401007387 */ /* 0x0003e80000100800 */
[----:B------:R-:W3:Y:S04]  /*ab330*/  LDL.LU.64 R6, [R1+0x1a08] ;  /* 0x001a080001067983 */ /* 0x000ee80000300a00 */
[----:B------:R1:W-:Y:S04]  /*ab340*/  STL [R1+0x5bc], R2 ;  /* 0x0005bc0201007387 */ /* 0x0003e80000100800 */
[----:B-1----:R-:W3:Y:S04]  /*ab350*/  LDL.LU.64 R4, [R1+0x1a00] ;  /* 0x001a000001047983 */ /* 0x002ee80000300a00 */
[----:B------:R-:W3:Y:S01]  /*ab360*/  LDL.LU.64 R2, [R1+0x1990] ;  /* 0x0019900001027983 */ /* 0x000ee20000300a00 */
[----:B------:R-:W-:-:S02]  /*ab370*/  IADD3 R28, P0, PT, R24, UR13, RZ ;  /* 0x0000000d181c7c10 */ /* 0x000fc4000ff1e0ff */
        /* <DEDUP_REMOVED lines=8> */
[----:B------:R-:W-:-:S03]  /*ab400*/  IADD3 R179, P3, PT, R8, UR13, RZ ;  /* 0x0000000d08b37c10 */ /* 0x000fc6000ff7e0ff */
[----:B------:R1:W-:Y:S04]  /*ab410*/  STL [R1+0x5b4], R24 ;  /* 0x0005b41801007387 */ /* 0x0003e80000100800 */
[----:B------:R1:W-:Y:S01]  /*ab420*/  STL [R1+0x864], R22 ;  /* 0x0008641601007387 */ /* 0x0003e20000100800 */
[----:B------:R-:W-:-:S03]  /*ab430*/  IADD3.X R178, PT, PT, R9, UR8, RZ, P3, !PT ;  /* 0x0000000809b27c10 */ /* 0x000fc60009ffe4ff */
[----:B-1----:R-:W3:Y:S04]  /*ab440*/  LDL.LU.64 R24, [R1+0x1998] ;  /* 0x0019980001187983 */ /* 0x002ee80000300a00 */
[----:B------:R1:W-:Y:S04]  /*ab450*/  STL [R1+0x86c], R20 ;  /* 0x00086c1401007387 */ /* 0x0003e80000100800 */
[----:B------:R-:W3:Y:S04]  /*ab460*/  LDL.LU.64 R22, [R1+0x1918] ;  /* 0x0019180001167983 */ /* 0x000ee80000300a00 */
[----:B-1----:R-:W3:Y:S04]  /*ab470*/  LDL.LU.64 R20, [R1+0x1910] ;  /* 0x0019100001147983 */ /* 0x002ee80000300a00 */
[----:B------:R-:W3:Y:S01]  /*ab480*/  LDL.LU.64 R8, [R1+0x18a0] ;  /* 0x0018a00001087983 */ /* 0x000ee20000300a00 */
[----:B--2---:R-:W-:-:S04]  /*ab490*/  IADD3 R177, P0, PT, R18, UR13, RZ ;  /* 0x0000000d12b17c10 */ /* 0x004fc8000ff1e0ff */
[----:B------:R-:W-:Y:S02]  /*ab4a0*/  IADD3.X R176, PT, PT, R19, UR8, RZ, P0, !PT ;  /* 0x0000000813b07c10 */ /* 0x000fe400087fe4ff */
[----:B------:R-:W2:Y:S01]  /*ab4b0*/  LDL.LU.64 R18, [R1+0x18a8] ;  /* 0x0018a80001127983 */ /* 0x000ea20000300a00 */
[----:B----4-:R-:W-:-:S04]  /*ab4c0*/  IADD3 R213, P1, PT, R16, UR13, RZ ;  /* 0x0000000d10d57c10 */ /* 0x010fc8000ff3e0ff */
[----:B------:R-:W-:Y:S02]  /*ab4d0*/  IADD3.X R212, PT, PT, R17, UR8, RZ, P1, !PT ;  /* 0x0000000811d47c10 */ /* 0x000fe40008ffe4ff */
[----:B------:R-:W4:Y:S01]  /*ab4e0*/  LDL.LU.64 R16, [R1+0x1848] ;  /* 0x0018480001107983 */ /* 0x000f220000300a00 */
[----:B---3--:R-:W-:-:S04]  /*ab4f0*/  IADD3 R215, P2, PT, R14, UR13, RZ ;  /* 0x0000000d0ed77c10 */ /* 0x008fc8000ff5e0ff */
[----:B------:R-:W-:Y:S02]  /*ab500*/  IADD3.X R214, PT, PT, R15, UR8, RZ, P2, !PT ;  /* 0x000000080fd67c10 */ /* 0x000fe400097fe4ff */
[----:B------:R-:W3:Y:S01]  /*ab510*/  LDL.LU.64 R14, [R1+0x1840] ;  /* 0x00184000010e7983 */ /* 0x000ee20000300a00 */
[----:B------:R-:W-:-:S04]  /*ab520*/  IADD3 R232, P3, PT, R12, UR13, RZ ;  /* 0x0000000d0ce87c10 */ /* 0x000fc8000ff7e0ff */
[----:B------:R-:W-:Y:S02]  /*ab530*/  IADD3.X R231, PT, PT, R13, UR8, RZ, P3, !PT ;  /* 0x000000080de77c10 */ /* 0x000fe40009ffe4ff */
[----:B------:R-:W3:Y:S01]  /*ab540*/  LDL.LU.64 R12, [R1+0x1b68] ;  /* 0x001b6800010c7983 */ /* 0x000ee20000300a00 */
[----:B------:R-:W-:-:S04]  /*ab550*/  IADD3 R230, P0, PT, R10, UR13, RZ ;  /* 0x0000000d0ae67c10 */ /* 0x000fc8000ff1e0ff */
[----:B------:R-:W-:Y:S02]  /*ab560*/  IADD3.X R229, PT, PT, R11, UR8, RZ, P0, !PT ;  /* 0x000000080be57c10 */ /* 0x000fe400087fe4ff */
[----:B------:R-:W-:Y:S02]  /*ab570*/  IADD3 R250, P1, PT, R6, UR13, RZ ;  /* 0x0000000d06fa7c10 */ /* 0x000fe4000ff3e0ff */
[----:B------:R-:W-:Y:S02]  /*ab580*/  IADD3 R27, P2, PT, R4, UR13, RZ ;  /* 0x0000000d041b7c10 */ /* 0x000fe4000ff5e0ff */
[----:B------:R-:W-:-:S03]  /*ab590*/  IADD3 R26, P3, PT, R2, UR13, RZ ;  /* 0x0000000d021a7c10 */ /* 0x000fc6000ff7e0ff */
[----:B------:R-:W-:Y:S01]  /*ab5a0*/  STL [R1], R27 ;  /* 0x0000001b01007387 */ /* 0x000fe20000100800 */
[----:B------:R-:W-:-:S03]  /*ab5b0*/  IADD3.X R2, PT, PT, R3, UR8, RZ, P3, !PT ;  /* 0x0000000803027c10 */ /* 0x000fc60009ffe4ff */
[----:B------:R-:W-:Y:S01]  /*ab5c0*/  STL [R1+0x220], R26 ;  /* 0x0002201a01007387 */ /* 0x000fe20000100800 */
[----:B------:R-:W-:-:S03]  /*ab5d0*/  IADD3.X R249, PT, PT, R7, UR8, RZ, P1, !PT ;  /* 0x0000000807f97c10 */ /* 0x000fc60008ffe4ff */
[----:B------:R-:W3:Y:S01]  /*ab5e0*/  LDL.LU.64 R10, [R1+0x1b70] ;  /* 0x001b7000010a7983 */ /* 0x000ee20000300a00 */
[----:B------:R-:W-:-:S03]  /*ab5f0*/  IADD3.X R251, PT, PT, R5, UR8, RZ, P2, !PT ;  /* 0x0000000805fb7c10 */ /* 0x000fc600097fe4ff */
[----:B------:R-:W3:Y:S04]  /*ab600*/  LDL.LU.64 R6, [R1+0x1b00] ;  /* 0x001b000001067983 */ /* 0x000ee80000300a00 */
[----:B------:R1:W-:Y:S04]  /*ab610*/  STL [R1+0x21c], R2 ;  /* 0x00021c0201007387 */ /* 0x0003e80000100800 */
[----:B------:R-:W3:Y:S04]  /*ab620*/  LDL.LU.64 R4, [R1+0x1af8] ;  /* 0x001af80001047983 */ /* 0x000ee80000300a00 */
[----:B-1----:R-:W3:Y:S01]  /*ab630*/  LDL.LU.64 R2, [R1+0x1a80] ;  /* 0x001a800001027983 */ /* 0x002ee20000300a00 */
[----:B------:R-:W-:-:S05]  /*ab640*/  IADD3 R26, P0, PT, R24, UR13, RZ ;  /* 0x0000000d181a7c10 */ /* 0x000fca000ff1e0ff */
[----:B------:R1:W-:Y:S01]  /*ab650*/  STL [R1+0x218], R26 ;  /* 0x0002181a01007387 */ /* 0x0003e20000100800 */
[----:B------:R-:W-:Y:S02]  /*ab660*/  IADD3 R28, P1, PT, R22, UR13, RZ ;  /* 0x0000000d161c7c10 */ /* 0x000fe4000ff3e0ff */
[----:B------:R-:W-:Y:S02]  /*ab670*/  IADD3.X R24, PT, PT, R25, UR8, RZ, P0, !PT ;  /* 0x0000000819187c10 */ /* 0x000fe400087fe4ff */
[----:B------:R-:W-:Y:S01]  /*ab680*/  IADD3 R27, P2, PT, R20, UR13, RZ ;  /* 0x0000000d141b7c10 */ /* 0x000fe2000ff5e0ff */
[----:B------:R-:W-:Y:S01]  /*ab690*/  STL [R1+0x548], R28 ;  /* 0x0005481c01007387 */ /* 0x000fe20000100800 */
[----:B------:R-:W-:Y:S02]  /*ab6a0*/  IADD3.X R22, PT, PT, R23, UR8, RZ, P1, !PT ;  /* 0x0000000817167c10 */ /* 0x000fe40008ffe4ff */
[----:B-1----:R-:W-:Y:S01]  /*ab6b0*/  IADD3 R26, P3, PT, R8, UR13, RZ ;  /* 0x0000000d081a7c10 */ /* 0x002fe2000ff7e0ff */
[----:B------:R-:W-:Y:S01]  /*ab6c0*/  STL [R1+0x550], R27 ;  /* 0x0005501b01007387 */ /* 0x000fe20000100800 */
[----:B------:R-:W-:-:S02]  /*ab6d0*/  IADD3.X R20, PT, PT, R21, UR8, RZ, P2, !PT ;  /* 0x0000000815147c10 */ /* 0x000fc400097fe4ff */
[----:B------:R-:W-:Y:S01]  /*ab6e0*/  IADD3.X R8, PT, PT, R9, UR8, RZ, P3, !PT ;  /* 0x0000000809087c10 */ /* 0x000fe20009ffe4ff */
[----:B------:R-:W-:Y:S04]  /*ab6f0*/  STL [R1+0x5b0], R26 ;  /* 0x0005b01a01007387 */ /* 0x000fe80000100800 */
[----:B------:R1:W-:Y:S04]  /*ab700*/  STL [R1+0x214], R24 ;  /* 0x0002141801007387 */ /* 0x0003e80000100800 */
[----:B------:R1:W-:Y:S04]  /*ab710*/  STL [R1+0x544], R22 ;  /* 0x0005441601007387 */ /* 0x0003e80000100800 */
[----:B-1----:R-:W3:Y:S04]  /*ab720*/  LDL.LU.64 R24, [R1+0x1a88] ;  /* 0x001a880001187983 */ /* 0x002ee80000300a00 */
[----:B------:R-:W-:Y:S04]  /*ab730*/  STL [R1+0x54c], R20 ;  /* 0x00054c1401007387 */ /* 0x000fe80000100800 */
[----:B------:R-:W3:Y:S04]  /*ab740*/  LDL.LU.64 R22, [R1+0x1a18] ;  /* 0x001a180001167983 */ /* 0x000ee80000300a00 */
[----:B------:R1:W-:Y:S04]  /*ab750*/  STL [R1+0x59c], R8 ;  /* 0x00059c0801007387 */ /* 0x0003e80000100800 */
[----:B-1----:R-:W3:Y:S01]  /*ab760*/  LDL.LU.64 R8, [R1+0x1a10] ;  /* 0x001a100001087983 */ /* 0x002ee20000300a00 */
[C---:B------:R-:W-:Y:S08]  /*ab770*/  HMMA.1688.F32.TF32 R148, R164.reuse, R104, R148 ;  /* 0x00000068a494723c */ /* 0x040ff00000081094 */
[C---:B------:R-:W-:Y:S08]  /*ab780*/  HMMA.1688.F32.TF32 R144, R164.reuse, R100, R144 ;  /* 0x00000064a490723c */ /* 0x040ff00000081090 */
[----:B------:R-:W-:Y:S01]  /*ab790*/  HMMA.1688.F32.TF32 R140, R164, R96, R140 ;  /* 0x00000060a48c723c */ /* 0x000fe2000008108c */
[----:B--2---:R-:W-:-:S04]  /*ab7a0*/  IADD3 R26, P0, PT, R18, UR13, RZ ;  /* 0x0000000d121a7c10 */ /* 0x004fc8000ff1e0ff */
[----:B------:R-:W-:Y:S02]  /*ab7b0*/  IADD3.X R18, PT, PT, R19, UR8, RZ, P0, !PT ;  /* 0x0000000813127c10 */ /* 0x000fe400087fe4ff */
[----:B----4-:R-:W-:Y:S01]  /*ab7c0*/  IADD3 R21, P1, PT, R16, UR13, RZ ;  /* 0x0000000d10157c10 */ /* 0x010fe2000ff3e0ff */
[----:B------:R-:W-:Y:S03]  /*ab7d0*/  STL [R1+0x598], R26 ;  /* 0x0005981a01007387 */ /* 0x000fe60000100800 */
[----:B------:R-:W-:Y:S02]  /*ab7e0*/  IADD3.X R16, PT, PT, R17, UR8, RZ, P1, !PT ;  /* 0x0000000811107c10 */ /* 0x000fe40008ffe4ff */
[----:B---3--:R-:W-:Y:S01]  /*ab7f0*/  IADD3 R20, P2, PT, R14, UR13, RZ ;  /* 0x0000000d0e147c10 */ /* 0x008fe2000ff5e0ff */
[----:B------:R-:W-:Y:S03]  /*ab800*/  STL [R1+0x858], R21 ;  /* 0x0008581501007387 */ /* 0x000fe60000100800 */
[----:B------:R-:W-:Y:S01]  /*ab810*/  IADD3.X R14, PT, PT, R15, UR8, RZ, P2, !PT ;  /* 0x000000080f0e7c10 */ /* 0x000fe200097fe4ff */
[----:B------:R1:W-:Y:S04]  /*ab820*/  STL [R1+0x860], R20 ;  /* 0x0008601401007387 */ /* 0x0003e80000100800 */
[----:B------:R2:W-:Y:S04]  /*ab830*/  STL [R1+0x594], R18 ;  /* 0x0005941201007387 */ /* 0x0005e80000100800 */
[----:B------:R3:W-:Y:S04]  /*ab840*/  STL [R1+0x854], R16 ;  /* 0x0008541001007387 */ /* 0x0007e80000100800 */
[----:B------:R-:W4:Y:S04]  /*ab850*/  LDL.LU.64 R28, [R1+0x19a8] ;  /* 0x0019a800011c7983 */ /* 0x000f280000300a00 */
[----:B------:R3:W-:Y:S04]  /*ab860*/  STL [R1+0x85c], R14 ;  /* 0x00085c0e01007387 */ /* 0x0007e80000100800 */
[----:B-1----:R-:W4:Y:S04]  /*ab870*/  LDL.LU.64 R20, [R1+0x19a0] ;  /* 0x0019a00001147983 */ /* 0x002f280000300a00 */
[----:B--2---:R-:W2:Y:S04]  /*ab880*/  LDL.LU.64 R18, [R1+0x1938] ;  /* 0x0019380001127983 */ /* 0x004ea80000300a00 */
[----:B---3--:R-:W3:Y:S01]  /*ab890*/  LDL.LU.64 R16, [R1+0x1930] ;  /* 0x0019300001107983 */ /* 0x008ee20000300a00 */
[----:B------:R-:W-:-:S03]  /*ab8a0*/  IADD3 R104, P3, PT, R12, UR13, RZ ;  /* 0x0000000d0c687c10 */ /* 0x000fc6000ff7e0ff */
[----:B------:R-:W3:Y:S01]  /*ab8b0*/  LDL.LU.64 R14, [R1+0x18c8] ;  /* 0x0018c800010e7983 */ /* 0x000ee20000300a00 */
[----:B------:R-:W-:Y:S02]  /*ab8c0*/  IADD3.X R101, PT, PT, R13, UR8, RZ, P3, !PT ;  /* 0x000000080d657c10 */ /* 0x000fe40009ffe4ff */
[----:B------:R-:W-:-:S04]  /*ab8d0*/  IADD3 R100, P0, PT, R10, UR13, RZ ;  /* 0x0000000d0a647c10 */ /* 0x000fc8000ff1e0ff */
[----:B------:R-:W-:Y:S02]  /*ab8e0*/  IADD3.X R97, PT, PT, R11, UR8, RZ, P0, !PT ;  /* 0x000000080b617c10 */ /* 0x000fe400087fe4ff */
[----:B------:R-:W3:Y:S04]  /*ab8f0*/  LDL.LU.64 R10, [R1+0x18c0] ;  /* 0x0018c000010a7983 */ /* 0x000ee80000300a00 */
[----:B------:R-:W3:Y:S01]  /*ab900*/  LDL.LU.64 R12, [R1+0x1860] ;  /* 0x00186000010c7983 */ /* 0x000ee20000300a00 */
[----:B------:R-:W-:-:S04]  /*ab910*/  IADD3 R228, P3, PT, R2, UR13, RZ ;  /* 0x0000000d02e47c10 */ /* 0x000fc8000ff7e0ff */
[----:B------:R-:W-:Y:S02]  /*ab920*/  IADD3.X R227, PT, PT, R3, UR8, RZ, P3, !PT ;  /* 0x0000000803e37c10 */ /* 0x000fe40009ffe4ff */
[----:B------:R-:W3:Y:S01]  /*ab930*/  LDL.LU.64 R2, [R1+0x1858] ;  /* 0x0018580001027983 */ /* 0x000ee20000300a00 */
[----:B------:R-:W-:Y:S02]  /*ab940*/  IADD3 R209, P1, PT, R6, UR13, RZ ;  /* 0x0000000d06d17c10 */ /* 0x000fe4000ff3e0ff */
[----:B------:R-:W-:Y:S01]  /*ab950*/  IADD3 R211, P2, PT, R4, UR13, RZ ;  /* 0x0000000d04d37c10 */ /* 0x000fe2000ff5e0ff */
[----:B------:R-:W-:Y:S01]  /*ab960*/  LDS R6, [R0+UR11+0x1f380] ;  /* 0x01f3800b00067984 */ /* 0x000fe20008000800 */
[----:B------:R-:W-:Y:S02]  /*ab970*/  IADD3.X R208, PT, PT, R7, UR8, RZ, P1, !PT ;  /* 0x0000000807d07c10 */ /* 0x000fe40008ffe4ff */
[----:B------:R-:W-:Y:S01]  /*ab980*/  IADD3.X R210, PT, PT, R5, UR8, RZ, P2, !PT ;  /* 0x0000000805d27c10 */ /* 0x000fe200097fe4ff */
[----:B------:R1:W-:Y:S04]  /*ab990*/  LDS R4, [R0+UR11+0x1e380] ;  /* 0x01e3800b00047984 */ /* 0x0003e80008000800 */
[----:B------:R-:W3:Y:S04]  /*ab9a0*/  LDL.LU.64 R26, [R1+0x1b80] ;  /* 0x001b8000011a7983 */ /* 0x000ee80000300a00 */
[----:B------:R-:W-:Y:S04]  /*ab9b0*/  LDS R7, [R252+UR11+0x1f380] ;  /* 0x01f3800bfc077984 */ /* 0x000fe80008000800 */
[----:B------:R-:W1:Y:S01]  /*ab9c0*/  LDS R5, [R252+UR11+0x1e380] ;  /* 0x01e3800bfc057984 */ /* 0x000e620008000800 */
[----:B------:R-:W-:-:S04]  /*ab9d0*/  IADD3 R226, P0, PT, R24, UR13, RZ ;  /* 0x0000000d18e27c10 */ /* 0x000fc8000ff1e0ff */
[----:B------:R-:W-:Y:S02]  /*ab9e0*/  IADD3.X R225, PT, PT, R25, UR8, RZ, P0, !PT ;  /* 0x0000000819e17c10 */ /* 0x000fe400087fe4ff */
[----:B------:R-:W3:Y:S01]  /*ab9f0*/  LDL.LU.64 R24, [R1+0x1b78] ;  /* 0x001b780001187983 */ /* 0x000ee20000300a00 */
[----:B------:R-:W-:-:S04]  /*aba00*/  IADD3 R246, P1, PT, R22, UR13, RZ ;  /* 0x0000000d16f67c10 */ /* 0x000fc8000ff3e0ff */
[----:B------:R-:W-:Y:S02]  /*aba10*/  IADD3.X R245, PT, PT, R23, UR8, RZ, P1, !PT ;  /* 0x0000000817f57c10 */ /* 0x000fe40008ffe4ff */
[----:B------:R-:W3:Y:S01]  /*aba20*/  LDL.LU.64 R22, [R1+0x1b10] ;  /* 0x001b100001167983 */ /* 0x000ee20000300a00 */
[----:B------:R-:W-:-:S04]  /*aba30*/  IADD3 R248, P2, PT, R8, UR13, RZ ;  /* 0x0000000d08f87c10 */ /* 0x000fc8000ff5e0ff */
[----:B------:R-:W-:Y:S02]  /*aba40*/  IADD3.X R247, PT, PT, R9, UR8, RZ, P2, !PT ;  /* 0x0000000809f77c10 */ /* 0x000fe400097fe4ff */
[----:B------:R-:W3:Y:S01]  /*aba50*/  LDL.LU.64 R8, [R1+0x1b08] ;  /* 0x001b080001087983 */ /* 0x000ee20000300a00 */
[----:B----4-:R-:W-:Y:S02]  /*aba60*/  IADD3 R30, P0, PT, R28, UR13, RZ ;  /* 0x0000000d1c1e7c10 */ /* 0x010fe4000ff1e0ff */
[----:B-1----:R-:W-:-:S03]  /*aba70*/  IADD3 R0, P1, PT, R20, UR13, RZ ;  /* 0x0000000d14007c10 */ /* 0x002fc6000ff3e0ff */
[----:B------:R3:W-:Y:S01]  /*aba80*/  STL [R1+0x208], R30 ;  /* 0x0002081e01007387 */ /* 0x0007e20000100800 */
[----:B--2---:R-:W-:-:S03]  /*aba90*/  IADD3 R31, P2, PT, R18, UR13, RZ ;  /* 0x0000000d121f7c10 */ /* 0x004fc6000ff5e0ff */
[----:B------:R1:W-:Y:S01]  /*abaa0*/  STL [R1+0x210], R0 ;  /* 0x0002100001007387 */ /* 0x0003e20000100800 */
[----:B------:R-:W-:Y:S02]  /*abab0*/  IADD3.X R20, PT, PT, R21, UR8, RZ, P1, !PT ;  /* 0x0000000815147c10 */ /* 0x000fe40008ffe4ff */
[----:B---3--:R-:W-:Y:S01]  /*abac0*/  IADD3 R30, P3, PT, R16, UR13, RZ ;  /* 0x0000000d101e7c10 */ /* 0x008fe2000ff7e0ff */
[----:B------:R-:W-:Y:S01]  /*abad0*/  STL [R1+0x538], R31 ;  /* 0x0005381f01007387 */ /* 0x000fe20000100800 */
[----:B-1----:R-:W-:-:S03]  /*abae0*/  IADD3.X R0, PT, PT, R29, UR8, RZ, P0, !PT ;  /* 0x000000081d007c10 */ /* 0x002fc600087fe4ff */
[----:B------:R-:W-:Y:S01]  /*abaf0*/  STL [R1+0x540], R30 ;  /* 0x0005401e01007387 */ /* 0x000fe20000100800 */
[----:B------:R-:W-:-:S03]  /*abb00*/  IADD3.X R18, PT, PT, R19, UR8, RZ, P2, !PT ;  /* 0x0000000813127c10 */ /* 0x000fc600097fe4ff */
[----:B------:R1:W-:Y:S04]  /*abb10*/  STL [R1+0x204], R0 ;  /* 0x0002040001007387 */ /* 0x0003e80000100800 */
[----:B------:R2:W-:Y:S04]  /*abb20*/  STL [R1+0x20c], R20 ;  /* 0x00020c1401007387 */ /* 0x0005e80000100800 */
[----:B------:R-:W3:Y:S01]  /*abb30*/  LDL.LU.64 R28, [R1+0x1a98] ;  /* 0x001a9800011c7983 */ /* 0x000ee20000300a00 */
[----:B-1----:R-:W-:-:S03]  /*abb40*/  IADD3.X R0, PT, PT, R17, UR8, RZ, P3, !PT ;  /* 0x0000000811007c10 */ /* 0x002fc60009ffe4ff */
[----:B------:R1:W-:Y:S04]  /*abb50*/  STL [R1+0x534], R18 ;  /* 0x0005341201007387 */ /* 0x0003e80000100800 */
[----:B--2---:R-:W2:Y:S04]  /*abb60*/  LDL.LU.64 R20, [R1+0x1a90] ;  /* 0x001a900001147983 */ /* 0x004ea80000300a00 */
[----:B------:R4:W-:Y:S04]  /*abb70*/  STL [R1+0x53c], R0 ;  /* 0x00053c0001007387 */ /* 0x0009e80000100800 */
[----:B-1----:R-:W2:Y:S04]  /*abb80*/  LDL.LU.64 R18, [R1+0x1a28] ;  /* 0x001a280001127983 */ /* 0x002ea80000300a00 */
[----:B------:R-:W2:Y:S01]  /*abb90*/  LDL.LU.64 R16, [R1+0x1a20] ;  /* 0x001a200001107983 */ /* 0x000ea20000300a00 */
[----:B----4-:R-:W-:-:S05]  /*abba0*/  IADD3 R0, P0, PT, R14, UR13, RZ ;  /* 0x0000000d0e007c10 */ /* 0x010fca000ff1e0ff */
[----:B------:R-:W-:Y:S01]  /*abbb0*/  STL [R1+0x588], R0 ;  /* 0x0005880001007387 */ /* 0x000fe20000100800 */
[----:B------:R-:W-:Y:S02]  /*abbc0*/  IADD3 R30, P1, PT, R10, UR13, RZ ;  /* 0x0000000d0a1e7c10 */ /* 0x000fe4000ff3e0ff */
[----:B------:R-:W-:-:S03]  /*abbd0*/  IADD3 R31, P2, PT, R12, UR13, RZ ;  /* 0x0000000d0c1f7c10 */ /* 0x000fc6000ff5e0ff */
[----:B------:R1:W-:Y:S04]  /*abbe0*/  STL [R1+0x590], R30 ;  /* 0x0005901e01007387 */ /* 0x0003e80000100800 */
[----:B------:R-:W-:Y:S01]  /*abbf0*/  STL [R1+0x848], R31 ;  /* 0x0008481f01007387 */ /* 0x000fe20000100800 */
[----:B-1----:R-:W-:-:S03]  /*abc00*/  IADD3.X R30, PT, PT, R15, UR8, RZ, P0, !PT ;  /* 0x000000080f1e7c10 */ /* 0x002fc600087fe4ff */
[----:B------:R-:W4:Y:S01]  /*abc10*/  LDL.LU.64 R14, [R1+0x19b8] ;  /* 0x0019b800010e7983 */ /* 0x000f220000300a00 */
[----:B------:R-:W-:-:S05]  /*abc20*/  IADD3 R0, P3, PT, R2, UR13, RZ ;  /* 0x0000000d02007c10 */ /* 0x000fca000ff7e0ff */
[----:B------:R1:W-:Y:S01]  /*abc30*/  STL [R1+0x850], R0 ;  /* 0x0008500001007387 */ /* 0x0003e20000100800 */
[----:B------:R-:W-:-:S03]  /*abc40*/  IADD3.X R12, PT, PT, R13, UR8, RZ, P2, !PT ;  /* 0x000000080d0c7c10 */ /* 0x000fc600097fe4ff */
[----:B------:R-:W-:Y:S01]  /*abc50*/  STL [R1+0x584], R30 ;  /* 0x0005841e01007387 */ /* 0x000fe20000100800 */
[----:B-1----:R-:W-:-:S03]  /*abc60*/  IADD3.X R0, PT, PT, R11, UR8, RZ, P1, !PT ;  /* 0x000000080b007c10 */ /* 0x002fc60008ffe4ff */
[----:B------:R-:W4:Y:S04]  /*abc70*/  LDL.LU.64 R10, [R1+0x19b0] ;  /* 0x0019b000010a7983 */ /* 0x000f280000300a00 */
[----:B------:R1:W-:Y:S02]  /*abc80*/  STL [R1+0x58c], R0 ;  /* 0x00058c0001007387 */ /* 0x0003e40000100800 */
[----:B-1----:R-:W-:Y:S02]  /*abc90*/  IADD3.X R0, PT, PT, R3, UR8, RZ, P3, !PT ;  /* 0x0000000803007c10 */ /* 0x002fe40009ffe4ff */
[----:B------:R-:W4:Y:S04]  /*abca0*/  LDL.LU.64 R2, [R1+0x1958] ;  /* 0x0019580001027983 */ /* 0x000f280000300a00 */
[----:B------:R1:W-:Y:S04]  /*abcb0*/  STL [R1+0x844], R12 ;  /* 0x0008440c01007387 */ /* 0x0003e80000100800 */
[----:B-1----:R-:W4:Y:S01]  /*abcc0*/  LDL.LU.64 R12, [R1+0x1950] ;  /* 0x00195000010c7983 */ /* 0x002f220000300a00 */
[----:B------:R-:W-:Y:S01]  /*abcd0*/  HMMA.1688.F32.TF32 R180, R164, R68, R180 ;  /* 0x00000044a4b4723c */ /* 0x000fe200000810b4 */
[----:B------:R-:W-:-:S02]  /*abce0*/  IADD3 R96, P1, PT, R24, UR13, RZ ;  /* 0x0000000d18607c10 */ /* 0x000fc4000ff3e0ff */
[----:B------:R4:W-:Y:S05]  /*abcf0*/  STL [R1+0x84c], R0 ;  /* 0x00084c0001007387 */ /* 0x0009ea0000100800 */
[----:B------:R-:W-:Y:S01]  /*abd00*/  HMMA.1688.F32.TF32 R136, R164, R92, R136 ;  /* 0x0000005ca488723c */ /* 0x000fe20000081088 */
[----:B------:R-:W-:Y:S02]  /*abd10*/  IADD3 R92, P0, PT, R26, UR13, RZ ;  /* 0x0000000d1a5c7c10 */ /* 0x000fe4000ff1e0ff */
[----:B------:R-:W-:-:S05]  /*abd20*/  IADD3.X R93, PT, PT, R25, UR8, RZ, P1, !PT ;  /* 0x00000008195d7c10 */ /* 0x000fca0008ffe4ff */
[C---:B------:R-:W-:Y:S01]  /*abd30*/  HMMA.1688.F32.TF32 R132, R164.reuse, R88, R132 ;  /* 0x00000058a484723c */ /* 0x040fe20000081084 */
[----:B------:R-:W-:Y:S02]  /*abd40*/  IADD3.X R89, PT, PT, R27, UR8, RZ, P0, !PT ;  /* 0x000000081b597c10 */ /* 0x000fe400087fe4ff */
[----:B------:R-:W4:Y:S04]  /*abd50*/  LDL.LU.64 R26, [R1+0x18e8] ;  /* 0x0018e800011a7983 */ /* 0x000f280000300a00 */
[----:B------:R-:W4:Y:S01]  /*abd60*/  LDL.LU.64 R24, [R1+0x18e0] ;  /* 0x0018e00001187983 */ /* 0x000f220000300a00 */
[----:B------:R-:W-:Y:S01]  /*abd70*/  HMMA.1688.F32.TF32 R160, R164, R116, R160 ;  /* 0x00000074a4a0723c */ /* 0x000fe200000810a0 */
[----:B------:R-:W-:-:S07]  /*abd80*/  IADD3 R116, P2, PT, R22, UR13, RZ ;  /* 0x0000000d16747c10 */ /* 0x000fce000ff5e0ff */
[----:B------:R-:W-:Y:S01]  /*abd90*/  HMMA.1688.F32.TF32 R172, R164, R120, R172 ;  /* 0x00000078a4ac723c */ /* 0x000fe200000810ac */
[----:B------:R-:W-:-:S04]  /*abda0*/  IADD3 R120, P3, PT, R8, UR13, RZ ;  /* 0x0000000d08787c10 */ /* 0x000fc8000ff7e0ff */
[----:B------:R-:W-:-:S03]  /*abdb0*/  IADD3.X R117, PT, PT, R9, UR8, RZ, P3, !PT ;  /* 0x0000000809757c10 */ /* 0x000fc60009ffe4ff */
[C---:B------:R-:W-:Y:S01]  /*abdc0*/  HMMA.1688.F32.TF32 R156, R164.reuse, R112, R156 ;  /* 0x00000070a49c723c */ /* 0x040fe2000008109c */
[----:B------:R-:W-:Y:S02]  /*abdd0*/  IADD3.X R113, PT, PT, R23, UR8, RZ, P2, !PT ;  /* 0x0000000817717c10 */ /* 0x000fe400097fe4ff */
[----:B------:R-:W4:Y:S04]  /*abde0*/  LDL.LU.64 R22, [R1+0x1880] ;  /* 0x0018800001167983 */ /* 0x000f280000300a00 */
[----:B------:R-:W4:Y:S01]  /*abdf0*/  LDL.LU.64 R8, [R1+0x1878] ;  /* 0x0018780001087983 */ /* 0x000f220000300a00 */
[C---:B------:R-:W-:Y:S08]  /*abe00*/  HMMA.1688.F32.TF32 R184, R164.reuse, R72, R184 ;  /* 0x00000048a4b8723c */ /* 0x040ff000000810b8 */
[C---:B------:R-:W-:Y:S08]  /*abe10*/  HMMA.1688.F32.TF32 R188, R164.reuse, R76, R188 ;  /* 0x0000004ca4bc723c */ /* 0x040ff000000810bc */
[C---:B------:R-:W-:Y:S08]  /*abe20*/  HMMA.1688.F32.TF32 R196, R164.reuse, R80, R196 ;  /* 0x00000050a4c4723c */ /* 0x040ff000000810c4 */
[C---:B------:R-:W-:Y:S08]  /*abe30*/  HMMA.1688.F32.TF32 R200, R164.reuse, R84, R200 ;  /* 0x00000054a4c8723c */ /* 0x040ff000000810c8 */
[C---:B------:R-:W-:Y:S08]  /*abe40*/  HMMA.1688.F32.TF32 R152, R164.reuse, R108, R152 ;  /* 0x0000006ca498723c */ /* 0x040ff00000081098 */
[C---:B------:R-:W-:Y:S08]  /*abe50*/  HMMA.1688.F32.TF32 R168, R164.reuse, R124, R168 ;  /* 0x0000007ca4a8723c */ /* 0x040ff000000810a8 */
[----:B------:R-:W-:Y:S01]  /*abe60*/  HMMA.1688.F32.TF32 R192, R164, R128, R192 ;  /* 0x00000080a4c0723c */ /* 0x000fe200000810c0 */
[----:B---3--:R-:W-:-:S04]  /*abe70*/  IADD3 R220, P0, PT, R28, UR13, RZ ;  /* 0x0000000d1cdc7c10 */ /* 0x008fc8000ff1e0ff */
[----:B------:R-:W-:-:S03]  /*abe80*/  IADD3.X R167, PT, PT, R29, UR8, RZ, P0, !PT ;  /* 0x000000081da77c10 */ /* 0x000fc600087fe4ff */
[----:B------:R-:W-:Y:S01]  /*abe90*/  HMMA.1688.F32.TF32 R28, R4, R70, R180 ;  /* 0x00000046041c723c */ /* 0x000fe200000810b4 */
[----:B--2---:R-:W-:-:S04]  /*abea0*/  IADD3 R222, P1, PT, R20, UR13, RZ ;  /* 0x0000000d14de7c10 */ /* 0x004fc8000ff3e0ff */
[----:B------:R-:W-:Y:S02]  /*abeb0*/  IADD3.X R221, PT, PT, R21, UR8, RZ, P1, !PT ;  /* 0x0000000815dd7c10 */ /* 0x000fe40008ffe4ff */
[----:B------:R-:W-:Y:S02]  /*abec0*/  IADD3 R240, P2, PT, R18, UR13, RZ ;  /* 0x0000000d12f07c10 */ /* 0x000fe4000ff5e0ff */
[----:B------:R-:W-:Y:S02]  /*abed0*/  IADD3 R242, P3, PT, R16, UR13, RZ ;  /* 0x0000000d10f27c10 */ /* 0x000fe4000ff7e0ff */
[----:B------:R-:W-:Y:S02]  /*abee0*/  IADD3.X R239, PT, PT, R19, UR8, RZ, P2, !PT ;  /* 0x0000000813ef7c10 */ /* 0x000fe400097fe4ff */
[----:B------:R-:W-:-:S06]  /*abef0*/  IADD3.X R241, PT, PT, R17, UR8, RZ, P3, !PT ;  /* 0x0000000811f17c10 */ /* 0x000fcc0009ffe4ff */
[----:B------:R-:W-:Y:S04]  /*abf00*/  STL.64 [R1+0x140], R28 ;  /* 0x0001401c01007387 */ /* 0x000fe80000100a00 */
[----:B------:R-:W-:Y:S01]  /*abf10*/  STL.64 [R1+0x148], R30 ;  /* 0x0001481e01007387 */ /* 0x000fe20000100a00 */
[----:B----4-:R-:W-:-:S05]  /*abf20*/  IADD3 R0, P0, PT, R14, UR13, RZ ;  /* 0x0000000d0e007c10 */ /* 0x010fca000ff1e0ff */
[----:B------:R1:W-:Y:S01]  /*abf30*/  STL [R1+0x18], R0 ;  /* 0x0000180001007387 */ /* 0x0003e20000100800 */
[----:B------:R-:W-:Y:S02]  /*abf40*/  IADD3.X R14, PT, PT, R15, UR8, RZ, P0, !PT ;  /* 0x000000080f0e7c10 */ /* 0x000fe400087fe4ff */
[----:B------:R-:W-:-:S05]  /*abf50*/  IADD3 R17, P1, PT, R10, UR13, RZ ;  /* 0x0000000d0a117c10 */ /* 0x000fca000ff3e0ff */
[----:B------:R-:W-:Y:S01]  /*abf60*/  STL [R1+0x1f0], R17 ;  /* 0x0001f01101007387 */ /* 0x000fe20000100800 */
[----:B------:R-:W-:-:S05]  /*abf70*/  IADD3 R16, P2, PT, R2, UR13, RZ ;  /* 0x0000000d02107c10 */ /* 0x000fca000ff5e0ff */
[----:B------:R-:W-:Y:S04]  /*abf80*/  STL [R1+0x520], R16 ;  /* 0x0005201001007387 */ /* 0x000fe80000100800 */
[----:B------:R-:W2:Y:S01]  /*abf90*/  LDL.LU.64 R20, [R1+0x1bb0] ;  /* 0x001bb00001147983 */ /* 0x000ea20000300a00 */
[----:B-1----:R-:W-:-:S05]  /*abfa0*/  IADD3 R0, P3, PT, R12, UR13, RZ ;  /* 0x0000000d0c007c10 */ /* 0x002fca000ff7e0ff */
[----:B------:R1:W-:Y:S04]  /*abfb0*/  STL [R1+0x528], R0 ;  /* 0x0005280001007387 */ /* 0x0003e80000100800 */
[----:B------:R3:W-:Y:S04]  /*abfc0*/  STL [R1+0x14], R14 ;  /* 0x0000140e01007387 */ /* 0x0007e80000100800 */
[----:B------:R-:W4:Y:S01]  /*abfd0*/  LDL.LU.64 R18, [R1+0x1ba8] ;  /* 0x001ba80001127983 */ /* 0x000f220000300a00 */
[----:B-1----:R-:W-:-:S03]  /*abfe0*/  IADD3.X R0, PT, PT, R11, UR8, RZ, P1, !PT ;  /* 0x000000080b007c10 */ /* 0x002fc60008ffe4ff */
[----:B------:R-:W4:Y:S01]  /*abff0*/  LDL.LU.64 R10, [R1+0x1b20] ;  /* 0x001b2000010a7983 */ /* 0x000f220000300a00 */
[----:B---3--:R-:W-:-:S03]  /*ac000*/  IADD3.X R14, PT, PT, R3, UR8, RZ, P2, !PT ;  /* 0x00000008030e7c10 */ /* 0x008fc600097fe4ff */
[----:B------:R1:W-:Y:S04]  /*ac010*/  STL [R1+0x1c], R0 ;  /* 0x00001c0001007387 */ /* 0x0003e80000100800 */
[----:B------:R-:W3:Y:S04]  /*ac020*/  LDL.LU.64 R2, [R1+0x1b18] ;  /* 0x001b180001027983 */ /* 0x000ee80000300a00 */
[----:B------:R1:W-:Y:S02]  /*ac030*/  STL [R1+0x23c], R14 ;  /* 0x00023c0e01007387 */ /* 0x0003e40000100800 */
[----:B-1----:R-:W-:-:S02]  /*ac040*/  IADD3.X R0, PT, PT, R13, UR8, RZ, P3, !PT ;  /* 0x000000080d007c10 */ /* 0x002fc40009ffe4ff */
[----:B------:R-:W3:Y:S01]  /*ac050*/  LDL.LU.64 R28, [R1+0x1aa8] ;  /* 0x001aa800011c7983 */ /* 0x000ee20000300a00 */
[----:B------:R-:W-:Y:S03]  /*ac060*/  HMMA.1688.F32.TF32 R12, R4, R74, R184 ;  /* 0x0000004a040c723c */ /* 0x000fe600000810b8 */
[----:B------:R1:W-:Y:S01]  /*ac070*/  STL [R1+0x524], R0 ;  /* 0x0005240001007387 */ /* 0x0003e20000100800 */
[----:B------:R-:W-:-:S03]  /*ac080*/  IADD3 R30, P0, PT, R26, UR13, RZ ;  /* 0x0000000d1a1e7c10 */ /* 0x000fc6000ff1e0ff */
[----:B------:R-:W3:Y:S01]  /*ac090*/  LDL.LU.64 R16, [R1+0x1aa0] ;  /* 0x001aa00001107983 */ /* 0x000ee20000300a00 */
[----:B------:R-:W-:Y:S02]  /*ac0a0*/  IADD3 R31, P2, PT, R22, UR13, RZ ;  /* 0x0000000d161f7c10 */ /* 0x000fe4000ff5e0ff */
[----:B-1----:R-:W-:Y:S01]  /*ac0b0*/  IADD3 R0, P1, PT, R24, UR13, RZ ;  /* 0x0000000d18007c10 */ /* 0x002fe2000ff3e0ff */
[----:B------:R-:W-:Y:S08]  /*ac0c0*/  HMMA.1688.F32.TF32 R32, R4, R78, R188 ;  /* 0x0000004e0420723c */ /* 0x000ff000000810bc */
[----:B------:R-:W-:Y:S04]  /*ac0d0*/  STL.64 [R1+0x130], R12 ;  /* 0x0001300c01007387 */ /* 0x000fe80000100a00 */
[----:B------:R1:W-:Y:S01]  /*ac0e0*/  STL.64 [R1+0x138], R14 ;  /* 0x0001380e01007387 */ /* 0x0003e20000100a00 */
[----:B------:R-:W-:-:S02]  /*ac0f0*/  IADD3.X R24, PT, PT, R25, UR8, RZ, P1, !PT ;  /* 0x0000000819187c10 */ /* 0x000fc40008ffe4ff */
[----:B------:R-:W-:Y:S01]  /*ac100*/  IADD3.X R22, PT, PT, R23, UR8, RZ, P2, !PT ;  /* 0x0000000817167c10 */ /* 0x000fe200097fe4ff */
[----:B-1----:R-:W3:Y:S04]  /*ac110*/  LDL.LU.64 R14, [R1+0x1a38] ;  /* 0x001a3800010e7983 */ /* 0x002ee80000300a00 */
[----:B------:R-:W3:Y:S04]  /*ac120*/  LDL.LU.64 R12, [R1+0x1a30] ;  /* 0x001a3000010c7983 */ /* 0x000ee80000300a00 */
[----:B------:R1:W-:Y:S04]  /*ac130*/  STL [R1+0x568], R30 ;  /* 0x0005681e01007387 */ /* 0x0003e80000100800 */
[----:B------:R1:W-:Y:S02]  /*ac140*/  STL [R1+0x570], R0 ;  /* 0x0005700001007387 */ /* 0x0003e40000100800 */
[----:B-1----:R-:W-:-:S02]  /*ac150*/  IADD3 R30, P3, PT, R8, UR13, RZ ;  /* 0x0000000d081e7c10 */ /* 0x002fc4000ff7e0ff */
[----:B------:R-:W-:Y:S01]  /*ac160*/  STL [R1+0x670], R31 ;  /* 0x0006701f01007387 */ /* 0x000fe20000100800 */
[----:B------:R-:W-:-:S03]  /*ac170*/  IADD3.X R0, PT, PT, R27, UR8, RZ, P0, !PT ;  /* 0x000000081b007c10 */ /* 0x000fc600087fe4ff */
[----:B------:R-:W-:Y:S04]  /*ac180*/  STL [R1+0x678], R30 ;  /* 0x0006781e01007387 */ /* 0x000fe80000100800 */
[----:B------:R1:W-:Y:S04]  /*ac190*/  STL [R1+0x564], R0 ;  /* 0x0005640001007387 */ /* 0x0003e80000100800 */
[----:B------:R1:W-:Y:S02]  /*ac1a0*/  STL [R1+0x56c], R24 ;  /* 0x00056c1801007387 */ /* 0x0003e40000100800 */
[----:B-1----:R-:W-:-:S02]  /*ac1b0*/  IADD3.X R0, PT, PT, R9, UR8, RZ, P3, !PT ;  /* 0x0000000809007c10 */ /* 0x002fc40009ffe4ff */
[----:B------:R1:W-:Y:S04]  /*ac1c0*/  STL [R1+0x66c], R22 ;  /* 0x00066c1601007387 */ /* 0x0003e80000100800 */
[----:B------:R-:W3:Y:S04]  /*ac1d0*/  LDL.LU.64 R26, [R1+0x19d8] ;  /* 0x0019d800011a7983 */ /* 0x000ee80000300a00 */
[----:B------:R-:W-:Y:S04]  /*ac1e0*/  STL [R1+0x674], R0 ;  /* 0x0006740001007387 */ /* 0x000fe80000100800 */
[----:B------:R-:W3:Y:S04]  /*ac1f0*/  LDL.LU.64 R24, [R1+0x19d0] ;  /* 0x0019d00001187983 */ /* 0x000ee80000300a00 */
[----:B------:R-:W-:Y:S04]  /*ac200*/  STL.64 [R1+0x120], R32 ;  /* 0x0001202001007387 */ /* 0x000fe80000100a00 */
[----:B------:R1:W-:Y:S04]  /*ac210*/  STL.64 [R1+0x128], R34 ;  /* 0x0001282201007387 */ /* 0x0003e80000100a00 */
[----:B-1----:R-:W3:Y:S04]  /*ac220*/  LDL.LU.64 R22, [R1+0x1968] ;  /* 0x0019680001167983 */ /* 0x002ee80000300a00 */
[----:B------:R-:W3:Y:S01]  /*ac230*/  LDL.LU.64 R8, [R1+0x1960] ;  /* 0x0019600001087983 */ /* 0x000ee20000300a00 */
[----:B------:R-:W-:Y:S01]  /*ac240*/  HMMA.1688.F32.TF32 R32, R4, R82, R196 ;  /* 0x000000520420723c */ /* 0x000fe200000810c4 */
[----:B--2---:R-:W-:-:S04]  /*ac250*/  IADD3 R84, P0, PT, R20, UR13, RZ ;  /* 0x0000000d14547c10 */ /* 0x004fc8000ff1e0ff */
[----:B------:R-:W-:Y:S02]  /*ac260*/  IADD3.X R81, PT, PT, R21, UR8, RZ, P0, !PT ;  /* 0x0000000815517c10 */ /* 0x000fe400087fe4ff */
[----:B------:R-:W2:Y:S01]  /*ac270*/  LDL.LU.64 R20, [R1+0x1908] ;  /* 0x0019080001147983 */ /* 0x000ea20000300a00 */
[----:B----4-:R-:W-:-:S04]  /*ac280*/  IADD3 R108, P2, PT, R10, UR13, RZ ;  /* 0x0000000d0a6c7c10 */ /* 0x010fc8000ff5e0ff */
[----:B------:R-:W-:Y:S02]  /*ac290*/  IADD3.X R105, PT, PT, R11, UR8, RZ, P2, !PT ;  /* 0x000000080b697c10 */ /* 0x000fe400097fe4ff */
[----:B------:R-:W4:Y:S01]  /*ac2a0*/  LDL.LU.64 R10, [R1+0x1900] ;  /* 0x00190000010a7983 */ /* 0x000f220000300a00 */
[----:B---3--:R-:W-:-:S04]  /*ac2b0*/  IADD3 R112, P3, PT, R2, UR13, RZ ;  /* 0x0000000d02707c10 */ /* 0x008fc8000ff7e0ff */
[----:B------:R1:W-:Y:S01]  /*ac2c0*/  STL.64 [R1+0x110], R32 ;  /* 0x0001102001007387 */ /* 0x0003e20000100a00 */
[----:B------:R-:W-:-:S03]  /*ac2d0*/  IADD3.X R109, PT, PT, R3, UR8, RZ, P3, !PT ;  /* 0x00000008036d7c10 */ /* 0x000fc60009ffe4ff */
[----:B------:R-:W-:Y:S04]  /*ac2e0*/  STL.64 [R1+0x118], R34 ;  /* 0x0001182201007387 */ /* 0x000fe80000100a00 */
[----:B------:R-:W3:Y:S01]  /*ac2f0*/  LDL.LU.64 R2, [R1+0x1898] ;  /* 0x0018980001027983 */ /* 0x000ee20000300a00 */
[----:B------:R-:W-:-:S04]  /*ac300*/  IADD3 R88, P1, PT, R18, UR13, RZ ;  /* 0x0000000d12587c10 */ /* 0x000fc8000ff3e0ff */
[----:B------:R-:W-:Y:S02]  /*ac310*/  IADD3.X R85, PT, PT, R19, UR8, RZ, P1, !PT ;  /* 0x0000000813557c10 */ /* 0x000fe40008ffe4ff */
[----:B------:R-:W3:Y:S01]  /*ac320*/  LDL.LU.64 R18, [R1+0x1890] ;  /* 0x0018900001127983 */ /* 0x000ee20000300a00 */
[----:B------:R-:W-:-:S04]  /*ac330*/  IADD3 R164, P0, PT, R28, UR13, RZ ;  /* 0x0000000d1ca47c10 */ /* 0x000fc8000ff1e0ff */
[----:B------:R-:W-:Y:S02]  /*ac340*/  IADD3.X R129, PT, PT, R29, UR8, RZ, P0, !PT ;  /* 0x000000081d817c10 */ /* 0x000fe400087fe4ff */
[----:B------:R-:W-:Y:S01]  /*ac350*/  HMMA.1688.F32.TF32 R28, R4, R86, R200 ;  /* 0x00000056041c723c */ /* 0x000fe200000810c8 */
[----:B------:R-:W-:-:S04]  /*ac360*/  IADD3 R166, P1, PT, R16, UR13, RZ ;  /* 0x0000000d10a67c10 */ /* 0x000fc8000ff3e0ff */
[----:B------:R-:W-:Y:S02]  /*ac370*/  IADD3.X R165, PT, PT, R17, UR8, RZ, P1, !PT ;  /* 0x0000000811a57c10 */ /* 0x000fe40008ffe4ff */
[----:B------:R-:W3:Y:S01]  /*ac380*/  LDL.LU.64 R16, [R1+0x1ba0] ;  /* 0x001ba00001107983 */ /* 0x000ee20000300a00 */
[----:B------:R-:W-:-:S04]  /*ac390*/  IADD3 R181, P2, PT, R14, UR13, RZ ;  /* 0x0000000d0eb57c10 */ /* 0x000fc8000ff5e0ff */
[----:B------:R-:W-:Y:S02]  /*ac3a0*/  IADD3.X R180, PT, PT, R15, UR8, RZ, P2, !PT ;  /* 0x000000080fb47c10 */ /* 0x000fe400097fe4ff */
[----:B------:R-:W3:Y:S05]  /*ac3b0*/  LDL.LU.64 R14, [R1+0x1b98] ;  /* 0x001b9800010e7983 */ /* 0x000eea0000300a00 */
[----:B------:R-:W-:Y:S04]  /*ac3c0*/  STL.64 [R1+0x100], R28 ;  /* 0x0001001c01007387 */ /* 0x000fe80000100a00 */
[----:B------:R1:W-:Y:S04]  /*ac3d0*/  STL.64 [R1+0x108], R30 ;  /* 0x0001081e01007387 */ /* 0x0003e80000100a00 */
[----:B-1----:R-:W3:Y:S01]  /*ac3e0*/  LDL.LU.64 R32, [R1+0x1b30] ;  /* 0x001b300001207983 */ /* 0x002ee20000300a00 */
[----:B------:R-:W-:-:S04]  /*ac3f0*/  IADD3 R183, P3, PT, R12, UR13, RZ ;  /* 0x0000000d0cb77c10 */ /* 0x000fc8000ff7e0ff */
[----:B------:R-:W-:Y:S02]  /*ac400*/  IADD3.X R182, PT, PT, R13, UR8, RZ, P3, !PT ;  /* 0x000000080db67c10 */ /* 0x000fe40009ffe4ff */
[----:B------:R-:W3:Y:S01]  /*ac410*/  LDL.LU.64 R12, [R1+0x1b28] ;  /* 0x001b2800010c7983 */ /* 0x000ee20000300a00 */
[----:B------:R-:W-:-:S04]  /*ac420*/  IADD3 R185, P0, PT, R26, UR13, RZ ;  /* 0x0000000d1ab97c10 */ /* 0x000fc8000ff1e0ff */
[----:B------:R-:W-:Y:S02]  /*ac430*/  IADD3.X R184, PT, PT, R27, UR8, RZ, P0, !PT ;  /* 0x000000081bb87c10 */ /* 0x000fe400087fe4ff */
[----:B------:R-:W-:-:S04]  /*ac440*/  IADD3 R187, P1, PT, R24, UR13, RZ ;  /* 0x0000000d18bb7c10 */ /* 0x000fc8000ff3e0ff */
[----:B------:R-:W-:Y:S02]  /*ac450*/  IADD3.X R186, PT, PT, R25, UR8, RZ, P1, !PT ;  /* 0x0000000819ba7c10 */ /* 0x000fe40008ffe4ff */
[----:B------:R-:W-:Y:S01]  /*ac460*/  HMMA.1688.F32.TF32 R24, R4, R90, R132 ;  /* 0x0000005a0418723c */ /* 0x000fe20000081084 */
[----:B------:R-:W-:-:S04]  /*ac470*/  IADD3 R191, P3, PT, R8, UR13, RZ ;  /* 0x0000000d08bf7c10 */ /* 0x000fc8000ff7e0ff */
[----:B------:R-:W-:Y:S02]  /*ac480*/  IADD3.X R190, PT, PT, R9, UR8, RZ, P3, !PT ;  /* 0x0000000809be7c10 */ /* 0x000fe40009ffe4ff */
[----:B------:R-:W3:Y:S01]  /*ac490*/  LDL.LU.64 R8, [R1+0x1ab8] ;  /* 0x001ab80001087983 */ /* 0x000ee20000300a00 */
[----:B------:R-:W-:-:S03]  /*ac4a0*/  IADD3 R189, P2, PT, R22, UR13, RZ ;  /* 0x0000000d16bd7c10 */ /* 0x000fc6000ff5e0ff */
[----:B------:R-:W3:Y:S08]  /*ac4b0*/  LDL.LU.64 R30, [R1+0x1ab0] ;  /* 0x001ab000011e7983 */ /* 0x000ef00000300a00 */
[----:B------:R-:W-:Y:S04]  /*ac4c0*/  STL.64 [R1+0xf0], R24 ;  /* 0x0000f01801007387 */ /* 0x000fe80000100a00 */
[----:B------:R1:W-:Y:S01]  /*ac4d0*/  STL.64 [R1+0xf8], R26 ;  /* 0x0000f81a01007387 */ /* 0x0003e20000100a00 */
[----:B------:R-:W-:-:S03]  /*ac4e0*/  IADD3.X R188, PT, PT, R23, UR8, RZ, P2, !PT ;  /* 0x0000000817bc7c10 */ /* 0x000fc600097fe4ff */
[----:B------:R-:W3:Y:S01]  /*ac4f0*/  LDL.LU.64 R28, [R1+0x1a48] ;  /* 0x001a4800011c7983 */ /* 0x000ee20000300a00 */
[----:B------:R-:W-:Y:S03]  /*ac500*/  HMMA.1688.F32.TF32 R36, R4, R94, R136 ;  /* 0x0000005e0424723c */ /* 0x000fe60000081088 */
[----:B-1----:R-:W3:Y:S01]  /*ac510*/  LDL.LU.64 R26, [R1+0x1a40] ;  /* 0x001a4000011a7983 */ /* 0x002ee20000300a00 */
[----:B--2---:R-:W-:Y:S02]  /*ac520*/  IADD3 R197, P0, PT, R20, UR13, RZ ;  /* 0x0000000d14c57c10 */ /* 0x004fe4000ff1e0ff */
[----:B----4-:R-:W-:-:S04]  /*ac530*/  IADD3 R199, P1, PT, R10, UR13, RZ ;  /* 0x0000000d0ac77c10 */ /* 0x010fc8000ff3e0ff */
[----:B------:R-:W-:Y:S02]  /*ac540*/  IADD3.X R198, PT, PT, R11, UR8, RZ, P1, !PT ;  /* 0x000000080bc67c10 */ /* 0x000fe40008ffe4ff */
[----:B------:R-:W2:Y:S01]  /*ac550*/  LDL.LU.64 R10, [R1+0x19f8] ;  /* 0x0019f800010a7983 */ /* 0x000ea20000300a00 */
[----:B---3--:R-:W-:-:S04]  /*ac560*/  IADD3 R201, P2, PT, R2, UR13, RZ ;  /* 0x0000000d02c97c10 */ /* 0x008fc8000ff5e0ff */
[----:B------:R-:W-:Y:S02]  /*ac570*/  IADD3.X R200, PT, PT, R3, UR8, RZ, P2, !PT ;  /* 0x0000000803c87c10 */ /* 0x000fe400097fe4ff */
[----:B------:R-:W3:Y:S04]  /*ac580*/  LDL.LU.64 R2, [R1+0x19f0] ;  /* 0x0019f00001027983 */ /* 0x000ee80000300a00 */
[----:B------:R-:W4:Y:S01]  /*ac590*/  LDL.LU.64 R24, [R1+0x1988] ;  /* 0x0019880001187983 */ /* 0x000f220000300a00 */
[----:B------:R-:W-:-:S03]  /*ac5a0*/  IADD3 R203, P3, PT, R18, UR13, RZ ;  /* 0x0000000d12cb7c10 */ /* 0x000fc6000ff7e0ff */
[----:B------:R-:W3:Y:S01]  /*ac5b0*/  LDL.LU.64 R22, [R1+0x1980] ;  /* 0x0019800001167983 */ /* 0x000ee20000300a00 */
[----:B------:R-:W-:-:S03]  /*ac5c0*/  IADD3.X R196, PT, PT, R21, UR8, RZ, P0, !PT ;  /* 0x0000000815c47c10 */ /* 0x000fc600087fe4ff */
[----:B------:R-:W-:Y:S01]  /*ac5d0*/  STL.64 [R1+0xe0], R36 ;  /* 0x0000e02401007387 */ /* 0x000fe20000100a00 */
[----:B------:R-:W-:-:S03]  /*ac5e0*/  IADD3.X R202, PT, PT, R19, UR8, RZ, P3, !PT ;  /* 0x0000000813ca7c10 */ /* 0x000fc60009ffe4ff */
[----:B------:R-:W-:Y:S04]  /*ac5f0*/  STL.64 [R1+0xe8], R38 ;  /* 0x0000e82601007387 */ /* 0x000fe80000100a00 */
[----:B------:R-:W3:Y:S04]  /*ac600*/  LDL.LU.64 R20, [R1+0x1928] ;  /* 0x0019280001147983 */ /* 0x000ee80000300a00 */
[----:B------:R-:W3:Y:S01]  /*ac610*/  LDL.LU.64 R18, [R1+0x1920] ;  /* 0x0019200001127983 */ /* 0x000ee20000300a00 */
[----:B------:R-:W-:-:S04]  /*ac620*/  IADD3 R78, P0, PT, R16, UR13, RZ ;  /* 0x0000000d104e7c10 */ /* 0x000fc8000ff1e0ff */
[----:B------:R-:W-:Y:S02]  /*ac630*/  IADD3.X R77, PT, PT, R17, UR8, RZ, P0, !PT ;  /* 0x00000008114d7c10 */ /* 0x000fe400087fe4ff */
[----:B------:R-:W3:Y:S01]  /*ac640*/  LDL.LU.64 R16, [R1+0x18b8] ;  /* 0x0018b80001107983 */ /* 0x000ee20000300a00 */
[----:B------:R-:W-:-:S04]  /*ac650*/  IADD3 R91, P2, PT, R32, UR13, RZ ;  /* 0x0000000d205b7c10 */ /* 0x000fc8000ff5e0ff */
[----:B------:R-:W-:Y:S02]  /*ac660*/  IADD3.X R90, PT, PT, R33, UR8, RZ, P2, !PT ;  /* 0x00000008215a7c10 */ /* 0x000fe400097fe4ff */
[----:B------:R-:W-:Y:S01]  /*ac670*/  HMMA.1688.F32.TF32 R32, R4, R98, R140 ;  /* 0x000000620420723c */ /* 0x000fe2000008108c */
[----:B------:R-:W-:Y:S02]  /*ac680*/  IADD3 R80, P1, PT, R14, UR13, RZ ;  /* 0x0000000d0e507c10 */ /* 0x000fe4000ff3e0ff */
[----:B------:R-:W-:Y:S02]  /*ac690*/  IADD3 R95, P3, PT, R12, UR13, RZ ;  /* 0x0000000d0c5f7c10 */ /* 0x000fe4000ff7e0ff */
[----:B------:R-:W-:Y:S02]  /*ac6a0*/  IADD3.X R79, PT, PT, R15, UR8, RZ, P1, !PT ;  /* 0x000000080f4f7c10 */ /* 0x000fe40008ffe4ff */
[----:B------:R-:W3:Y:S01]  /*ac6b0*/  LDL.LU.64 R14, [R1+0x18b0] ;  /* 0x0018b000010e7983 */ /* 0x000ee20000300a00 */
[----:B------:R-:W-:-:S03]  /*ac6c0*/  IADD3.X R94, PT, PT, R13, UR8, RZ, P3, !PT ;  /* 0x000000080d5e7c10 */ /* 0x000fc60009ffe4ff */
[----:B------:R-:W3:Y:S08]  /*ac6d0*/  LDL.LU.64 R12, [R1+0x1b90] ;  /* 0x001b9000010c7983 */ /* 0x000ef00000300a00 */
[----:B------:R-:W-:Y:S04]  /*ac6e0*/  STL.64 [R1+0xd0], R32 ;  /* 0x0000d02001007387 */ /* 0x000fe80000100a00 */
[----:B------:R-:W-:Y:S01]  /*ac6f0*/  STL.64 [R1+0xd8], R34 ;  /* 0x0000d82201007387 */ /* 0x000fe20000100a00 */
[----:B------:R-:W-:-:S02]  /*ac700*/  IADD3 R124, P0, PT, R8, UR13, RZ ;  /* 0x0000000d087c7c10 */ /* 0x000fc4000ff1e0ff */
[----:B------:R-:W-:Y:S02]  /*ac710*/  IADD3 R128, P1, PT, R30, UR13, RZ ;  /* 0x0000000d1e807c10 */ /* 0x000fe4000ff3e0ff */
[----:B------:R-:W-:Y:S02]  /*ac720*/  IADD3.X R121, PT, PT, R9, UR8, RZ, P0, !PT ;  /* 0x0000000809797c10 */ /* 0x000fe400087fe4ff */
[----:B------:R-:W-:Y:S01]  /*ac730*/  IADD3.X R125, PT, PT, R31, UR8, RZ, P1, !PT ;  /* 0x000000081f7d7c10 */ /* 0x000fe20008ffe4ff */
[----:B------:R-:W3:Y:S01]  /*ac740*/  LDL.LU.64 R8, [R1+0x1b88] ;  /* 0x001b880001087983 */ /* 0x000ee20000300a00 */
[----:B------:R-:W-:-:S04]  /*ac750*/  IADD3 R133, P2, PT, R28, UR13, RZ ;  /* 0x0000000d1c857c10 */ /* 0x000fc8000ff5e0ff */
[----:B------:R-:W-:Y:S02]  /*ac760*/  IADD3.X R132, PT, PT, R29, UR8, RZ, P2, !PT ;  /* 0x000000081d847c10 */ /* 0x000fe400097fe4ff */
[----:B------:R-:W-:Y:S01]  /*ac770*/  HMMA.1688.F32.TF32 R28, R4, R102, R144 ;  /* 0x00000066041c723c */ /* 0x000fe20000081090 */
[----:B------:R-:W-:-:S04]  /*ac780*/  IADD3 R135, P3, PT, R26, UR13, RZ ;  /* 0x0000000d1a877c10 */ /* 0x000fc8000ff7e0ff */
[----:B------:R-:W-:-:S14]  /*ac790*/  IADD3.X R134, PT, PT, R27, UR8, RZ, P3, !PT ;  /* 0x000000081b867c10 */ /* 0x000fdc0009ffe4ff */
[----:B------:R-:W-:Y:S04]  /*ac7a0*/  STL.64 [R1+0xc0], R28 ;  /* 0x0000c01c01007387 */ /* 0x000fe80000100a00 */
[----:B------:R-:W-:Y:S01]  /*ac7b0*/  STL.64 [R1+0xc8], R30 ;  /* 0x0000c81e01007387 */ /* 0x000fe20000100a00 */
[----:B--2---:R-:W-:Y:S02]  /*ac7c0*/  IADD3 R137, P0, PT, R10, UR13, RZ ;  /* 0x0000000d0a897c10 */ /* 0x004fe4000ff1e0ff */
[----:B----4-:R-:W-:-:S04]  /*ac7d0*/  IADD3 R141, P2, PT, R24, UR13, RZ ;  /* 0x0000000d188d7c10 */ /* 0x010fc8000ff5e0ff */
[----:B------:R-:W-:Y:S02]  /*ac7e0*/  IADD3.X R140, PT, PT, R25, UR8, RZ, P2, !PT ;  /* 0x00000008198c7c10 */ /* 0x000fe400097fe4ff */
[----:B------:R-:W-:Y:S01]  /*ac7f0*/  HMMA.1688.F32.TF32 R24, R4, R106, R148 ;  /* 0x0000006a0418723c */ /* 0x000fe20000081094 */
[----:B---3--:R-:W-:Y:S02]  /*ac800*/  IADD3 R139, P1, PT, R2, UR13, RZ ;  /* 0x0000000d028b7c10 */ /* 0x008fe4000ff3e0ff */
[----:B------:R-:W-:Y:S02]  /*ac810*/  IADD3.X R136, PT, PT, R11, UR8, RZ, P0, !PT ;  /* 0x000000080b887c10 */ /* 0x000fe400087fe4ff */
[----:B------:R-:W2:Y:S01]  /*ac820*/  LDL.LU.64 R10, [R1+0x1b40] ;  /* 0x001b4000010a7983 */ /* 0x000ea20000300a00 */
[----:B------:R-:W-:-:S03]  /*ac830*/  IADD3.X R138, PT, PT, R3, UR8, RZ, P1, !PT ;  /* 0x00000008038a7c10 */ /* 0x000fc60008ffe4ff */
[----:B------:R-:W3:Y:S04]  /*ac840*/  LDL.LU.64 R2, [R1+0x1b38] ;  /* 0x001b380001027983 */ /* 0x000ee80000300a00 */
[----:B------:R-:W4:Y:S01]  /*ac850*/  LDL.LU R0, [R1+0x37fc] ;  /* 0x0037fc0001007983 */ /* 0x000f220000300800 */
[----:B------:R-:W-:-:S04]  /*ac860*/  IADD3 R145, P1, PT, R18, UR13, RZ ;  /* 0x0000000d12917c10 */ /* 0x000fc8000ff3e0ff */
[----:B------:R-:W-:Y:S01]  /*ac870*/  IADD3.X R144, PT, PT, R19, UR8, RZ, P1, !PT ;  /* 0x0000000813907c10 */ /* 0x000fe20008ffe4ff */
[----:B------:R-:W-:Y:S04]  /*ac880*/  STL.64 [R1+0xb0], R24 ;  /* 0x0000b01801007387 */ /* 0x000fe80000100a00 */
[----:B------:R-:W-:Y:S04]  /*ac890*/  STL.64 [R1+0xb8], R26 ;  /* 0x0000b81a01007387 */ /* 0x000fe80000100a00 */
[----:B------:R-:W4:Y:S01]  /*ac8a0*/  LDL.LU.64 R18, [R1+0x1ac0] ;  /* 0x001ac00001127983 */ /* 0x000f220000300a00 */
[----:B------:R-:W-:-:S02]  /*ac8b0*/  IADD3 R143, P3, PT, R22, UR13, RZ ;  /* 0x0000000d168f7c10 */ /* 0x000fc4000ff7e0ff */
[----:B------:R-:W-:Y:S02]  /*ac8c0*/  IADD3 R107, P0, PT, R20, UR13, RZ ;  /* 0x0000000d146b7c10 */ /* 0x000fe4000ff1e0ff */
[----:B------:R-:W-:Y:S02]  /*ac8d0*/  IADD3.X R142, PT, PT, R23, UR8, RZ, P3, !PT ;  /* 0x00000008178e7c10 */ /* 0x000fe40009ffe4ff */
[----:B------:R-:W-:Y:S02]  /*ac8e0*/  IADD3.X R106, PT, PT, R21, UR8, RZ, P0, !PT ;  /* 0x00000008156a7c10 */ /* 0x000fe400087fe4ff */
[----:B------:R-:W-:Y:S01]  /*ac8f0*/  HMMA.1688.F32.TF32 R20, R4, R110, R152 ;  /* 0x0000006e0414723c */ /* 0x000fe20000081098 */
[----:B------:R-:W-:-:S04]  /*ac900*/  IADD3 R147, P2, PT, R16, UR13, RZ ;  /* 0x0000000d10937c10 */ /* 0x000fc8000ff5e0ff */
[----:B------:R-:W-:Y:S02]  /*ac910*/  IADD3.X R146, PT, PT, R17, UR8, RZ, P2, !PT ;  /* 0x0000000811927c10 */ /* 0x000fe400097fe4ff */
[----:B------:R-:W4:-:S12]  /*ac920*/  LDL.LU.64 R16, [R1+0x1ac8] ;  /* 0x001ac80001107983 */ /* 0x000f180000300a00 */
[----:B------:R-:W-:Y:S04]  /*ac930*/  STL.64 [R1+0xa0], R20 ;  /* 0x0000a01401007387 */ /* 0x000fe80000100a00 */
[----:B------:R1:W-:Y:S02]  /*ac940*/  STL.64 [R1+0xa8], R22 ;  /* 0x0000a81601007387 */ /* 0x0003e40000100a00 */
[----:B-1----:R-:W-:Y:S01]  /*ac950*/  HMMA.1688.F32.TF32 R20, R4, R114, R156 ;  /* 0x000000720414723c */ /* 0x002fe2000008109c */
[----:B------:R-:W-:Y:S02]  /*ac960*/  IADD3 R149, P3, PT, R14, UR13, RZ ;  /* 0x0000000d0e957c10 */ /* 0x000fe4000ff7e0ff */
[----:B------:R-:W-:-:S05]  /*ac970*/  IADD3 R74, P0, PT, R12, UR13, RZ ;  /* 0x0000000d0c4a7c10 */ /* 0x000fca000ff1e0ff */
[----:B------:R-:W-:Y:S01]  /*ac980*/  HMMA.1688.F32.TF32 R24, R4, R118, R160 ;  /* 0x000000760418723c */ /* 0x000fe200000810a0 */
[----:B------:R-:W-:Y:S02]  /*ac990*/  IADD3.X R71, PT, PT, R13, UR8, RZ, P0, !PT ;  /* 0x000000080d477c10 */ /* 0x000fe400087fe4ff */
[----:B------:R-:W-:Y:S02]  /*ac9a0*/  IADD3 R76, P1, PT, R8, UR13, RZ ;  /* 0x0000000d084c7c10 */ /* 0x000fe4000ff3e0ff */
[----:B------:R-:W4:Y:S04]  /*ac9b0*/  LDL.LU R8, [R1+0x37f8] ;  /* 0x0037f80001087983 */ /* 0x000f280000300800 */
[----:B------:R-:W4:Y:S04]  /*ac9c0*/  LDL.LU R14, [R1+0x3804] ;  /* 0x00380400010e7983 */ /* 0x000f280000300800 */
[----:B------:R1:W-:Y:S04]  /*ac9d0*/  STL.64 [R1+0x90], R20 ;  /* 0x0000901401007387 */ /* 0x0003e80000100a00 */
[----:B------:R-:W-:Y:S04]  /*ac9e0*/  STL.64 [R1+0x98], R22 ;  /* 0x0000981601007387 */ /* 0x000fe80000100a00 */
[----:B------:R-:W4:Y:S04]  /*ac9f0*/  LDL.LU R12, [R1+0x380c] ;  /* 0x00380c00010c7983 */ /* 0x000f280000300800 */
[----:B-1----:R-:W4:Y:S01]  /*aca00*/  LDL.LU R21, [R1+0x3800] ;  /* 0x0038000001157983 */ /* 0x002f220000300800 */
[----:B------:R-:W-:-:S03]  /*aca10*/  IADD3.X R75, PT, PT, R9, UR8, RZ, P1, !PT ;  /* 0x00000008094b7c10 */ /* 0x000fc60008ffe4ff */
[----:B------:R-:W4:Y:S04]  /*aca20*/  LDL.LU R13, [R1+0x3808] ;  /* 0x00380800010d7983 */ /* 0x000f280000300800 */
[----:B------:R-:W-:Y:S04]  /*aca30*/  STL.64 [R1+0x80], R24 ;  /* 0x0000801801007387 */ /* 0x000fe80000100a00 */
[----:B------:R1:W-:Y:S01]  /*aca40*/  STL.64 [R1+0x88], R26 ;  /* 0x0000881a01007387 */ /* 0x0003e20000100a00 */
[----:B--2---:R-:W-:Y:S02]  /*aca50*/  IADD3 R83, P0, PT, R10, UR13, RZ ;  /* 0x0000000d0a537c10 */ /* 0x004fe4000ff1e0ff */
[----:B---3--:R-:W-:-:S02]  /*aca60*/  IADD3 R87, P1, PT, R2, UR13, RZ ;  /* 0x0000000d02577c10 */ /* 0x008fc4000ff3e0ff */
[----:B------:R-:W-:Y:S02]  /*aca70*/  IADD3.X R82, PT, PT, R11, UR8, RZ, P0, !PT ;  /* 0x000000080b527c10 */ /* 0x000fe400087fe4ff */
[----:B------:R-:W2:Y:S01]  /*aca80*/  LDL.LU R11, [R1+0x3810] ;  /* 0x00381000010b7983 */ /* 0x000ea20000300800 */
[----:B------:R-:W-:-:S03]  /*aca90*/  IADD3.X R86, PT, PT, R3, UR8, RZ, P1, !PT ;  /* 0x0000000803567c10 */ /* 0x000fc60008ffe4ff */
[----:B------:R-:W3:Y:S01]  /*acaa0*/  LDL.LU R2, [R1+0x3814] ;  /* 0x0038140001027983 */ /* 0x000ee20000300800 */
[----:B----4-:R-:W-:-:S05]  /*acab0*/  IADD3 R0, P1, PT, R0, UR12, RZ ;  /* 0x0000000c00007c10 */ /* 0x010fca000ff3e0ff */
[----:B------:R-:W-:Y:S01]  /*acac0*/  STL [R1+0x37fc], R0 ;  /* 0x0037fc0001007387 */ /* 0x000fe20000100800 */
[----:B------:R-:W-:-:S04]  /*acad0*/  IADD3 R99, P2, PT, R18, UR13, RZ ;  /* 0x0000000d12637c10 */ /* 0x000fc8000ff5e0ff */
[----:B------:R-:W-:Y:S02]  /*acae0*/  IADD3.X R98, PT, PT, R19, UR8, RZ, P2, !PT ;  /* 0x0000000813627c10 */ /* 0x000fe400097fe4ff */
[----:B------:R-:W4:Y:S01]  /*acaf0*/  LDL.LU R19, [R1+0x379c] ;  /* 0x00379c0001137983 */ /* 0x000f220000300800 */
[----:B-1----:R-:W-:Y:S01]  /*acb00*/  HMMA.1688.F32.TF32 R24, R4, R122, R172 ;  /* 0x0000007a0418723c */ /* 0x002fe200000810ac */
[----:B------:R-:W1:Y:S01]  /*acb10*/  S2R R53, SR_TID.X ;  /* 0x0000000000357919 */ /* 0x000e620000002100 */
[----:B------:R-:W-:Y:S01]  /*acb20*/  UIMAD UR14, UR5, -0x80, UR6 ;  /* 0xffffff80050e78a4 */ /* 0x000fe2000f8e0206 */
[----:B------:R-:W-:Y:S01]  /*acb30*/  IADD3.X R148, PT, PT, R15, UR8, RZ, P3, !PT ;  /* 0x000000080f947c10 */ /* 0x000fe20009ffe4ff */
[----:B------:R-:W-:Y:S02]  /*acb40*/  UIADD3 UR11, UPT, UPT, UR9, -0x2, URZ ;  /* 0xfffffffe090b7890 */ /* 0x000fe4000fffe0ff */
[----:B------:R-:W-:-:S13]  /*acb50*/  UISETP.GT.AND UP1, UPT, UR14, URZ, UPT ;  /* 0x000000ff0e00728c */ /* 0x000fda000bf24270 */
[----:B------:R-:W-:Y:S04]  /*acb60*/  STL.64 [R1+0x70], R24 ;  /* 0x0000701801007387 */ /* 0x000fe80000100a00 */
[----:B------:R1:W-:Y:S01]  /*acb70*/  STL.64 [R1+0x78], R26 ;  /* 0x0000781a01007387 */ /* 0x0003e20000100a00 */
[----:B------:R-:W-:Y:S01]  /*acb80*/  BAR.SYNC.DEFER_BLOCKING 0x0 ;  /* 0x0000000000007b1d */ /* 0x000fe20000010000 */
[----:B-1----:R-:W-:Y:S01]  /*acb90*/  HMMA.1688.F32.TF32 R24, R4, R126, R168 ;  /* 0x0000007e0418723c */ /* 0x002fe200000810a8 */
[----:B------:R-:W-:Y:S01]  /*acba0*/  IADD3 R103, P3, PT, R16, UR13, RZ ;  /* 0x0000000d10677c10 */ /* 0x000fe2000ff7e0ff */
[----:B------:R-:W-:Y:S02]  /*acbb0*/  UISETP.GE.AND UP0, UPT, UR5, UR11, UPT ;  /* 0x0000000b0500728c */ /* 0x000fe4000bf06270 */
[----:B------:R-:W-:Y:S01]  /*acbc0*/  UIADD3 UR7, UPT, UPT, UR7, 0x1, URZ ;  /* 0x0000000107077890 */ /* 0x000fe2000fffe0ff */
[----:B------:R-:W-:Y:S01]  /*acbd0*/  IADD3.X R102, PT, PT, R17, UR8, RZ, P3, !PT ;  /* 0x0000000811667c10 */ /* 0x000fe20009ffe4ff */
[----:B------:R-:W-:-:S02]  /*acbe0*/  USEL UR11, URZ, 0x4, !UP1 ;  /* 0x00000004ff0b7887 */ /* 0x000fc4000c800000 */
[----:B------:R-:W-:Y:S02]  /*acbf0*/  UISETP.GT.AND UP1, UPT, UR7, 0x1, UPT ;  /* 0x000000010700788c */ /* 0x000fe4000bf24270 */
[----:B------:R-:W-:Y:S01]  /*acc00*/  USEL UR11, UR11, URZ, !UP0 ;  /* 0x000000ff0b0b7287 */ /* 0x000fe2000c000000 */
[----:B------:R-:W-:Y:S01]  /*acc10*/  LOP3.LUT R53, R53, 0x3f, RZ, 0xc0, !PT ;  /* 0x0000003f35357812 */ /* 0x000fe200078ec0ff */
[----:B------:R-:W-:-:S04]  /*acc20*/  USEL UR7, UR7, URZ, !UP1 ;  /* 0x000000ff07077287 */ /* 0x000fc8000c800000 */
[----:B------:R-:W-:Y:S01]  /*acc30*/  ISETP.NE.U32.AND P0, PT, RZ, UR11, PT ;  /* 0x0000000bff007c0c */ /* 0x000fe2000bf05070 */
[----:B------:R-:W-:Y:S01]  /*acc40*/  ULEA UR15, UR7, UR38, 0x11 ;  /* 0x00000026070f7291 */ /* 0x000fe2000f8e88ff */
[----:B------:R-:W-:Y:S02]  /*acc50*/  IADD3.X R8, PT, PT, R8, UR4, RZ, P1, !PT ;  /* 0x0000000408087c10 */ /* 0x000fe40008ffe4ff */
[----:B------:R-:W-:-:S03]  /*acc60*/  IADD3 R14, P1, PT, R14, UR12, RZ ;  /* 0x0000000c0e0e7c10 */ /* 0x000fc6000ff3e0ff */
[----:B------:R1:W-:Y:S01]  /*acc70*/  STL [R1+0x37f8], R8 ;  /* 0x0037f80801007387 */ /* 0x0003e20000100800 */
[----:B------:R-:W-:-:S03]  /*acc80*/  IMAD.MOV.U32 R9, RZ, RZ, R8 ;  /* 0x000000ffff097224 */ /* 0x000fc600078e0008 */
[----:B------:R-:W4:Y:S04]  /*acc90*/  LDL.LU R20, [R1+0x3790] ;  /* 0x0037900001147983 */ /* 0x000f280000300800 */
[----:B------:R-:W-:Y:S01]  /*acca0*/  STL [R1+0x3804], R14 ;  /* 0x0038040e01007387 */ /* 0x000fe20000100800 */
[----:B------:R-:W-:-:S03]  /*accb0*/  IADD3 R12, P2, PT, R12, UR12, RZ ;  /* 0x0000000c0c0c7c10 */ /* 0x000fc6000ff5e0ff */
[----:B------:R-:W4:Y:S01]  /*accc0*/  LDL.LU R18, [R1+0x3788] ;  /* 0x0037880001127983 */ /* 0x000f220000300800 */
[----:B-1----:R-:W-:Y:S02]  /*accd0*/  MOV R8, R0 ;  /* 0x0000000000087202 */ /* 0x002fe40000000f00 */
[----:B------:R-:W-:Y:S01]  /*acce0*/  IADD3.X R21, PT, PT, R21, UR4, RZ, P1, !PT ;  /* 0x0000000415157c10 */ /* 0x000fe20008ffe4ff */
[----:B------:R-:W4:Y:S04]  /*accf0*/  LDL.LU R17, [R1+0x3794] ;  /* 0x0037940001117983 */ /* 0x000f280000300800 */
[----:B------:R-:W4:Y:S04]  /*acd00*/  LDL.LU R15, [R1+0x378c] ;  /* 0x00378c00010f7983 */ /* 0x000f280000300800 */
[----:B------:R-:W4:Y:S04]  /*acd10*/  LDL.LU R0, [R1+0x3784] ;  /* 0x0037840001007983 */ /* 0x000f280000300800 */
[----:B------:R-:W-:Y:S04]  /*acd20*/  STL [R1+0x380c], R12 ;  /* 0x00380c0c01007387 */ /* 0x000fe80000100800 */
[----:B------:R-:W-:Y:S04]  /*acd30*/  STL [R1+0x3800], R21 ;  /* 0x0038001501007387 */ /* 0x000fe80000100800 */
[----:B------:R-:W-:Y:S04]  /*acd40*/  STL.64 [R1+0x60], R24 ;  /* 0x0000601801007387 */ /* 0x000fe80000100a00 */
[----:B------:R1:W-:Y:S01]  /*acd50*/  STL.64 [R1+0x68], R26 ;  /* 0x0000681a01007387 */ /* 0x0003e20000100a00 */
[----:B------:R-:W-:-:S03]  /*acd60*/  IMAD.SHL.U32 R73, R53, 0x4, RZ ;  /* 0x0000000435497824 */ /* 0x000fc600078e00ff */
[----:B------:R-:W4:Y:S01]  /*acd70*/  LDL.LU R16, [R1+0x3780] ;  /* 0x0037800001107983 */ /* 0x000f220000300800 */
[----:B-1----:R-:W-:Y:S03]  /*acd80*/  HMMA.1688.F32.TF32 R24, R4, R130, R192 ;  /* 0x000000820418723c */ /* 0x002fe600000810c0 */
[----:B------:R-:W4:Y:S01]  /*acd90*/  LDL.LU R10, [R1+0x3778] ;  /* 0x00377800010a7983 */ /* 0x000f220000300800 */
[----:B------:R-:W-:Y:S01]  /*acda0*/  VIADD R3, R73, UR15 ;  /* 0x0000000f49037c36 */ /* 0x000fe20008000000 */
[----:B------:R-:W-:-:S04]  /*acdb0*/  IADD3.X R13, PT, PT, R13, UR4, RZ, P2, !PT ;  /* 0x000000040d0d7c10 */ /* 0x000fc800097fe4ff */
[----:B------:R-:W-:Y:S01]  /*acdc0*/  @!PT LDS RZ, [RZ] ;  /* 0x00000000fffff984 */ /* 0x000fe20000000800 */
[----:B------:R-:W-:Y:S01]  /*acdd0*/  @!PT LDS RZ, [RZ] ;  /* 0x00000000fffff984 */ /* 0x000fe20000000800 */
[----:B------:R-:W-:Y:S01]  /*acde0*/  @!PT LDS RZ, [RZ] ;  /* 0x00000000fffff984 */ /* 0x000fe20000000800 */
[----:B------:R1:W-:Y:S02]  /*acdf0*/  LDGSTS.E [R3], desc[UR74][R8.64], P0 ;  /* 0x0000000008037fae */ /* 0x0003e400081a104a */
[----:B-1----:R-:W-:Y:S02]  /*ace00*/  IMAD.MOV.U32 R8, RZ, RZ, R14 ;  /* 0x000000ffff087224 */ /* 0x002fe400078e000e */
[----:B------:R-:W-:-:S05]  /*ace10*/  IMAD.MOV.U32 R9, RZ, RZ, R21 ;  /* 0x000000ffff097224 */ /* 0x000fca00078e0015 */
[----:B------:R1:W-:Y:S02]  /*ace20*/  LDGSTS.E [R3+0x100], desc[UR74][R8.64], P0 ;  /* 0x0010000008037fae */ /* 0x0003e400081a104a */
[----:B-1----:R-:W-:Y:S02]  /*ace30*/  IMAD.MOV.U32 R8, RZ, RZ, R12 ;  /* 0x000000ffff087224 */ /* 0x002fe400078e000c */
[----:B------:R-:W-:-:S05]  /*ace40*/  IMAD.MOV.U32 R9, RZ, RZ, R13 ;  /* 0x000000ffff097224 */ /* 0x000fca00078e000d */
[----:B------:R-:W-:Y:S01]  /*ace50*/  LDGSTS.E [R3+0x200], desc[UR74][R8.64], P0 ;  /* 0x0020000008037fae */ /* 0x000fe200081a104a */
[----:B---3--:R-:W-:-:S04]  /*ace60*/  IADD3 R2, P1, PT, R2, UR12, RZ ;  /* 0x0000000c02027c10 */ /* 0x008fc8000ff3e0ff */
[----:B--2---:R-:W-:Y:S01]  /*ace70*/  IADD3.X R11, PT, PT, R11, UR4, RZ, P1, !PT ;  /* 0x000000040b0b7c10 */ /* 0x004fe20008ffe4ff */
[----:B------:R-:W-:Y:S04]  /*ace80*/  STL [R1+0x3814], R2 ;  /* 0x0038140201007387 */ /* 0x000fe80000100800 */
[----:B------:R1:W-:Y:S04]  /*ace90*/  STL [R1+0x3808], R13 ;  /* 0x0038080d01007387 */ /* 0x0003e80000100800 */
[----:B------:R2:W-:Y:S01]  /*acea0*/  STL [R1+0x3810], R11 ;  /* 0x0038100b01007387 */ /* 0x0005e20000100800 */
[----:B----4-:R-:W-:-:S03]  /*aceb0*/  IADD3 R19, P2, PT, R19, UR12, RZ ;  /* 0x0000000c13137c10 */ /* 0x010fc6000ff5e0ff */
[----:B------:R-:W-:Y:S04]  /*acec0*/  STL.64 [R1+0x50], R24 ;  /* 0x0000501801007387 */ /* 0x000fe80000100a00 */
[----:B------:R-:W-:Y:S04]  /*aced0*/  STL.64 [R1+0x58], R26 ;  /* 0x0000581a01007387 */ /* 0x000fe80000100a00 */
[----:B------:R-:W3:Y:S01]  /*acee0*/  LDL.LU R14, [R1+0x3710] ;  /* 0x00371000010e7983 */ /* 0x000ee20000300800 */
[----:B------:R-:W-:-:S03]  /*acef0*/  IMAD.MOV.U32 R5, RZ, RZ, R11 ;  /* 0x000000ffff057224 */ /* 0x000fc600078e000b */
[----:B------:R-:W4:Y:S04]  /*acf00*/  LDL.LU R6, [R1+0x371c] ;  /* 0x00371c0001067983 */ /* 0x000f280000300800 */
[----:B------:R-:W-:Y:S01]  /*acf10*/  STL [R1+0x379c], R19 ;  /* 0x00379c1301007387 */ /* 0x000fe20000100800 */
[----:B------:R-:W-:-:S03]  /*acf20*/  MOV R4, R2 ;  /* 0x0000000200047202 */ /* 0x000fc60000000f00 */
[----:B-1----:R-:W3:Y:S04]  /*acf30*/  LDL.LU R13, [R1+0x3708] ;  /* 0x00370800010d7983 */ /* 0x002ee80000300800 */
[----:B------:R-:W3:Y:S04]  /*acf40*/  LDL.LU R12, [R1+0x3714] ;  /* 0x00371400010c7983 */ /* 0x000ee80000300800 */
[----:B--2---:R-:W2:Y:S04]  /*acf50*/  LDL.LU R11, [R1+0x3700] ;  /* 0x00370000010b7983 */ /* 0x004ea80000300800 */
[----:B------:R-:W2:Y:S04]  /*acf60*/  LDL.LU R9, [R1+0x370c] ;  /* 0x00370c0001097983 */ /* 0x000ea80000300800 */
[----:B------:R-:W2:Y:S01]  /*acf70*/  LDL.LU R2, [R1+0x3704] ;  /* 0x0037040001027983 */ /* 0x000ea20000300800 */
[----:B------:R-:W-:-:S03]  /*acf80*/  UISETP.GT.AND UP1, UPT, UR14, 0x4, UPT ;  /* 0x000000040e00788c */ /* 0x000fc6000bf24270 */
[----:B------:R1:W-:Y:S01]  /*acf90*/  LDGSTS.E [R3+0x300], desc[UR74][R4.64], P0 ;  /* 0x0030000004037fae */ /* 0x0003e200081a104a */
[----:B------:R-:W-:-:S04]  /*acfa0*/  USEL UR11, URZ, 0x4, !UP1 ;  /* 0x00000004ff0b7887 */ /* 0x000fc8000c800000 */
[----:B------:R-:W-:-:S06]  /*acfb0*/  USEL UR11, UR11, URZ, !UP0 ;  /* 0x000000ff0b0b7287 */ /* 0x000fcc000c000000 */
[----:B------:R-:W-:Y:S01]  /*acfc0*/  ISETP.NE.U32.AND P1, PT, RZ, UR11, PT ;  /* 0x0000000bff007c0c */ /* 0x000fe2000bf25070 */
[----:B-1----:R-:W-:Y:S01]  /*acfd0*/  IMAD.MOV.U32 R4, RZ, RZ, R19 ;  /* 0x000000ffff047224 */ /* 0x002fe200078e0013 */
[----:B------:R-:W-:-:S05]  /*acfe0*/  IADD3.X R20, PT, PT, R20, UR4, RZ, P2, !PT ;  /* 0x0000000414147c10 */ /* 0x000fca00097fe4ff */
[----:B------:R-:W-:-:S06]  /*acff0*/  IMAD.MOV.U32 R5, RZ, RZ, R20 ;  /* 0x000000ffff057224 */ /* 0x000fcc00078e0014 */
[----:B------:R1:W-:Y:S01]  /*ad000*/  LDGSTS.E [R3+0x1000], desc[UR74][R4.64], P1 ;  /* 0x0100000004037fae */ /* 0x0003e200089a104a */
[----:B------:R-:W-:-:S04]  /*ad010*/  IADD3 R17, P0, PT, R17, UR12, RZ ;  /* 0x0000000c11117c10 */ /* 0x000fc8000ff1e0ff */
[----:B------:R-:W-:Y:S02]  /*ad020*/  IADD3.X R18, PT, PT, R18, UR4, RZ, P0, !PT ;  /* 0x0000000412127c10 */ /* 0x000fe400087fe4ff */
[----:B------:R-:W-:Y:S01]  /*ad030*/  IADD3 R15, P2, PT, R15, UR12, RZ ;  /* 0x0000000c0f0f7c10 */ /* 0x000fe2000ff5e0ff */
[----:B------:R1:W-:Y:S01]  /*ad040*/  STL [R1+0x3794], R17 ;  /* 0x0037941101007387 */ /* 0x0003e20000100800 */
[----:B------:R-:W-:Y:S01]  /*ad050*/  IADD3 R0, P3, PT, R0, UR12, RZ ;  /* 0x0000000c00007c10 */ /* 0x000fe2000ff7e0ff */
[----:B-1----:R-:W-:Y:S01]  /*ad060*/  IMAD.MOV.U32 R4, RZ, RZ, R17 ;  /* 0x000000ffff047224 */ /* 0x002fe200078e0011 */
[----:B------:R-:W-:Y:S01]  /*ad070*/  MOV R5, R18 ;  /* 0x0000001200057202 */ /* 0x000fe20000000f00 */
[----:B------:R-:W-:Y:S04]  /*ad080*/  STL [R1+0x3790], R20 ;  /* 0x0037901401007387 */ /* 0x000fe80000100800 */
[----:B------:R-:W-:Y:S04]  /*ad090*/  STL [R1+0x378c], R15 ;  /* 0x00378c0f01007387 */ /* 0x000fe80000100800 */
[----:B------:R1:W-:Y:S04]  /*ad0a0*/  STL [R1+0x3788], R18 ;  /* 0x0037881201007387 */ /* 0x0003e80000100800 */
[----:B------:R-:W-:Y:S01]  /*ad0b0*/  STL [R1+0x3784], R0 ;  /* 0x0037840001007387 */ /* 0x000fe20000100800 */
[----:B------:R-:W-:-:S03]  /*ad0c0*/  IADD3.X R16, PT, PT, R16, UR4, RZ, P2, !PT ;  /* 0x0000000410107c10 */ /* 0x000fc600097fe4ff */
[----:B------:R1:W-:Y:S04]  /*ad0d0*/  LDGSTS.E [R3+0x1100], desc[UR74][R4.64], P1 ;  /* 0x0110000004037fae */ /* 0x0003e800089a104a */
[----:B------:R1:W-:Y:S01]  /*ad0e0*/  STL [R1+0x3780], R16 ;  /* 0x0037801001007387 */ /* 0x0003e20000100800 */
[----:B------:R-:W-:-:S03]  /*ad0f0*/  IADD3.X R10, PT, PT, R10, UR4, RZ, P3, !PT ;  /* 0x000000040a0a7c10 */ /* 0x000fc60009ffe4ff */
[----:B------:R-:W2:Y:S01]  /*ad100*/  LDL.LU R8, [R1+0x36f8] ;  /* 0x0036f80001087983 */ /* 0x000ea20000300800 */
[----:B-1----:R-:W-:Y:S02]  /*ad110*/  IMAD.MOV.U32 R4, RZ, RZ, R15 ;  /* 0x000000ffff047224 */ /* 0x002fe400078e000f */
[----:B------:R-:W-:Y:S01]  /*ad120*/  IMAD.MOV.U32 R5, RZ, RZ, R16 ;  /* 0x000000ffff057224 */ /* 0x000fe200078e0010 */
[----:B------:R1:W-:Y:S04]  /*ad130*/  STL [R1+0x3778], R10 ;  /* 0x0037780a01007387 */ /* 0x0003e80000100800 */
[----:B------:R-:W2:Y:S04]  /*ad140*/  LDL.LU R17, [R1+0x369c] ;  /* 0x00369c0001117983 */ /* 0x000ea80000300800 */
[----:B------:R1:W-:Y:S04]  /*ad150*/  LDGSTS.E [R3+0x1200], desc[UR74][R4.64], P1 ;  /* 0x0120000004037fae */ /* 0x0003e800089a104a */
[----:B------:R-:W2:Y:S04]  /*ad160*/  LDL.LU R18, [R1+0x3690] ;  /* 0x0036900001127983 */ /* 0x000ea80000300800 */
[----:B------:R-:W2:Y:S01]  /*ad170*/  LDL.LU R16, [R1+0x3688] ;  /* 0x0036880001107983 */ /* 0x000ea20000300800 */
[----:B-1----:R-:W-:-:S03]  /*ad180*/  IMAD.MOV.U32 R4, RZ, RZ, R0 ;  /* 0x000000ffff047224 */ /* 0x002fc600078e0000 */
[----:B------:R-:W2:Y:S01]  /*ad190*/  LDL.LU R7, [R1+0x3694] ;  /* 0x0036940001077983 */ /* 0x000ea20000300800 */
[----:B------:R-:W-:-:S03]  /*ad1a0*/  IMAD.MOV.U32 R5, RZ, RZ, R10 ;  /* 0x000000ffff057224 */ /* 0x000fc600078e000a */
[----:B------:R-:W2:Y:S04]  /*ad1b0*/  LDL.LU R10, [R1+0x368c] ;  /* 0x00368c00010a7983 */ /* 0x000ea80000300800 */
[----:B------:R1:W-:Y:S04]  /*ad1c0*/  LDGSTS.E [R3+0x1300], desc[UR74][R4.64], P1 ;  /* 0x0130000004037fae */ /* 0x0003e800089a104a */
[----:B------:R-:W2:Y:S01]  /*ad1d0*/  LDL.LU R0, [R1+0x3684] ;  /* 0x0036840001007983 */ /* 0x000ea20000300800 */
[----:B----4-:R-:W-:-:S04]  /*ad1e0*/  IADD3 R6, P1, PT, R6, UR12, RZ ;  /* 0x0000000c06067c10 */ /* 0x010fc8000ff3e0ff */
[----:B---3--:R-:W-:Y:S01]  /*ad1f0*/  IADD3.X R14, PT, PT, R14, UR4, RZ, P1, !PT ;  /* 0x000000040e0e7c10 */ /* 0x008fe20008ffe4ff */
[----:B------:R3:W-:Y:S01]  /*ad200*/  STL [R1+0x371c], R6 ;  /* 0x00371c0601007387 */ /* 0x0007e20000100800 */
[----:B------:R-:W-:-:S04]  /*ad210*/  IADD3 R12, P2, PT, R12, UR12, RZ ;  /* 0x0000000c0c0c7c10 */ /* 0x000fc8000ff5e0ff */
[----:B------:R-:W-:Y:S01]  /*ad220*/  IADD3.X R13, PT, PT, R13, UR4, RZ, P2, !PT ;  /* 0x000000040d0d7c10 */ /* 0x000fe200097fe4ff */
[----:B------:R-:W-:Y:S01]  /*ad230*/  STL [R1+0x3714], R12 ;  /* 0x0037140c01007387 */ /* 0x000fe20000100800 */
[----:B--2---:R-:W-:-:S03]  /*ad240*/  IADD3 R9, P3, PT, R9, UR12, RZ ;  /* 0x0000000c09097c10 */ /* 0x004fc6000ff7e0ff */
[----:B------:R2:W-:Y:S01]  /*ad250*/  STL [R1+0x3710], R14 ;  /* 0x0037100e01007387 */ /* 0x0005e20000100800 */
[----:B------:R-:W-:-:S03]  /*ad260*/  IADD3 R2, P1, PT, R2, UR12, RZ ;  /* 0x0000000c02027c10 */ /* 0x000fc6000ff3e0ff */
[----:B------:R-:W-:Y:S01]  /*ad270*/  STL [R1+0x370c], R9 ;  /* 0x00370c0901007387 */ /* 0x000fe20000100800 */
[----:B------:R-:W-:-:S03]  /*ad280*/  IADD3.X R11, PT, PT, R11, UR4, RZ, P3, !PT ;  /* 0x000000040b0b7c10 */ /* 0x000fc60009ffe4ff */
[----:B------:R-:W-:Y:S01]  /*ad290*/  STL [R1+0x3704], R2 ;  /* 0x0037040201007387 */ /* 0x000fe20000100800 */
[----:B-1----:R-:W-:-:S03]  /*ad2a0*/  MOV R4, R6 ;  /* 0x0000000600047202 */ /* 0x002fc60000000f00 */
[----:B------:R-:W-:Y:S04]  /*ad2b0*/  STL [R1+0x3708], R13 ;  /* 0x0037080d01007387 */ /* 0x000fe80000100800 */
[----:B------:R-:W4:Y:S04]  /*ad2c0*/  LDL.LU R15, [R1+0x3680] ;  /* 0x00368000010f7983 */ /* 0x000f280000300800 */
[----:B------:R-:W-:Y:S04]  /*ad2d0*/  STL [R1+0x3700], R11 ;  /* 0x0037000b01007387 */ /* 0x000fe80000100800 */
[----:B---3--:R-:W3:Y:S01]  /*ad2e0*/  LDL.LU R6, [R1+0x3678] ;  /* 0x0036780001067983 */ /* 0x008ee20000300800 */
[----:B------:R-:W-:-:S04]  /*ad2f0*/  UISETP.GT.AND UP1, UPT, UR14, 0x8, UPT ;  /* 0x000000080e00788c */ /* 0x000fc8000bf24270 */
[----:B------:R-:W-:-:S04]  /*ad300*/  USEL UR11, URZ, 0x4, !UP1 ;  /* 0x00000004ff0b7887 */ /* 0x000fc8000c800000 */
[----:B------:R-:W-:-:S06]  /*ad310*/  USEL UR11, UR11, URZ, !UP0 ;  /* 0x000000ff0b0b7287 */ /* 0x000fcc000c000000 */
[----:B------:R-:W-:Y:S01]  /*ad320*/  ISETP.NE.U32.AND P0, PT, RZ, UR11, PT ;  /* 0x0000000bff007c0c */ /* 0x000fe2000bf05070 */
[----:B------:R-:W-:Y:S01]  /*ad330*/  IMAD.MOV.U32 R5, RZ, RZ, R14 ;  /* 0x000000ffff057224 */ /* 0x000fe200078e000e */
[----:B------:R-:W-:-:S11]  /*ad340*/  UISETP.GT.AND UP1, UPT, UR14, 0xc, UPT ;  /* 0x0000000c0e00788c */ /* 0x000fd6000bf24270 */
[----:B------:R1:W-:Y:S01]  /*ad350*/  LDGSTS.E [R3+0x2000], desc[UR74][R4.64], P0 ;  /* 0x0200000004037fae */ /* 0x0003e200081a104a */
[----:B------:R-:W-:Y:S01]  /*ad360*/  USEL UR11, URZ, 0x4, !UP1 ;  /* 0x00000004ff0b7887 */ /* 0x000fe2000c800000 */
[----:B-1----:R-:W-:Y:S02]  /*ad370*/  IMAD.MOV.U32 R4, RZ, RZ, R12 ;  /* 0x000000ffff047224 */ /* 0x002fe400078e000c */
[----:B------:R-:W-:-:S05]  /*ad380*/  IMAD.MOV.U32 R5, RZ, RZ, R13 ;  /* 0x000000ffff057224 */ /* 0x000fca00078e000d */
[----:B------:R1:W-:Y:S01]  /*ad390*/  LDGSTS.E [R3+0x2100], desc[UR74][R4.64], P0 ;  /* 0x0210000004037fae */ /* 0x0003e200081a104a */
[----:B------:R-:W-:Y:S01]  /*ad3a0*/  USEL UR11, UR11, URZ, !UP0 ;  /* 0x000000ff0b0b7287 */ /* 0x000fe2000c000000 */
[----:B-1----:R-:W-:Y:S01]  /*ad3b0*/  IMAD.MOV.U32 R4, RZ, RZ, R9 ;  /* 0x000000ffff047224 */ /* 0x002fe200078e0009 */
[----:B------:R-:W-:-:S05]  /*ad3c0*/  MOV R5, R11 ;  /* 0x0000000b00057202 */ /* 0x000fca0000000f00 */
[----:B------:R1:W-:Y:S01]  /*ad3d0*/  LDGSTS.E [R3+0x2200], desc[UR74][R4.64], P0 ;  /* 0x0220000004037fae */ /* 0x0003e200081a104a */
[----:B------:R-:W-:-:S05]  /*ad3e0*/  IADD3.X R8, PT, PT, R8, UR4, RZ, P1, !PT ;  /* 0x0000000408087c10 */ /* 0x000fca0008ffe4ff */
[----:B------:R2:W-:Y:S01]  /*ad3f0*/  STL [R1+0x36f8], R8 ;  /* 0x0036f80801007387 */ /* 0x0005e20000100800 */
[----:B-1----:R-:W-:-:S03]  /*ad400*/  IMAD.MOV.U32 R5, RZ, RZ, R8 ;  /* 0x000000ffff057224 */ /* 0x002fc600078e0008 */
[----:B--2---:R-:W2:Y:S01]  /*ad410*/  LDL.LU R14, [R1+0x3610] ;  /* 0x00361000010e7983 */ /* 0x004ea20000300800 */
[----:B------:R-:W-:-:S03]  /*ad420*/  IADD3 R17, P2, PT, R17, UR12, RZ ;  /* 0x0000000c11117c10 */ /* 0x000fc6000ff5e0ff */
[----:B------:R-:W2:Y:S04]  /*ad430*/  LDL.LU R8, [R1+0x361c] ;  /* 0x00361c0001087983 */ /* 0x000ea80000300800 */
[----:B------:R-:W-:Y:S01]  /*ad440*/  STL [R1+0x369c], R17 ;  /* 0x00369c1101007387 */ /* 0x000fe20000100800 */
[----:B------:R-:W-:-:S03]  /*ad450*/  IMAD.MOV.U32 R4, RZ, RZ, R2 ;  /* 0x000000ffff047224 */ /* 0x000fc600078e0002 */
[----:B------:R-:W2:Y:S04]  /*ad460*/  LDL.LU R13, [R1+0x3608] ;  /* 0x00360800010d7983 */ /* 0x000ea80000300800 */
[----:B------:R-:W2:Y:S04]  /*ad470*/  LDL.LU R12, [R1+0x3614] ;  /* 0x00361400010c7983 */ /* 0x000ea80000300800 */
[----:B------:R-:W2:Y:S01]  /*ad480*/  LDL.LU R11, [R1+0x3600] ;  /* 0x00360000010b7983 */ /* 0x000ea20000300800 */
[----:B------:R-:W-:-:S03]  /*ad490*/  ISETP.NE.U32.AND P1, PT, RZ, UR11, PT ;  /* 0x0000000bff007c0c */ /* 0x000fc6000bf25070 */
[----:B------:R-:W2:Y:S04]  /*ad4a0*/  LDL.LU R9, [R1+0x360c] ;  /* 0x00360c0001097983 */ /* 0x000ea80000300800 */
[----:B------:R-:W2:Y:S01]  /*ad4b0*/  LDL.LU R2, [R1+0x3604] ;  /* 0x0036040001027983 */ /* 0x000ea20000300800 */
[----:B------:R-:W-:-:S03]  /*ad4c0*/  IADD3.X R18, PT, PT, R18, UR4, RZ, P2, !PT ;  /* 0x0000000412127c10 */ /* 0x000fc600097fe4ff */
[----:B------:R1:W-:Y:S01]  /*ad4d0*/  LDGSTS.E [R3+0x2300], desc[UR74][R4.64], P0 ;  /* 0x0230000004037fae */ /* 0x0003e200081a104a */
[----:B------:R-:W-:Y:S02]  /*ad4e0*/  IADD3 R7, P0, PT, R7, UR12, RZ ;  /* 0x0000000c07077c10 */ /* 0x000fe4000ff1e0ff */
[----:B------:R-:W-:Y:S02]  /*ad4f0*/  IADD3 R10, P2, PT, R10, UR12, RZ ;  /* 0x0000000c0a0a7c10 */ /* 0x000fe4000ff5e0ff */
[----:B------:R-:W-:Y:S01]  /*ad500*/  IADD3.X R16, PT, PT, R16, UR4, RZ, P0, !PT ;  /* 0x0000000410107c10 */ /* 0x000fe200087fe4ff */
[----:B------:R3:W-:Y:S01]  /*ad510*/  STL [R1+0x3694], R7 ;  /* 0x0036940701007387 */ /* 0x0007e20000100800 */
[----:B------:R-:W-:-:S03]  /*ad520*/  IADD3 R0, P3, PT, R0, UR12, RZ ;  /* 0x0000000c00007c10 */ /* 0x000fc6000ff7e0ff */
[----:B------:R3:W-:Y:S01]  /*ad530*/  STL [R1+0x3690], R18 ;  /* 0x0036901201007387 */ /* 0x0007e20000100800 */
[----:B-1----:R-:W-:Y:S02]  /*ad540*/  IMAD.MOV.U32 R4, RZ, RZ, R17 ;  /* 0x000000ffff047224 */ /* 0x002fe400078e0011 */
[----:B------:R-:W-:Y:S01]  /*ad550*/  IMAD.MOV.U32 R5, RZ, RZ, R18 ;  /* 0x000000ffff057224 */ /* 0x000fe200078e0012 */
[----:B------:R-:W-:Y:S04]  /*ad560*/  STL [R1+0x368c], R10 ;  /* 0x00368c0a01007387 */ /* 0x000fe80000100800 */
[----:B------:R1:W-:Y:S04]  /*ad570*/  STL [R1+0x3688], R16 ;  /* 0x0036881001007387 */ /* 0x0003e80000100800 */
[----:B------:R-:W-:Y:S04]  /*ad580*/  STL [R1+0x3684], R0 ;  /* 0x0036840001007387 */ /* 0x000fe80000100800 */
[----:B------:R1:W-:Y:S02]  /*ad590*/  LDGSTS.E [R3+0x3000], desc[UR74][R4.64], P1 ;  /* 0x0300000004037fae */ /* 0x0003e400089a104a */
[----:B-1----:R-:W-:-:S02]  /*ad5a0*/  MOV R4, R7 ;  /* 0x0000000700047202 */ /* 0x002fc40000000f00 */
[----:B----4-:R-:W-:-:S05]  /*ad5b0*/  IADD3.X R15, PT, PT, R15, UR4, RZ, P2, !PT ;  /* 0x000000040f0f7c10 */ /* 0x010fca00097fe4ff */
[----:B------:R-:W-:Y:S01]  /*ad5c0*/  STL [R1+0x3680], R15 ;  /* 0x0036800f01007387 */ /* 0x000fe20000100800 */
[----:B---3--:R-:W-:-:S03]  /*ad5d0*/  IADD3.X R6, PT, PT, R6, UR4, RZ, P3, !PT ;  /* 0x0000000406067c10 */ /* 0x008fc60009ffe4ff */
[----:B------:R-:W3:Y:S04]  /*ad5e0*/  LDL.LU R7, [R1+0x35f8] ;  /* 0x0035f80001077983 */ /* 0x000ee80000300800 */
[----:B------:R1:W-:Y:S04]  /*ad5f0*/  STL [R1+0x3678], R6 ;  /* 0x0036780601007387 */ /* 0x0003e80000100800 */
[----:B------:R-:W4:Y:S01]  /*ad600*/  LDL.LU R17, [R1+0x359c] ;  /* 0x00359c0001117983 */ /* 0x000f220000300800 */
[----:B------:R-:W-:Y:S01]  /*ad610*/  IMAD.MOV.U32 R5, RZ, RZ, R16 ;  /* 0x000000ffff057224 */ /* 0x000fe200078e0010 */
[----:B------:R-:W-:-:S02]  /*ad620*/  UISETP.GT.AND UP1, UPT, UR14, 0x10, UPT ;  /* 0x000000100e00788c */ /* 0x000fc4000bf24270 */
[----:B------:R-:W4:Y:S04]  /*ad630*/  LDL.LU R18, [R1+0x3590] ;  /* 0x0035900001127983 */ /* 0x000f280000300800 */
[----:B------:R1:W-:Y:S01]  /*ad640*/  LDGSTS.E [R3+0x3100], desc[UR74][R4.64], P1 ;  /* 0x0310000004037fae */ /* 0x0003e200089a104a */
[----:B------:R-:W-:-:S03]  /*ad650*/  USEL UR11, URZ, 0x4, !UP1 ;  /* 0x00000004ff0b7887 */ /* 0x000fc6000c800000 */
[----:B------:R-:W4:Y:S01]  /*ad660*/  LDL.LU R16, [R1+0x3588] ;  /* 0x0035880001107983 */ /* 0x000f220000300800 */
[----:B-1----:R-:W-:Y:S02]  /*ad670*/  IMAD.MOV.U32 R4, RZ, RZ, R10 ;  /* 0x000000ffff047224 */ /* 0x002fe400078e000a */
[----:B------:R-:W-:Y:S01]  /*ad680*/  IMAD.MOV.U32 R5, RZ, RZ, R15 ;  /* 0x000000ffff057224 */ /* 0x000fe200078e000f */
[----:B------:R-:W-:-:S04]  /*ad690*/  USEL UR11, UR11, URZ, !UP0 ;  /* 0x000000ff0b0b7287 */ /* 0x000fc8000c000000 */
[----:B------:R1:W-:Y:S02]  /*ad6a0*/  LDGSTS.E [R3+0x3200], desc[UR74][R4.64], P1 ;  /* 0x0320000004037fae */ /* 0x0003e400089a104a */
[----:B------:R-:W-:Y:S01]  /*ad6b0*/  ISETP.NE.U32.AND P0, PT, RZ, UR11, PT ;  /* 0x0000000bff007c0c */ /* 0x000fe2000bf05070 */
[----:B-1----:R-:W-:Y:S01]  /*ad6c0*/  IMAD.MOV.U32 R4, RZ, RZ, R0 ;  /* 0x000000ffff047224 */ /* 0x002fe200078e0000 */
[----:B------:R-:W-:Y:S02]  /*ad6d0*/  MOV R5, R6 ;  /* 0x0000000600057202 */ /* 0x000fe40000000f00 */
[----:B------:R-:W4:Y:S04]  /*ad6e0*/  LDL.LU R6, [R1+0x3594] ;  /* 0x0035940001067983 */ /* 0x000f280000300800 */
[----:B------:R1:W-:Y:S04]  /*ad6f0*/  LDGSTS.E [R3+0x3300], desc[UR74][R4.64], P1 ;  /* 0x0330000004037fae */ /* 0x0003e800089a104a */
[----:B------:R-:W4:Y:S04]  /*ad700*/  LDL.LU R10, [R1+0x358c] ;  /* 0x00358c00010a7983 */ /* 0x000f280000300800 */
[----:B------:R-:W4:Y:S01]  /*ad710*/  LDL.LU R0, [R1+0x3584] ;  /* 0x0035840001007983 */ /* 0x000f220000300800 */
[----:B--2---:R-:W-:-:S04]  /*ad720*/  IADD3 R8, P1, PT, R8, UR12, RZ ;  /* 0x0000000c08087c10 */ /* 0x004fc8000ff3e0ff */
[----:B------:R-:W-:Y:S01]  /*ad730*/  IADD3.X R14, PT, PT, R14, UR4, RZ, P1, !PT ;  /* 0x000000040e0e7c10 */ /* 0x000fe20008ffe4ff */
[----:B------:R2:W-:Y:S01]  /*ad740*/  STL [R1+0x361c], R8 ;  /* 0x00361c0801007387 */ /* 0x0005e20000100800 */
[----:B------:R-:W-:-:S04]  /*ad750*/  IADD3 R12, P2, PT, R12, UR12, RZ ;  /* 0x0000000c0c0c7c10 */ /* 0x000fc8000ff5e0ff */
[----:B------:R-:W-:Y:S01]  /*ad760*/  IADD3.X R13, PT, PT, R13, UR4, RZ, P2, !PT ;  /* 0x000000040d0d7c10 */ /* 0x000fe200097fe4ff */
[----:B------:R-:W-:Y:S01]  /*ad770*/  STL [R1+0x3614], R12 ;  /* 0x0036140c01007387 */ /* 0x000fe20000100800 */
[----:B------:R-:W-:-:S03]  /*ad780*/  IADD3 R9, P3, PT, R9, UR12, RZ ;  /* 0x0000000c09097c10 */ /* 0x000fc6000ff7e0ff */
[----:B------:R2:W-:Y:S01]  /*ad790*/  STL [R1+0x3610], R14 ;  /* 0x0036100e01007387 */ /* 0x0005e20000100800 */
[----:B------:R-:W-:-:S03]  /*ad7a0*/  IADD3 R2, P1, PT, R2, UR12, RZ ;  /* 0x0000000c02027c10 */ /* 0x000fc6000ff3e0ff */
[----:B------:R-:W-:Y:S01]  /*ad7b0*/  STL [R1+0x360c], R9 ;  /* 0x00360c0901007387 */ /* 0x000fe20000100800 */
[----:B------:R-:W-:Y:S01]  /*ad7c0*/  IADD3.X R11, PT, PT, R11, UR4, RZ, P3, !PT ;  /* 0x000000040b0b7c10 */ /* 0x000fe20009ffe4ff */
[----:B-1----:R-:W-:Y:S02]  /*ad7d0*/  IMAD.MOV.U32 R4, RZ, RZ, R8 ;  /* 0x000000ffff047224 */ /* 0x002fe400078e0008 */
[----:B------:R-:W-:Y:S01]  /*ad7e0*/  STL [R1+0x3604], R2 ;  /* 0x0036040201007387 */ /* 0x000fe20000100800 */
[----:B------:R-:W-:-:S03]  /*ad7f0*/  IMAD.MOV.U32 R5, RZ, RZ, R14 ;  /* 0x000000ffff057224 */ /* 0x000fc600078e000e */
[----:B------:R-:W-:Y:S04]  /*ad800*/  STL [R1+0x3608], R13 ;  /* 0x0036080d01007387 */ /* 0x000fe80000100800 */
[----:B------:R-:W4:Y:S04]  /*ad810*/  LDL.LU R15, [R1+0x3580] ;  /* 0x00358000010f7983 */ /* 0x000f280000300800 */
[----:B------:R-:W-:Y:S04]  /*ad820*/  STL [R1+0x3600], R11 ;  /* 0x0036000b01007387 */ /* 0x000fe80000100800 */
[----:B--2---:R-:W2:Y:S04]  /*ad830*/  LDL.LU R8, [R1+0x3578] ;  /* 0x0035780001087983 */ /* 0x004ea80000300800 */
[----:B------:R1:W-:Y:S02]  /*ad840*/  LDGSTS.E [R3+0x4000], desc[UR74][R4.64], P0 ;  /* 0x0400000004037fae */ /* 0x0003e400081a104a */
[----:B-1----:R-:W-:-:S02]  /*ad850*/  IMAD.MOV.U32 R4, RZ, RZ, R12 ;  /* 0x000000ffff047224 */ /* 0x002fc400078e000c */
[----:B------:R-:W-:-:S05]  /*ad860*/  IMAD.MOV.U32 R5, RZ, RZ, R13 ;  /* 0x000000ffff057224 */ /* 0x000fca00078e000d */
[----:B------:R1:W-:Y:S02]  /*ad870*/  LDGSTS.E [R3+0x4100], desc[UR74][R4.64], P0 ;  /* 0x0410000004037fae */ /* 0x0003e400081a104a */
[----:B-1----:R-:W-:Y:S01]  /*ad880*/  MOV R4, R9 ;  /* 0x0000000900047202 */ /* 0x002fe20000000f00 */
[----:B------:R-:W-:-:S05]  /*ad890*/  IMAD.MOV.U32 R5, RZ, RZ, R11 ;  /* 0x000000ffff057224 */ /* 0x000fca00078e000b */
[----:B------:R1:W-:Y:S02]  /*ad8a0*/  LDGSTS.E [R3+0x4200], desc[UR74][R4.64], P0 ;  /* 0x0420000004037fae */ /* 0x0003e400081a104a */
[----:B-1----:R-:W-:Y:S01]  /*ad8b0*/  IMAD.MOV.U32 R4, RZ, RZ, R2 ;  /* 0x000000ffff047224 */ /* 0x002fe200078e0002 */
[----:B---3--:R-:W-:-:S05]  /*ad8c0*/  IADD3.X R7, PT, PT, R7, UR4, RZ, P1, !PT ;  /* 0x0000000407077c10 */ /* 0x008fca0008ffe4ff */
[----:B------:R1:W-:Y:S01]  /*ad8d0*/  STL [R1+0x35f8], R7 ;  /* 0x0035f80701007387 */ /* 0x0003e20000100800 */
[----:B----4-:R-:W-:Y:S01]  /*ad8e0*/  IADD3 R17, P2, PT, R17, UR12, RZ ;  /* 0x0000000c11117c10 */ /* 0x010fe2000ff5e0ff */
[----:B------:R-:W-:Y:S02]  /*ad8f0*/  IMAD.MOV.U32 R5, RZ, RZ, R7 ;  /* 0x000000ffff057224 */ /* 0x000fe400078e0007 */
[----:B------:R-:W3:Y:S01]  /*ad900*/  LDL.LU R14, [R1+0x3510] ;  /* 0x00351000010e7983 */ /* 0x000ee20000300800 */
[----:B------:R-:W-:Y:S01]  /*ad910*/  UISETP.GT.AND UP1, UPT, UR14, 0x14, UPT ;  /* 0x000000140e00788c */ /* 0x000fe2000bf24270 */
[----:B------:R-:W-:Y:S02]  /*ad920*/  IADD3.X R18, PT, PT, R18, UR4, RZ, P2, !PT ;  /* 0x0000000412127c10 */ /* 0x000fe400097fe4ff */
[----:B------:R4:W-:Y:S04]  /*ad930*/  LDGSTS.E [R3+0x4300], desc[UR74][R4.64], P0 ;  /* 0x0430000004037fae */ /* 0x0009e800081a104a */
[----:B-1----:R-:W3:Y:S04]  /*ad940*/  LDL.LU R7, [R1+0x351c] ;  /* 0x00351c0001077983 */ /* 0x002ee80000300800 */
[----:B------:R-:W-:Y:S04]  /*ad950*/  STL [R1+0x359c], R17 ;  /* 0x00359c1101007387 */ /* 0x000fe80000100800 */
[----:B------:R-:W3:Y:S04]  /*ad960*/  LDL.LU R13, [R1+0x3508] ;  /* 0x00350800010d7983 */ /* 0x000ee80000300800 */
[----:B------:R-:W3:Y:S04]  /*ad970*/  LDL.LU R12, [R1+0x3514] ;  /* 0x00351400010c7983 */ /* 0x000ee80000300800 */
[----:B------:R-:W3:Y:S04]  /*ad980*/  LDL.LU R11, [R1+0x3500] ;  /* 0x00350000010b7983 */ /* 0x000ee80000300800 */
[----:B------:R-:W3:Y:S04]  /*ad990*/  LDL.LU R9, [R1+0x350c] ;  /* 0x00350c0001097983 */ /* 0x000ee80000300800 */
[----:B------:R-:W3:Y:S01]  /*ad9a0*/  LDL.LU R2, [R1+0x3504] ;  /* 0x0035040001027983 */ /* 0x000ee20000300800 */
[----:B------:R-:W-:-:S04]  /*ad9b0*/  USEL UR11, URZ, 0x4, !UP1 ;  /* 0x00000004ff0b7887 */ /* 0x000fc8000c800000 */
[----:B------:R-:W-:-:S06]  /*ad9c0*/  USEL UR11, UR11, URZ, !UP0 ;  /* 0x000000ff0b0b7287 */ /* 0x000fcc000c000000 */
[----:B------:R-:W-:Y:S02]  /*ad9d0*/  ISETP.NE.U32.AND P1, PT, RZ, UR11, PT ;  /* 0x0000000bff007c0c */ /* 0x000fe4000bf25070 */
[----:B------:R-:W-:Y:S01]  /*ad9e0*/  IADD3 R6, P0, PT, R6, UR12, RZ ;  /* 0x0000000c06067c10 */ /* 0x000fe2000ff1e0ff */
[----:B----4-:R-:W-:Y:S01]  /*ad9f0*/  IMAD.MOV.U32 R4, RZ, RZ, R17 ;  /* 0x000000ffff047224 */ /* 0x010fe200078e0011 */
[----:B------:R-:W-:Y:S02]  /*ada00*/  MOV R5, R18 ;  /* 0x0000001200057202 */ /* 0x000fe40000000f00 */
[----:B------:R-:W-:Y:S02]  /*ada10*/  IADD3.X R16, PT, PT, R16, UR4, RZ, P0, !PT ;  /* 0x0000000410107c10 */ /* 0x000fe400087fe4ff */
[----:B------:R-:W-:Y:S01]  /*ada20*/  IADD3 R10, P2, PT, R10, UR12, RZ ;  /* 0x0000000c0a0a7c10 */ /* 0x000fe2000ff5e0ff */
[----:B------:R1:W-:Y:S01]  /*ada30*/  STL [R1+0x3594], R6 ;  /* 0x0035940601007387 */ /* 0x0003e20000100800 */
[----:B------:R-:W-:-:S03]  /*ada40*/  IADD3 R0, P3, PT, R0, UR12, RZ ;  /* 0x0000000c00007c10 */ /* 0x000fc6000ff7e0ff */
[----:B------:R4:W-:Y:S04]  /*ada50*/  LDGSTS.E [R3+0x5000], desc[UR74][R4.64], P1 ;  /* 0x0500000004037fae */ /* 0x0009e800089a104a */
[----:B------:R1:W-:Y:S04]  /*ada60*/  STL [R1+0x3590], R18 ;  /* 0x0035901201007387 */ /* 0x0003e80000100800 */
[----:B------:R-:W-:Y:S01]  /*ada70*/  STL [R1+0x358c], R10 ;  /* 0x00358c0a01007387 */ /* 0x000fe20000100800 */
[----:B----4-:R-:W-:Y:S02]  /*ada80*/  IMAD.MOV.U32 R4, RZ, RZ, R6 ;  /* 0x000000ffff047224 */ /* 0x010fe400078e0006 */
[----:B------:R-:W-:Y:S01]  /*ada90*/  IMAD.MOV.U32 R5, RZ, RZ, R16 ;  /* 0x000000ffff057224 */ /* 0x000fe200078e0010 */
[----:B------:R4:W-:Y:S04]  /*adaa0*/  STL [R1+0x3588], R16 ;  /* 0x0035881001007387 */ /* 0x0009e80000100800 */
[----:B------:R-:W-:Y:S04]  /*adab0*/  STL [R1+0x3584], R0 ;  /* 0x0035840001007387 */ /* 0x000fe80000100800 */
[----:B------:R1:W-:Y:S02]  /*adac0*/  LDGSTS.E [R3+0x5100], desc[UR74][R4.64], P1 ;  /* 0x0510000004037fae */ /* 0x0003e400089a104a */
[----:B-1----:R-:W-:Y:S01]  /*adad0*/  IMAD.MOV.U32 R4, RZ, RZ, R10 ;  /* 0x000000ffff047224 */ /* 0x002fe200078e000a */
[----:B------:R-:W-:-:S05]  /*adae0*/  IADD3.X R15, PT, PT, R15, UR4, RZ, P2, !PT ;  /* 0x000000040f0f7c10 */ /* 0x000fca00097fe4ff */
[----:B------:R-:W-:Y:S01]  /*adaf0*/  STL [R1+0x3580], R15 ;  /* 0x0035800f01007387 */ /* 0x000fe20000100800 */
[----:B------:R-:W-:Y:S01]  /*adb00*/  IMAD.MOV.U32 R5, RZ, RZ, R15 ;  /* 0x000000ffff057224 */ /* 0x000fe200078e000f */
[----:B--2---:R-:W-:Y:S02]  /*adb10*/  IADD3.X R8, PT, PT, R8, UR4, RZ, P3, !PT ;  /* 0x0000000408087c10 */ /* 0x004fe40009ffe4ff */
[----:B------:R-:W2:Y:S04]  /*adb20*/  LDL.LU R6, [R1+0x34f8] ;  /* 0x0034f80001067983 */ /* 0x000ea80000300800 */
[----:B------:R1:W-:Y:S04]  /*adb30*/  STL [R1+0x3578], R8 ;  /* 0x0035780801007387 */ /* 0x0003e80000100800 */
[----:B------:R-:W2:Y:S04]  /*adb40*/  LDL.LU R17, [R1+0x349c] ;  /* 0x00349c0001117983 */ /* 0x000ea80000300800 */
[----:B------:R1:W-:Y:S04]  /*adb50*/  LDGSTS.E [R3+0x5200], desc[UR74][R4.64], P1 ;  /* 0x0520000004037fae */ /* 0x0003e800089a104a */
[----:B------:R-:W2:Y:S04]  /*adb60*/  LDL.LU R18, [R1+0x3490] ;  /* 0x0034900001127983 */ /* 0x000ea80000300800 */
[----:B----4-:R-:W4:Y:S01]  /*adb70*/  LDL.LU R16, [R1+0x3488] ;  /* 0x0034880001107983 */ /* 0x010f220000300800 */
[----:B-1----:R-:W-:Y:S01]  /*adb80*/  MOV R4, R0 ;  /* 0x0000000000047202 */ /* 0x002fe20000000f00 */
[----:B------:R-:W-:-:S02]  /*adb90*/  IMAD.MOV.U32 R5, RZ, RZ, R8 ;  /* 0x000000ffff057224 */ /* 0x000fc400078e0008 */
[----:B------:R-:W4:Y:S04]  /*adba0*/  LDL.LU R8, [R1+0x3494] ;  /* 0x0034940001087983 */ /* 0x000f280000300800 */
[----:B------:R1:W-:Y:S04]  /*adbb0*/  LDGSTS.E [R3+0x5300], desc[UR74][R4.64], P1 ;  /* 0x0530000004037fae */ /* 0x0003e800089a104a */
[----:B------:R-:W4:Y:S04]  /*adbc0*/  LDL.LU R10, [R1+0x348c] ;  /* 0x00348c00010a7983 */ /* 0x000f280000300800 */
[----:B------:R-:W4:Y:S01]  /*adbd0*/  LDL.LU R0, [R1+0x3484] ;  /* 0x0034840001007983 */ /* 0x000f220000300800 */
[----:B---3--:R-:W-:-:S04]  /*adbe0*/  IADD3 R7, P1, PT, R7, UR12, RZ ;  /* 0x0000000c07077c10 */ /* 0x008fc8000ff3e0ff */
        /* <DEDUP_REMOVED lines=9> */
[----:B------:R-:W-:-:S03]  /*adc80*/  IADD3.X R11, PT, PT, R11, UR4, RZ, P3, !PT ;  /* 0x000000040b0b7c10 */ /* 0x000fc60009ffe4ff */
[----:B------:R-:W-:Y:S01]  /*adc90*/  STL [R1+0x3504], R2 ;  /* 0x0035040201007387 */ /* 0x000fe20000100800 */
[----:B-1----:R-:W-:-:S03]  /*adca0*/  IMAD.MOV.U32 R4, RZ, RZ, R7 ;  /* 0x000000ffff047224 */ /* 0x002fc600078e0007 */
        /* <DEDUP_REMOVED lines=12> */
[----:B-1----:R-:W-:Y:S01]  /*add70*/  IMAD.MOV.U32 R4, RZ, RZ, R12 ;  /* 0x000000ffff047224 */ /* 0x002fe200078e000c */
[----:B------:R-:W-:-:S05]  /*add80*/  MOV R5, R13 ;  /* 0x0000000d00057202 */ /* 0x000fca0000000f00 */
[----:B------:R1:W-:Y:S01]  /*add90*/  LDGSTS.E [R3+0x6100], desc[UR74][R4.64], P0 ;  /* 0x0610000004037fae */ /* 0x0003e200081a104a */
[----:B------:R-:W-:Y:S01]  /*adda0*/  USEL UR11, UR11, URZ, !UP0 ;  /* 0x000000ff0b0b7287 */ /* 0x000fe2000c000000 */
[----:B-1----:R-:W-:Y:S02]  /*addb0*/  IMAD.MOV.U32 R4, RZ, RZ, R9 ;  /* 0x000000ffff047224 */ /* 0x002fe400078e0009 */
[----:B------:R-:W-:-:S05]  /*addc0*/  IMAD.MOV.U32 R5, RZ, RZ, R11 ;  /* 0x000000ffff057224 */ /* 0x000fca00078e000b */
[----:B------:R1:W-:Y:S01]  /*addd0*/  LDGSTS.E [R3+0x6200], desc[UR74][R4.64], P0 ;  /* 0x0620000004037fae */ /* 0x0003e200081a104a */
[----:B--2---:R-:W-:-:S05]  /*adde0*/  IADD3.X R6, PT, PT, R6, UR4, RZ, P1, !PT ;  /* 0x0000000406067c10 */ /* 0x004fca0008ffe4ff */
[----:B------:R2:W-:Y:S01]  /*addf0*/  STL [R1+0x34f8], R6 ;  /* 0x0034f80601007387 */ /* 0x0005e20000100800 */
[----:B------:R-:W-:Y:S01]  /*ade00*/  IADD3 R17, P2, PT, R17, UR12, RZ ;  /* 0x0000000c11117c10 */ /* 0x000fe2000ff5e0ff */
[----:B-1----:R-:W-:Y:S02]  /*ade10*/  IMAD.MOV.U32 R5, RZ, RZ, R6 ;  /* 0x000000ffff057224 */ /* 0x002fe400078e0006 */
[----:B------:R-:W3:Y:S04]  /*ade20*/  LDL.LU R14, [R1+0x3410] ;  /* 0x00341000010e7983 */ /* 0x000ee80000300800 */
[----:B--2---:R-:W2:Y:S04]  /*ade30*/  LDL.LU R6, [R1+0x341c] ;  /* 0x00341c0001067983 */ /* 0x004ea80000300800 */
        /* <DEDUP_REMOVED lines=10> */
[----:B----4-:R-:W-:Y:S02]  /*adee0*/  IADD3 R8, P0, PT, R8, UR12, RZ ;  /* 0x0000000c08087c10 */ /* 0x010fe4000ff1e0ff */
[----:B------:R-:W-:Y:S02]  /*adef0*/  IADD3 R10, P2, PT, R10, UR12, RZ ;  /* 0x0000000c0a0a7c10 */ /* 0x000fe4000ff5e0ff */
[----:B------:R-:W-:Y:S01]  /*adf00*/  IADD3.X R16, PT, PT, R16, UR4, RZ, P0, !PT ;  /* 0x0000000410107c10 */ /* 0x000fe200087fe4ff */
[----:B------:R4:W-:Y:S01]  /*adf10*/  STL [R1+0x3494], R8 ;  /* 0x0034940801007387 */ /* 0x0009e20000100800 */
[----:B------:R-:W-:-:S03]  /*adf20*/  IADD3 R0, P3, PT, R0, UR12, RZ ;  /* 0x0000000c00007c10 */ /* 0x000fc6000ff7e0ff */
[----:B------:R3:W-:Y:S01]  /*adf30*/  STL [R1+0x3490], R18 ;  /* 0x0034901201007387 */ /* 0x0007e20000100800 */
[----:B-1----:R-:W-:Y:S01]  /*adf40*/  MOV R4, R17 ;  /* 0x0000001100047202 */ /* 0x002fe20000000f00 */
[----:B------:R-:W-:Y:S02]  /*adf50*/  IMAD.MOV.U32 R5, RZ, RZ, R18 ;  /* 0x000000ffff057224 */ /* 0x000fe400078e0012 */
[----:B------:R-:W-:Y:S04]  /*adf60*/  STL [R1+0x348c], R10 ;  /* 0x00348c0a01007387 */ /* 0x000fe80000100800 */
[----:B------:R1:W-:Y:S04]  /*adf70*/  STL [R1+0x3488], R16 ;  /* 0x0034881001007387 */ /* 0x0003e80000100800 */
[----:B------:R-:W-:Y:S04]  /*adf80*/  STL [R1+0x3484], R0 ;  /* 0x0034840001007387 */ /* 0x000fe80000100800 */
[----:B------:R1:W-:Y:S02]  /*adf90*/  LDGSTS.E [R3+0x7000], desc[UR74][R4.64], P1 ;  /* 0x0700000004037fae */ /* 0x0003e400089a104a */
[----:B-1----:R-:W-:Y:S01]  /*adfa0*/  IMAD.MOV.U32 R4, RZ, RZ, R8 ;  /* 0x000000ffff047224 */ /* 0x002fe200078e0008 */
[----:B------:R-:W-:-:S05]  /*adfb0*/  IADD3.X R15, PT, PT, R15, UR4, RZ, P2, !PT ;  /* 0x000000040f0f7c10 */ /* 0x000fca00097fe4ff */
[----:B------:R-:W-:Y:S01]  /*adfc0*/  STL [R1+0x3480], R15 ;  /* 0x0034800f01007387 */ /* 0x000fe20000100800 */
[----:B---3--:R-:W-:-:S03]  /*adfd0*/  IADD3.X R7, PT, PT, R7, UR4, RZ, P3, !PT ;  /* 0x0000000407077c10 */ /* 0x008fc60009ffe4ff */
[----:B----4-:R-:W3:Y:S04]  /*adfe0*/  LDL.LU R8, [R1+0x33f8] ;  /* 0x0033f80001087983 */ /* 0x010ee80000300800 */
        /* <DEDUP_REMOVED lines=8> */
[----:B-1----:R-:W-:Y:S01]  /*ae070*/  IMAD.MOV.U32 R4, RZ, RZ, R10 ;  /* 0x000000ffff047224 */ /* 0x002fe200078e000a */
[----:B------:R-:W-:Y:S01]  /*ae080*/  MOV R5, R15 ;  /* 0x0000000f00057202 */ /* 0x000fe20000000f00 */
[----:B------:R-:W-:-:S04]  /*ae090*/  USEL UR11, UR11, URZ, !UP0 ;  /* 0x000000ff0b0b7287 */ /* 0x000fc8000c000000 */
[----:B------:R1:W-:Y:S02]  /*ae0a0*/  LDGSTS.E [R3+0x7200], desc[UR74][R4.64], P1 ;  /* 0x0720000004037fae */ /* 0x0003e400089a104a */
[----:B------:R-:W-:Y:S01]  /*ae0b0*/  ISETP.NE.U32.AND P0, PT, RZ, UR11, PT ;  /* 0x0000000bff007c0c */ /* 0x000fe2000bf05070 */
[----:B-1----:R-:W-:Y:S02]  /*ae0c0*/  IMAD.MOV.U32 R4, RZ, RZ, R0 ;  /* 0x000000ffff047224 */ /* 0x002fe400078e0000 */
[----:B------:R-:W-:Y:S02]  /*ae0d0*/  IMAD.MOV.U32 R5, RZ, RZ, R7 ;  /* 0x000000ffff057224 */ /* 0x000fe400078e0007 */
        /* <DEDUP_REMOVED lines=23> */
[----:B-1----:R-:W-:Y:S01]  /*ae250*/  MOV R4, R12 ;  /* 0x0000000c00047202 */ /* 0x002fe20000000f00 */
[----:B------:R-:W-:-:S05]  /*ae260*/  IMAD.MOV.U32 R5, RZ, RZ, R13 ;  /* 0x000000ffff057224 */ /* 0x000fca00078e000d */
[----:B------:R1:W-:Y:S02]  /*ae270*/  LDGSTS.E [R3+0x8100], desc[UR74][R4.64], P0 ;  /* 0x0810000004037fae */ /* 0x0003e400081a104a */
[----:B-1----:R-:W-:Y:S02]  /*ae280*/  IMAD.MOV.U32 R4, RZ, RZ, R9 ;  /* 0x000000ffff047224 */ /* 0x002fe400078e0009 */
[----:B------:R-:W-:-:S05]  /*ae290*/  IMAD.MOV.U32 R5, RZ, RZ, R11 ;  /* 0x000000ffff057224 */ /* 0x000fca00078e000b */
[----:B------:R1:W-:Y:S02]  /*ae2a0*/  LDGSTS.E [R3+0x8200], desc[UR74][R4.64], P0 ;  /* 0x0820000004037fae */ /* 0x0003e400081a104a */
[----:B-1----:R-:W-:Y:S01]  /*ae2b0*/  IMAD.MOV.U32 R4, RZ, RZ, R2 ;  /* 0x000000ffff047224 */ /* 0x002fe200078e0002 */
[----:B---3--:R-:W-:-:S04]  /*ae2c0*/  IADD3.X R8, PT, PT, R8, UR4, RZ, P1, !PT ;  /* 0x0000000408087c10 */ /* 0x008fc80008ffe4ff */
[----:B------:R-:W-:Y:S01]  /*ae2d0*/  MOV R5, R8 ;  /* 0x0000000800057202 */ /* 0x000fe20000000f00 */
[----:B------:R1:W-:Y:S01]  /*ae2e0*/  STL [R1+0x33f8], R8 ;  /* 0x0033f80801007387 */ /* 0x0003e20000100800 */
[----:B----4-:R-:W-:-:S03]  /*ae2f0*/  IADD3 R17, P2, PT, R17, UR12, RZ ;  /* 0x0000000c11117c10 */ /* 0x010fc6000ff5e0ff */
[----:B------:R-:W3:Y:S01]  /*ae300*/  LDL.LU R14, [R1+0x3310] ;  /* 0x00331000010e7983 */ /* 0x000ee20000300800 */
[----:B------:R-:W-:-:S03]  /*ae310*/  UISETP.GT.AND UP1, UPT, UR14, 0x24, UPT ;  /* 0x000000240e00788c */ /* 0x000fc6000bf24270 */
        /* <DEDUP_REMOVED lines=9> */
[----:B------:R-:W-:Y:S01]  /*ae3b0*/  USEL UR11, UR11, URZ, !UP0 ;  /* 0x000000ff0b0b7287 */ /* 0x000fe2000c000000 */
[----:B------:R-:W-:-:S05]  /*ae3c0*/  IADD3.X R18, PT, PT, R18, UR4, RZ, P2, !PT ;  /* 0x0000000412127c10 */ /* 0x000fca00097fe4ff */
[----:B------:R-:W-:Y:S02]  /*ae3d0*/  ISETP.NE.U32.AND P1, PT, RZ, UR11, PT ;  /* 0x0000000bff007c0c */ /* 0x000fe4000bf25070 */
[----:B------:R-:W-:Y:S01]  /*ae3e0*/  IADD3 R7, P0, PT, R7, UR12, RZ ;  /* 0x0000000c07077c10 */ /* 0x000fe2000ff1e0ff */
[----:B----4-:R-:W-:Y:S02]  /*ae3f0*/  IMAD.MOV.U32 R4, RZ, RZ, R17 ;  /* 0x000000ffff047224 */ /* 0x010fe400078e0011 */
[----:B------:R-:W-:Y:S01]  /*ae400*/  IMAD.MOV.U32 R5, RZ, RZ, R18 ;  /* 0x000000ffff057224 */ /* 0x000fe200078e0012 */
        /* <DEDUP_REMOVED lines=12> */
[----:B-1----:R-:W-:-:S02]  /*ae4d0*/  MOV R4, R10 ;  /* 0x0000000a00047202 */ /* 0x002fc40000000f00 */
        /* <DEDUP_REMOVED lines=10> */
[----:B-1----:R-:W-:-:S02]  /*ae580*/  IMAD.MOV.U32 R4, RZ, RZ, R0 ;  /* 0x000000ffff047224 */ /* 0x002fc400078e0000 */
[----:B------:R-:W-:Y:S02]  /*ae590*/  IMAD.MOV.U32 R5, RZ, RZ, R6 ;  /* 0x000000ffff057224 */ /* 0x000fe400078e0006 */
        /* <DEDUP_REMOVED lines=24> */
[----:B------:R-:W-:Y:S02]  /*ae720*/  ISETP.NE.U32.AND P0, PT, RZ, UR11, PT ;  /* 0x0000000bff007c0c */ /* 0x000fe4000bf05070 */
[----:B------:R-:W-:Y:S01]  /*ae730*/  MOV R5, R14 ;  /* 0x0000000e00057202 */ /* 0x000fe20000000f00 */
[----:B------:R-:W-:-:S10]  /*ae740*/  UISETP.GT.AND UP1, UPT, UR14, 0x2c, UPT ;  /* 0x0000002c0e00788c */ /* 0x000fd4000bf24270 */
[----:B------:R1:W-:Y:S01]  /*ae750*/  LDGSTS.E [R3+0xa000], desc[UR74][R4.64], P0 ;  /* 0x0a00000004037fae */ /* 0x0003e200081a104a */
[----:B------:R-:W-:Y:S01]  /*ae760*/  USEL UR11, URZ, 0x4, !UP1 ;  /* 0x00000004ff0b7887 */ /* 0x000fe2000c800000 */
[----:B-1----:R-:W-:Y:S02]  /*ae770*/  IMAD.MOV.U32 R4, RZ, RZ, R12 ;  /* 0x000000ffff047224 */ /* 0x002fe400078e000c */
[----:B------:R-:W-:-:S05]  /*ae780*/  IMAD.MOV.U32 R5, RZ, RZ, R13 ;  /* 0x000000ffff057224 */ /* 0x000fca00078e000d */
        /* <DEDUP_REMOVED lines=12> */
[----:B------:R-:W-:-:S03]  /*ae850*/  MOV R4, R2 ;  /* 0x0000000200047202 */ /* 0x000fc60000000f00 */
        /* <DEDUP_REMOVED lines=27> */
[----:B------:R-:W-:Y:S01]  /*aea10*/  MOV R5, R16 ;  /* 0x0000001000057202 */ /* 0x000fe20000000f00 */
        /* <DEDUP_REMOVED lines=27> */
[----:B-1----:R-:W-:Y:S01]  /*aebd0*/  IMAD.MOV.U32 R5, RZ, RZ, R14 ;  /* 0x000000ffff057224 */ /* 0x002fe200078e000e */
[----:B------:R-:W-:Y:S01]  /*aebe0*/  MOV R4, R7 ;  /* 0x0000000700047202 */ /* 0x000fe20000000f00 */
[----:B------:R-:W-:Y:S04]  /*aebf0*/  STL [R1+0x3204], R2 ;  /* 0x0032040201007387 */ /* 0x000fe80000100800 */
        /* <DEDUP_REMOVED lines=8> */
[----:B-1----:R-:W-:Y:S01]  /*aec80*/  IMAD.MOV.U32 R4, RZ, RZ, R9 ;  /* 0x000000ffff047224 */ /* 0x002fe200078e0009 */
[----:B------:R-:W-:-:S05]  /*aec90*/  MOV R5, R11 ;  /* 0x0000000b00057202 */ /* 0x000fca0000000f00 */
        /* <DEDUP_REMOVED lines=30> */
[----:B----4-:R-:W-:Y:S01]  /*aee80*/  MOV R4, R8 ;  /* 0x0000000800047202 */ /* 0x010fe20000000f00 */
[----:B------:R-:W-:-:S02]  /*aee90*/  IMAD.MOV.U32 R5, RZ, RZ, R16 ;  /* 0x000000ffff057224 */ /* 0x000fc400078e0010 */
        /* <DEDUP_REMOVED lines=14> */
[----:B-1----:R-:W-:Y:S01]  /*aef80*/  IMAD.MOV.U32 R4, RZ, RZ, R0 ;  /* 0x000000ffff047224 */ /* 0x002fe200078e0000 */
[----:B------:R-:W-:-:S02]  /*aef90*/  MOV R5, R7 ;  /* 0x0000000700057202 */ /* 0x000fc40000000f00 */
        /* <DEDUP_REMOVED lines=33> */
[----:B-1----:R-:W-:Y:S01]  /*af1b0*/  MOV R4, R9 ;  /* 0x0000000900047202 */ /* 0x002fe20000000f00 */
[----:B------:R-:W-:-:S05]  /*af1c0*/  IMAD.MOV.U32 R5, RZ, RZ, R11 ;  /* 0x000000ffff057224 */ /* 0x000fca00078e000b */
[----:B------:R1:W-:Y:S01]  /*af1d0*/  LDGSTS.E [R3+0xe200], desc[UR74][R4.64], P0 ;  /* 0x0e20000004037fae */ /* 0x0003e200081a104a */
[----:B--2---:R-:W-:-:S05]  /*af1e0*/  IADD3.X R8, PT, PT, R8, UR4, RZ, P1, !PT ;  /* 0x0000000408087c10 */ /* 0x004fca0008ffe4ff */
[----:B------:R2:W-:Y:S01]  /*af1f0*/  STL [R1+0x30f0], R8 ;  /* 0x0030f00801007387 */ /* 0x0005e20000100800 */
[----:B------:R-:W-:-:S03]  /*af200*/  IADD3 R17, P2, PT, R17, UR12, RZ ;  /* 0x0000000c11117c10 */ /* 0x000fc6000ff5e0ff */
[----:B------:R-:W3:Y:S01]  /*af210*/  LDL.LU R14, [R1+0x3014] ;  /* 0x00301400010e7983 */ /* 0x000ee20000300800 */
[----:B-1----:R-:W-:-:S03]  /*af220*/  IMAD.MOV.U32 R5, RZ, RZ, R8 ;  /* 0x000000ffff057224 */ /* 0x002fc600078e0008 */
        /* <DEDUP_REMOVED lines=17> */
[----:B-1----:R-:W-:Y:S01]  /*af340*/  IMAD.MOV.U32 R4, RZ, RZ, R17 ;  /* 0x000000ffff047224 */ /* 0x002fe200078e0011 */
[----:B------:R-:W-:Y:S02]  /*af350*/  MOV R5, R18 ;  /* 0x0000001200057202 */ /* 0x000fe40000000f00 */
        /* <DEDUP_REMOVED lines=21> */
[----:B------:R-:W-:Y:S02]  /*af4b0*/  ISETP.NE.U32.AND P0, PT, RZ, UR11, PT ;  /* 0x0000000bff007c0c */ /* 0x000fe4000bf05070 */
[----:B-1----:R-:W-:Y:S01]  /*af4c0*/  MOV R4, R0 ;  /* 0x0000000000047202 */ /* 0x002fe20000000f00 */
        /* <DEDUP_REMOVED lines=24> */
[----:B-1----:R-:W-:Y:S01]  /*af650*/  IMAD.MOV.U32 R4, RZ, RZ, R12 ;  /* 0x000000ffff047224 */ /* 0x002fe200078e000c */
[----:B------:R-:W-:-:S05]  /*af660*/  MOV R5, R13 ;  /* 0x0000000d00057202 */ /* 0x000fca0000000f00 */
[----:B------:R1:W-:Y:S02]  /*af670*/  LDGSTS.E [R3+0x10100], desc[UR74][R4.64], P0 ;  /* 0x1010000004037fae */ /* 0x0003e400081a104a */
[----:B-1----:R-:W-:Y:S02]  /*af680*/  IMAD.MOV.U32 R4, RZ, RZ, R9 ;  /* 0x000000ffff047224 */ /* 0x002fe400078e0009 */
        /* <DEDUP_REMOVED lines=37> */
[----:B------:R-:W-:-:S04]  /*af8e0*/  IADD3.X R15, PT, PT, R15, UR4, RZ, P2, !PT ;  /* 0x000000040f0f7c10 */ /* 0x000fc800097fe4ff */
[----:B------:R-:W-:Y:S01]  /*af8f0*/  MOV R5, R15 ;  /* 0x0000000f00057202 */ /* 0x000fe20000000f00 */
[----:B------:R-:W-:Y:S01]  /*af900*/  STL [R1+0x2f80], R15 ;  /* 0x002f800f01007387 */ /* 0x000fe20000100800 */
[----:B--2---:R-:W-:-:S03]  /*af910*/  IADD3.X R8, PT, PT, R8, UR4, RZ, P3, !PT ;  /* 0x0000000408087c10 */ /* 0x004fc60009ffe4ff */
        /* <DEDUP_REMOVED lines=37> */
[----:B-1----:R-:W-:Y:S01]  /*afb70*/  MOV R4, R12 ;  /* 0x0000000c00047202 */ /* 0x002fe20000000f00 */
[----:B------:R-:W-:-:S05]  /*afb80*/  IMAD.MOV.U32 R5, RZ, RZ, R13 ;  /* 0x000000ffff057224 */ /* 0x000fca00078e000d */
[----:B------:R1:W-:Y:S01]  /*afb90*/  LDGSTS.E [R3+0x12100], desc[UR74][R4.64], P0 ;  /* 0x1210000004037fae */ /* 0x0003e200081a104a */
[----:B------:R-:W-:Y:S01]  /*afba0*/  USEL UR11, UR11, URZ, !UP0 ;  /* 0x000000ff0b0b7287 */ /* 0x000fe2000c000000 */
[----:B-1----:R-:W-:Y:S02]  /*afbb0*/  IMAD.MOV.U32 R4, RZ, RZ, R9 ;  /* 0x000000ffff047224 */ /* 0x002fe400078e0009 */
[----:B------:R-:W-:Y:S01]  /*afbc0*/  IMAD.MOV.U32 R5, RZ, RZ, R11 ;  /* 0x000000ffff057224 */ /* 0x000fe200078e000b */
[----:B--2---:R-:W-:-:S04]  /*afbd0*/  IADD3.X R6, PT, PT, R6, UR4, RZ, P1, !PT ;  /* 0x0000000406067c10 */ /* 0x004fc80008ffe4ff */
[----:B------:R1:W-:Y:S04]  /*afbe0*/  LDGSTS.E [R3+0x12200], desc[UR74][R4.64], P0 ;  /* 0x1220000004037fae */ /* 0x0003e800081a104a */
[----:B------:R2:W-:Y:S01]  /*afbf0*/  STL [R1+0x2ef0], R6 ;  /* 0x002ef00601007387 */ /* 0x0005e20000100800 */
[----:B------:R-:W-:-:S03]  /*afc00*/  IADD3 R17, P2, PT, R17, UR12, RZ ;  /* 0x0000000c11117c10 */ /* 0x000fc6000ff5e0ff */
[----:B------:R-:W3:Y:S01]  /*afc10*/  LDL.LU R14, [R1+0x2e14] ;  /* 0x002e1400010e7983 */ /* 0x000ee20000300800 */
[----:B-1----:R-:W-:-:S03]  /*afc20*/  MOV R5, R6 ;  /* 0x0000000600057202 */ /* 0x002fc60000000f00 */
        /* <DEDUP_REMOVED lines=36> */
[----:B-1----:R-:W-:Y:S01]  /*afe70*/  MOV R4, R10 ;  /* 0x0000000a00047202 */ /* 0x002fe20000000f00 */
        /* <DEDUP_REMOVED lines=32> */
[----:B-1----:R-:W-:Y:S02]  /*b0080*/  IMAD.MOV.U32 R4, RZ, RZ, R9 ;  /* 0x000000ffff047224 */ /* 0x002fe400078e0009 */
[----:B------:R-:W-:-:S05]  /*b0090*/  IMAD.MOV.U32 R5, RZ, RZ, R11 ;  /* 0x000000ffff057224 */ /* 0x000fca00078e000b */
[----:B------:R1:W-:Y:S02]  /*b00a0*/  LDGSTS.E [R3+0x14200], desc[UR74][R4.64], P0 ;  /* 0x1420000004037fae */ /* 0x0003e400081a104a */
[----:B-1----:R-:W-:Y:S02]  /*b00b0*/  MOV R4, R2 ;  /* 0x0000000200047202 */ /* 0x002fe40000000f00 */
        /* <DEDUP_REMOVED lines=28> */
[----:B----4-:R-:W-:Y:S01]  /*b0280*/  IMAD.MOV.U32 R4, RZ, RZ, R7 ;  /* 0x000000ffff047224 */ /* 0x010fe200078e0007 */
[----:B------:R-:W-:-:S02]  /*b0290*/  MOV R5, R16 ;  /* 0x0000001000057202 */ /* 0x000fc40000000f00 */
        /* <DEDUP_REMOVED lines=50> */
[----:B------:R-:W-:Y:S02]  /*b05c0*/  MOV R5, R11 ;  /* 0x0000000b00057202 */ /* 0x000fe40000000f00 */
[----:B--2---:R-:W-:-:S03]  /*b05d0*/  IADD3.X R7, PT, PT, R7, UR4, RZ, P1, !PT ;  /* 0x0000000407077c10 */ /* 0x004fc60008ffe4ff */
[----:B------:R1:W-:Y:S01]  /*b05e0*/  LDGSTS.E [R3+0x16200], desc[UR74][R4.64], P0 ;  /* 0x1620000004037fae */ /* 0x0003e200081a104a */
[----:B------:R-:W-:-:S03]  /*b05f0*/  IADD3 R17, P2, PT, R17, UR12, RZ ;  /* 0x0000000c11117c10 */ /* 0x000fc6000ff5e0ff */
[----:B------:R2:W-:Y:S04]  /*b0600*/  STL [R1+0x2cf0], R7 ;  /* 0x002cf00701007387 */ /* 0x0005e80000100800 */
        /* <DEDUP_REMOVED lines=105> */
[----:B------:R-:W-:Y:S04]  /*b0ca0*/  STL [R1+0x2470], R16 ;  /* 0x0024701001007387 */ /* 0x000fe80000100800 */
[----:B------:R-:W-:Y:S04]  /*b0cb0*/  STL [R1+0x2484], R0 ;  /* 0x0024840001007387 */ /* 0x000fe80000100800 */
[----:B------:R4:W-:Y:S02]  /*b0cc0*/  LDGSTS.E [R3+0x19100], desc[UR74][R4.64], P1 ;  /* 0x1910000004037fae */ /* 0x0009e400089a104a */
[----:B----4-:R-:W-:Y:S01]  /*b0cd0*/  IMAD.MOV.U32 R4, RZ, RZ, R10 ;  /* 0x000000ffff047224 */ /* 0x010fe200078e000a */
[----:B------:R-:W-:-:S05]  /*b0ce0*/  IADD3.X R15, PT, PT, R15, UR4, RZ, P2, !PT ;  /* 0x000000040f0f7c10 */ /* 0x000fca00097fe4ff */
[----:B------:R4:W-:Y:S01]  /*b0cf0*/  STL [R1+0x2478], R15 ;  /* 0x0024780f01007387 */ /* 0x0009e20000100800 */
[----:B------:R-:W-:Y:S01]  /*b0d00*/  IMAD.MOV.U32 R5, RZ, RZ, R15 ;  /* 0x000000ffff057224 */ /* 0x000fe200078e000f */
[----:B--2---:R-:W-:Y:S02]  /*b0d10*/  IADD3.X R7, PT, PT, R7, UR4, RZ, P3, !PT ;  /* 0x0000000407077c10 */ /* 0x004fe40009ffe4ff */
[----:B-1----:R-:W2:Y:S04]  /*b0d20*/  LDL.LU R8, [R1+0x2500] ;  /* 0x0025000001087983 */ /* 0x002ea80000300800 */
        /* <DEDUP_REMOVED lines=13> */
[----:B------:R-:W-:Y:S01]  /*b0e00*/  STL [R1+0x24ec], R6 ;  /* 0x0024ec0601007387 */ /* 0x000fe20000100800 */
        /* <DEDUP_REMOVED lines=12> */
[----:B---3--:R-:W3:Y:S04]  /*b0ed0*/  LDL.LU R14, [R1+0x2578] ;  /* 0x00257800010e7983 */ /* 0x008ee80000300800 */
[----:B------:R1:W-:Y:S04]  /*b0ee0*/  STL [R1+0x24f8], R11 ;  /* 0x0024f80b01007387 */ /* 0x0003e80000100800 */
[----:B------:R-:W3:Y:S01]  /*b0ef0*/  LDL.LU R6, [R1+0x2580] ;  /* 0x0025800001067983 */ /* 0x000ee20000300800 */
[----:B------:R-:W-:-:S04]  /*b0f00*/  UISETP.GT.AND UP1, UPT, UR14, 0x68, UPT ;  /* 0x000000680e00788c */ /* 0x000fc8000bf24270 */
[----:B------:R-:W-:-:S04]  /*b0f10*/  USEL UR11, URZ, 0x4, !UP1 ;  /* 0x00000004ff0b7887 */ /* 0x000fc8000c800000 */
[----:B------:R-:W-:-:S06]  /*b0f20*/  USEL UR11, UR11, URZ, !UP0 ;  /* 0x000000ff0b0b7287 */ /* 0x000fcc000c000000 */
[----:B------:R-:W-:Y:S01]  /*b0f30*/  ISETP.NE.U32.AND P0, PT, RZ, UR11, PT ;  /* 0x0000000bff007c0c */ /* 0x000fe2000bf05070 */
[----:B------:R-:W-:-:S04]  /*b0f40*/  UISETP.GT.AND UP1, UPT, UR14, 0x6c, UPT ;  /* 0x0000006c0e00788c */ /* 0x000fc8000bf24270 */
[----:B------:R-:W-:-:S08]  /*b0f50*/  USEL UR11, URZ, 0x4, !UP1 ;  /* 0x00000004ff0b7887 */ /* 0x000fd0000c800000 */
[----:B------:R1:W-:Y:S01]  /*b0f60*/  LDGSTS.E [R3+0x1a000], desc[UR74][R4.64], P0 ;  /* 0x1a00000004037fae */ /* 0x0003e200081a104a */
[----:B------:R-:W-:Y:S01]  /*b0f70*/  USEL UR11, UR11, URZ, !UP0 ;  /* 0x000000ff0b0b7287 */ /* 0x000fe2000c000000 */
[----:B-1----:R-:W-:Y:S01]  /*b0f80*/  IMAD.MOV.U32 R4, RZ, RZ, R12 ;  /* 0x000000ffff047224 */ /* 0x002fe200078e000c */
[----:B------:R-:W-:-:S05]  /*b0f90*/  MOV R5, R13 ;  /* 0x0000000d00057202 */ /* 0x000fca0000000f00 */
[----:B------:R1:W-:Y:S01]  /*b0fa0*/  LDGSTS.E [R3+0x1a100], desc[UR74][R4.64], P0 ;  /* 0x1a10000004037fae */ /* 0x0003e200081a104a */
[----:B--2---:R-:W-:Y:S01]  /*b0fb0*/  IADD3.X R8, PT, PT, R8, UR4, RZ, P1, !PT ;  /* 0x0000000408087c10 */ /* 0x004fe20008ffe4ff */
[----:B-1----:R-:W-:Y:S02]  /*b0fc0*/  IMAD.MOV.U32 R4, RZ, RZ, R9 ;  /* 0x000000ffff047224 */ /* 0x002fe400078e0009 */
[----:B------:R-:W-:Y:S02]  /*b0fd0*/  IMAD.MOV.U32 R5, RZ, RZ, R11 ;  /* 0x000000ffff057224 */ /* 0x000fe400078e000b */
[----:B------:R1:W-:Y:S01]  /*b0fe0*/  STL [R1+0x2500], R8 ;  /* 0x0025000801007387 */ /* 0x0003e20000100800 */
[----:B------:R-:W-:-:S03]  /*b0ff0*/  IADD3 R17, P2, PT, R17, UR12, RZ ;  /* 0x0000000c11117c10 */ /* 0x000fc6000ff5e0ff */
[----:B------:R-:W2:Y:S04]  /*b1000*/  LDL.LU R11, [R1+0x25e8] ;  /* 0x0025e800010b7983 */ /* 0x000ea80000300800 */
[----:B------:R-:W2:Y:S04]  /*b1010*/  LDL.LU R9, [R1+0x25ec] ;  /* 0x0025ec0001097983 */ /* 0x000ea80000300800 */
[----:B------:R-:W-:Y:S04]  /*b1020*/  STL [R1+0x256c], R17 ;  /* 0x00256c1101007387 */ /* 0x000fe80000100800 */
[----:B------:R-:W2:Y:S04]  /*b1030*/  LDL.LU R16, [R1+0x25f0] ;  /* 0x0025f00001107983 */ /* 0x000ea80000300800 */
[----:B------:R1:W-:Y:S04]  /*b1040*/  LDGSTS.E [R3+0x1a200], desc[UR74][R4.64], P0 ;  /* 0x1a20000004037fae */ /* 0x0003e800081a104a */
[----:B------:R-:W2:Y:S04]  /*b1050*/  LDL.LU R13, [R1+0x25f4] ;  /* 0x0025f400010d7983 */ /* 0x000ea80000300800 */
[----:B------:R-:W2:Y:S01]  /*b1060*/  LDL.LU R12, [R1+0x25f8] ;  /* 0x0025f800010c7983 */ /* 0x000ea20000300800 */
[----:B-1----:R-:W-:-:S02]  /*b1070*/  IMAD.MOV.U32 R5, RZ, RZ, R8 ;  /* 0x000000ffff057224 */ /* 0x002fc400078e0008 */
[----:B------:R-:W-:Y:S01]  /*b1080*/  IMAD.MOV.U32 R4, RZ, RZ, R2 ;  /* 0x000000ffff047224 */ /* 0x000fe200078e0002 */
[----:B------:R-:W2:Y:S01]  /*b1090*/  LDL.LU R8, [R1+0x25fc] ;  /* 0x0025fc0001087983 */ /* 0x000ea20000300800 */
[----:B------:R-:W-:-:S03]  /*b10a0*/  ISETP.NE.U32.AND P1, PT, RZ, UR11, PT ;  /* 0x0000000bff007c0c */ /* 0x000fc6000bf25070 */
        /* <DEDUP_REMOVED lines=8> */
[----:B------:R-:W-:Y:S01]  /*b1130*/  STL [R1+0x2568], R18 ;  /* 0x0025681201007387 */ /* 0x000fe20000100800 */
[----:B-1----:R-:W-:Y:S01]  /*b1140*/  MOV R4, R17 ;  /* 0x0000001100047202 */ /* 0x002fe20000000f00 */
[----:B------:R-:W-:Y:S02]  /*b1150*/  IMAD.MOV.U32 R5, RZ, RZ, R18 ;  /* 0x000000ffff057224 */ /* 0x000fe400078e0012 */
[----:B------:R-:W-:Y:S04]  /*b1160*/  STL [R1+0x257c], R10 ;  /* 0x00257c0a01007387 */ /* 0x000fe80000100800 */
[----:B------:R1:W-:Y:S04]  /*b1170*/  STL [R1+0x2570], R15 ;  /* 0x0025700f01007387 */ /* 0x0003e80000100800 */
[----:B------:R-:W-:Y:S04]  /*b1180*/  STL [R1+0x2584], R0 ;  /* 0x0025840001007387 */ /* 0x000fe80000100800 */
[----:B------:R1:W-:Y:S02]  /*b1190*/  LDGSTS.E [R3+0x1b000], desc[UR74][R4.64], P1 ;  /* 0x1b00000004037fae */ /* 0x0003e400089a104a */
[----:B-1----:R-:W-:-:S02]  /*b11a0*/  IMAD.MOV.U32 R4, RZ, RZ, R7 ;  /* 0x000000ffff047224 */ /* 0x002fc400078e0007 */
[----:B------:R-:W-:-:S05]  /*b11b0*/  IMAD.MOV.U32 R5, RZ, RZ, R15 ;  /* 0x000000ffff057224 */ /* 0x000fca00078e000f */
[----:B------:R1:W-:Y:S01]  /*b11c0*/  LDGSTS.E [R3+0x1b100], desc[UR74][R4.64], P1 ;  /* 0x1b10000004037fae */ /* 0x0003e200089a104a */
[----:B---3--:R-:W-:-:S05]  /*b11d0*/  IADD3.X R14, PT, PT, R14, UR4, RZ, P2, !PT ;  /* 0x000000040e0e7c10 */ /* 0x008fca00097fe4ff */
[----:B------:R3:W-:Y:S01]  /*b11e0*/  STL [R1+0x2578], R14 ;  /* 0x0025780e01007387 */ /* 0x0007e20000100800 */
[----:B------:R-:W-:-:S03]  /*b11f0*/  IADD3.X R6, PT, PT, R6, UR4, RZ, P3, !PT ;  /* 0x0000000406067c10 */ /* 0x000fc60009ffe4ff */
[----:B----4-:R-:W4:Y:S04]  /*b1200*/  LDL.LU R7, [R1+0x2600] ;  /* 0x0026000001077983 */ /* 0x010f280000300800 */
[----:B------:R3:W-:Y:S04]  /*b1210*/  STL [R1+0x2580], R6 ;  /* 0x0025800601007387 */ /* 0x0007e80000100800 */
[----:B------:R-:W4:Y:S01]  /*b1220*/  LDL.LU R15, [R1+0x266c] ;  /* 0x00266c00010f7983 */ /* 0x000f220000300800 */
[----:B-1----:R-:W-:Y:S01]  /*b1230*/  IMAD.MOV.U32 R4, RZ, RZ, R10 ;  /* 0x000000ffff047224 */ /* 0x002fe200078e000a */
[----:B------:R-:W-:Y:S01]  /*b1240*/  MOV R5, R14 ;  /* 0x0000000e00057202 */ /* 0x000fe20000000f00 */
[----:B------:R-:W-:Y:S01]  /*b1250*/  UISETP.GT.AND UP1, UPT, UR14, 0x70, UPT ;  /* 0x000000700e00788c */ /* 0x000fe2000bf24270 */
[----:B------:R-:W4:Y:S04]  /*b1260*/  LDL.LU R18, [R1+0x2668] ;  /* 0x0026680001127983 */ /* 0x000f280000300800 */
[----:B------:R1:W-:Y:S01]  /*b1270*/  LDGSTS.E [R3+0x1b200], desc[UR74][R4.64], P1 ;  /* 0x1b20000004037fae */ /* 0x0003e200089a104a */
[----:B------:R-:W-:-:S03]  /*b1280*/  USEL UR11, URZ, 0x4, !UP1 ;  /* 0x00000004ff0b7887 */ /* 0x000fc6000c800000 */
[----:B---3--:R-:W3:Y:S01]  /*b1290*/  LDL.LU R14, [R1+0x2670] ;  /* 0x00267000010e7983 */ /* 0x008ee20000300800 */
[----:B-1----:R-:W-:Y:S02]  /*b12a0*/  IMAD.MOV.U32 R4, RZ, RZ, R0 ;  /* 0x000000ffff047224 */ /* 0x002fe400078e0000 */
[----:B------:R-:W-:Y:S01]  /*b12b0*/  IMAD.MOV.U32 R5, RZ, RZ, R6 ;  /* 0x000000ffff057224 */ /* 0x000fe200078e0006 */
[----:B------:R-:W-:Y:S01]  /*b12c0*/  USEL UR11, UR11, URZ, !UP0 ;  /* 0x000000ff0b0b7287 */ /* 0x000fe2000c000000 */
[----:B------:R-:W3:Y:S04]  /*b12d0*/  LDL.LU R6, [R1+0x2674] ;  /* 0x0026740001067983 */ /* 0x000ee80000300800 */
[----:B------:R1:W-:Y:S01]  /*b12e0*/  LDGSTS.E [R3+0x1b300], desc[UR74][R4.64], P1 ;  /* 0x1b30000004037fae */ /* 0x0003e200089a104a */
[----:B------:R-:W-:-:S03]  /*b12f0*/  ISETP.NE.U32.AND P0, PT, RZ, UR11, PT ;  /* 0x0000000bff007c0c */ /* 0x000fc6000bf05070 */
[----:B------:R-:W3:Y:S04]  /*b1300*/  LDL.LU R10, [R1+0x267c] ;  /* 0x00267c00010a7983 */ /* 0x000ee80000300800 */
[----:B------:R-:W3:Y:S01]  /*b1310*/  LDL.LU R0, [R1+0x2684] ;  /* 0x0026840001007983 */ /* 0x000ee20000300800 */
[----:B--2---:R-:W-:-:S04]  /*b1320*/  IADD3 R9, P1, PT, R9, UR12, RZ ;  /* 0x0000000c09097c10 */ /* 0x004fc8000ff3e0ff */
        /* <DEDUP_REMOVED lines=9> */
[----:B-1----:R-:W-:Y:S01]  /*b13c0*/  IMAD.MOV.U32 R5, RZ, RZ, R11 ;  /* 0x000000ffff057224 */ /* 0x002fe200078e000b */
[----:B------:R-:W-:Y:S02]  /*b13d0*/  IADD3.X R12, PT, PT, R12, UR4, RZ, P3, !PT ;  /* 0x000000040c0c7c10 */ /* 0x000fe40009ffe4ff */
[----:B------:R-:W-:Y:S04]  /*b13e0*/  STL [R1+0x2604], R2 ;  /* 0x0026040201007387 */ /* 0x000fe80000100800 */
[----:B------:R-:W-:Y:S01]  /*b13f0*/  STL [R1+0x25f0], R16 ;  /* 0x0025f01001007387 */ /* 0x000fe20000100800 */
[----:B------:R-:W-:-:S03]  /*b1400*/  IMAD.MOV.U32 R4, RZ, RZ, R9 ;  /* 0x000000ffff047224 */ /* 0x000fc600078e0009 */
[----:B--2---:R-:W2:Y:S04]  /*b1410*/  LDL.LU R11, [R1+0x2678] ;  /* 0x00267800010b7983 */ /* 0x004ea80000300800 */
[----:B------:R1:W-:Y:S04]  /*b1420*/  STL [R1+0x25f8], R12 ;  /* 0x0025f80c01007387 */ /* 0x0003e80000100800 */
[----:B------:R-:W2:Y:S04]  /*b1430*/  LDL.LU R9, [R1+0x2680] ;  /* 0x0026800001097983 */ /* 0x000ea80000300800 */
        /* <DEDUP_REMOVED lines=8> */
[----:B----4-:R-:W-:-:S05]  /*b14c0*/  IADD3.X R7, PT, PT, R7, UR4, RZ, P1, !PT ;  /* 0x0000000407077c10 */ /* 0x010fca0008ffe4ff */
[----:B------:R1:W-:Y:S01]  /*b14d0*/  STL [R1+0x2600], R7 ;  /* 0x0026000701007387 */ /* 0x0003e20000100800 */
[----:B------:R-:W-:-:S03]  /*b14e0*/  IADD3 R15, P2, PT, R15, UR12, RZ ;  /* 0x0000000c0f0f7c10 */ /* 0x000fc6000ff5e0ff */
[----:B------:R-:W4:Y:S04]  /*b14f0*/  LDL.LU R12, [R1+0x26e8] ;  /* 0x0026e800010c7983 */ /* 0x000f280000300800 */
[----:B------:R-:W4:Y:S01]  /*b1500*/  LDL.LU R8, [R1+0x26ec] ;  /* 0x0026ec0001087983 */ /* 0x000f220000300800 */
[----:B------:R-:W-:-:S03]  /*b1510*/  MOV R5, R7 ;  /* 0x0000000700057202 */ /* 0x000fc60000000f00 */
[----:B------:R-:W-:Y:S04]  /*b1520*/  STL [R1+0x266c], R15 ;  /* 0x00266c0f01007387 */ /* 0x000fe80000100800 */
[----:B------:R-:W4:Y:S04]  /*b1530*/  LDL.LU R17, [R1+0x26f0] ;  /* 0x0026f00001117983 */ /* 0x000f280000300800 */
[----:B------:R-:W4:Y:S04]  /*b1540*/  LDL.LU R16, [R1+0x26f4] ;  /* 0x0026f40001107983 */ /* 0x000f280000300800 */
[----:B------:R-:W4:Y:S04]  /*b1550*/  LDL.LU R13, [R1+0x26f8] ;  /* 0x0026f800010d7983 */ /* 0x000f280000300800 */
[----:B-1----:R-:W4:Y:S04]  /*b1560*/  LDL.LU R7, [R1+0x26fc] ;  /* 0x0026fc0001077983 */ /* 0x002f280000300800 */
[----:B------:R-:W4:Y:S01]  /*b1570*/  LDL.LU R2, [R1+0x2704] ;  /* 0x0027040001027983 */ /* 0x000f220000300800 */
[----:B------:R-:W-:Y:S01]  /*b1580*/  UISETP.GT.AND UP1, UPT, UR14, 0x74, UPT ;  /* 0x000000740e00788c */ /* 0x000fe2000bf24270 */
[----:B------:R-:W-:-:S02]  /*b1590*/  IADD3.X R18, PT, PT, R18, UR4, RZ, P2, !PT ;  /* 0x0000000412127c10 */ /* 0x000fc400097fe4ff */
[----:B------:R1:W-:Y:S01]  /*b15a0*/  LDGSTS.E [R3+0x1c300], desc[UR74][R4.64], P0 ;  /* 0x1c30000004037fae */ /* 0x0003e200081a104a */
[----:B------:R-:W-:-:S04]  /*b15b0*/  USEL UR11, URZ, 0x4, !UP1 ;  /* 0x00000004ff0b7887 */ /* 0x000fc8000c800000 */
[----:B------:R-:W-:Y:S01]  /*b15c0*/  USEL UR11, UR11, URZ, !UP0 ;  /* 0x000000ff0b0b7287 */ /* 0x000fe2000c000000 */
[----:B---3--:R-:W-:-:S05]  /*b15d0*/  IADD3 R6, P0, PT, R6, UR12, RZ ;  /* 0x0000000c06067c10 */ /* 0x008fca000ff1e0ff */
[----:B------:R-:W-:Y:S01]  /*b15e0*/  ISETP.NE.U32.AND P1, PT, RZ, UR11, PT ;  /* 0x0000000bff007c0c */ /* 0x000fe2000bf25070 */
[----:B-1----:R-:W-:Y:S01]  /*b15f0*/  IMAD.MOV.U32 R4, RZ, RZ, R15 ;  /* 0x000000ffff047224 */ /* 0x002fe200078e000f */
[----:B------:R-:W-:Y:S01]  /*b1600*/  IADD3.X R14, PT, PT, R14, UR4, RZ, P0, !PT ;  /* 0x000000040e0e7c10 */ /* 0x000fe200087fe4ff */
[----:B------:R-:W-:Y:S01]  /*b1610*/  IMAD.MOV.U32 R5, RZ, RZ, R18 ;  /* 0x000000ffff057224 */ /* 0x000fe200078e0012 */
[----:B------:R-:W-:Y:S02]  /*b1620*/  IADD3 R10, P2, PT, R10, UR12, RZ ;  /* 0x0000000c0a0a7c10 */ /* 0x000fe4000ff5e0ff */
[----:B------:R-:W-:-:S07]  /*b1630*/  IADD3 R0, P3, PT, R0, UR12, RZ ;  /* 0x0000000c00007c10 */ /* 0x000fce000ff7e0ff */
[----:B------:R1:W-:Y:S04]  /*b1640*/  LDGSTS.E [R3+0x1d000], desc[UR74][R4.64], P1 ;  /* 0x1d00000004037fae */ /* 0x0003e800089a104a */
[----:B------:R3:W-:Y:S01]  /*b1650*/  STL [R1+0x2674], R6 ;  /* 0x0026740601007387 */ /* 0x0007e20000100800 */
[----:B-1----:R-:W-:Y:S02]  /*b1660*/  IMAD.MOV.U32 R4, RZ, RZ, R6 ;  /* 0x000000ffff047224 */ /* 0x002fe400078e0006 */
[----:B------:R-:W-:Y:S01]  /*b1670*/  IMAD.MOV.U32 R5, RZ, RZ, R14 ;  /* 0x000000ffff057224 */ /* 0x000fe200078e000e */
[----:B------:R-:W-:Y:S04]  /*b1680*/  STL [R1+0x2668], R18 ;  /* 0x0026681201007387 */ /* 0x000fe80000100800 */
[----:B------:R1:W-:Y:S04]  /*b1690*/  LDGSTS.E [R3+0x1d100], desc[UR74][R4.64], P1 ;  /* 0x1d10000004037fae */ /* 0x0003e800089a104a */
[----:B------:R-:W-:Y:S04]  /*b16a0*/  STL [R1+0x267c], R10 ;  /* 0x00267c0a01007387 */ /* 0x000fe80000100800 */
[----:B------:R2:W-:Y:S01]  /*b16b0*/  STL [R1+0x2670], R14 ;  /* 0x0026700e01007387 */ /* 0x0005e20000100800 */
[----:B-1----:R-:W-:-:S03]  /*b16c0*/  MOV R4, R10 ;  /* 0x0000000a00047202 */ /* 0x002fc60000000f00 */
[----:B------:R-:W-:Y:S01]  /*b16d0*/  STL [R1+0x2684], R0 ;  /* 0x0026840001007387 */ /* 0x000fe20000100800 */
[----:B--2---:R-:W-:-:S05]  /*b16e0*/  IADD3.X R11, PT, PT, R11, UR4, RZ, P2, !PT ;  /* 0x000000040b0b7c10 */ /* 0x004fca00097fe4ff */
[----:B------:R-:W-:Y:S01]  /*b16f0*/  IMAD.MOV.U32 R5, RZ, RZ, R11 ;  /* 0x000000ffff057224 */ /* 0x000fe200078e000b */
[----:B------:R-:W-:Y:S01]  /*b1700*/  IADD3.X R9, PT, PT, R9, UR4, RZ, P3, !PT ;  /* 0x0000000409097c10 */ /* 0x000fe20009ffe4ff */
[----:B------:R-:W-:Y:S04]  /*b1710*/  STL [R1+0x2678], R11 ;  /* 0x0026780b01007387 */ /* 0x000fe80000100800 */
[----:B------:R1:W-:Y:S04]  /*b1720*/  LDGSTS.E [R3+0x1d200], desc[UR74][R4.64], P1 ;  /* 0x1d20000004037fae */ /* 0x0003e800089a104a */
[----:B---3--:R-:W2:Y:S01]  /*b1730*/  LDL.LU R6, [R1+0x2700] ;  /* 0x0027000001067983 */ /* 0x008ea20000300800 */
[----:B-1----:R-:W-:-:S02]  /*b1740*/  IMAD.MOV.U32 R4, RZ, RZ, R0 ;  /* 0x000000ffff047224 */ /* 0x002fc400078e0000 */
[----:B------:R-:W-:Y:S01]  /*b1750*/  IMAD.MOV.U32 R5, RZ, RZ, R9 ;  /* 0x000000ffff057224 */ /* 0x000fe200078e0009 */
[----:B------:R1:W-:Y:S04]  /*b1760*/  STL [R1+0x2680], R9 ;  /* 0x0026800901007387 */ /* 0x0003e80000100800 */
[----:B------:R3:W-:Y:S04]  /*b1770*/  LDGSTS.E [R3+0x1d300], desc[UR74][R4.64], P1 ;  /* 0x1d30000004037fae */ /* 0x0007e800089a104a */
[----:B------:R-:W2:Y:S04]  /*b1780*/  LDL.LU R14, [R1+0x276c] ;  /* 0x00276c00010e7983 */ /* 0x000ea80000300800 */
[----:B------:R-:W2:Y:S04]  /*b1790*/  LDL.LU R15, [R1+0x2768] ;  /* 0x00276800010f7983 */ /* 0x000ea80000300800 */
[----:B------:R-:W2:Y:S04]  /*b17a0*/  LDL.LU R10, [R1+0x2770] ;  /* 0x00277000010a7983 */ /* 0x000ea80000300800 */
[----:B-1----:R-:W2:Y:S04]  /*b17b0*/  LDL.LU R9, [R1+0x2774] ;  /* 0x0027740001097983 */ /* 0x002ea80000300800 */
[----:B------:R-:W2:Y:S04]  /*b17c0*/  LDL.LU R11, [R1+0x277c] ;  /* 0x00277c00010b7983 */ /* 0x000ea80000300800 */
[----:B------:R-:W2:Y:S01]  /*b17d0*/  LDL.LU R0, [R1+0x2784] ;  /* 0x0027840001007983 */ /* 0x000ea20000300800 */
[----:B----4-:R-:W-:-:S04]  /*b17e0*/  IADD3 R8, P1, PT, R8, UR12, RZ ;  /* 0x0000000c08087c10 */ /* 0x010fc8000ff3e0ff */
        /* <DEDUP_REMOVED lines=8> */
[----:B------:R4:W-:Y:S01]  /*b1870*/  STL [R1+0x26fc], R7 ;  /* 0x0026fc0701007387 */ /* 0x0009e20000100800 */
[----:B------:R-:W-:Y:S02]  /*b1880*/  IADD3.X R13, PT, PT, R13, UR4, RZ, P3, !PT ;  /* 0x000000040d0d7c10 */ /* 0x000fe40009ffe4ff */
[----:B---3--:R-:W-:Y:S01]  /*b1890*/  MOV R5, R12 ;  /* 0x0000000c00057202 */ /* 0x008fe20000000f00 */
[----:B------:R-:W-:Y:S01]  /*b18a0*/  STL [R1+0x2704], R2 ;  /* 0x0027040201007387 */ /* 0x000fe20000100800 */
[----:B------:R-:W-:-:S03]  /*b18b0*/  IMAD.MOV.U32 R4, RZ, RZ, R8 ;  /* 0x000000ffff047224 */ /* 0x000fc600078e0008 */
[----:B------:R-:W-:Y:S04]  /*b18c0*/  STL [R1+0x26f0], R17 ;  /* 0x0026f01101007387 */ /* 0x000fe80000100800 */
[----:B-1----:R-:W3:Y:S04]  /*b18d0*/  LDL.LU R12, [R1+0x2778] ;  /* 0x00277800010c7983 */ /* 0x002ee80000300800 */
[----:B------:R-:W-:Y:S04]  /*b18e0*/  STL [R1+0x26f8], R13 ;  /* 0x0026f80d01007387 */ /* 0x000fe80000100800 */
        /* <DEDUP_REMOVED lines=9> */
[----:B-1----:R-:W-:Y:S02]  /*b1980*/  IMAD.MOV.U32 R4, RZ, RZ, R16 ;  /* 0x000000ffff047224 */ /* 0x002fe400078e0010 */
[----:B------:R-:W-:-:S05]  /*b1990*/  IMAD.MOV.U32 R5, RZ, RZ, R17 ;  /* 0x000000ffff057224 */ /* 0x000fca00078e0011 */
[----:B------:R1:W-:Y:S02]  /*b19a0*/  LDGSTS.E [R3+0x1e100], desc[UR74][R4.64], P0 ;  /* 0x1e10000004037fae */ /* 0x0003e400081a104a */
[----:B-1----:R-:W-:Y:S02]  /*b19b0*/  IMAD.MOV.U32 R4, RZ, RZ, R7 ;  /* 0x000000ffff047224 */ /* 0x002fe400078e0007 */
[----:B------:R-:W-:-:S05]  /*b19c0*/  IMAD.MOV.U32 R5, RZ, RZ, R13 ;  /* 0x000000ffff057224 */ /* 0x000fca00078e000d */
[----:B------:R1:W-:Y:S01]  /*b19d0*/  LDGSTS.E [R3+0x1e200], desc[UR74][R4.64], P0 ;  /* 0x1e20000004037fae */ /* 0x0003e200081a104a */
[----:B--2---:R-:W-:Y:S02]  /*b19e0*/  IADD3.X R6, PT, PT, R6, UR4, RZ, P1, !PT ;  /* 0x0000000406067c10 */ /* 0x004fe40008ffe4ff */
[----:B-1----:R-:W-:-:S03]  /*b19f0*/  MOV R4, R2 ;  /* 0x0000000200047202 */ /* 0x002fc60000000f00 */
[----:B------:R-:W-:Y:S01]  /*b1a00*/  IMAD.MOV.U32 R5, RZ, RZ, R6 ;  /* 0x000000ffff057224 */ /* 0x000fe200078e0006 */
[----:B------:R-:W-:Y:S01]  /*b1a10*/  ISETP.NE.U32.AND P1, PT, RZ, UR11, PT ;  /* 0x0000000bff007c0c */ /* 0x000fe2000bf25070 */
[----:B------:R1:W-:Y:S04]  /*b1a20*/  STL [R1+0x2700], R6 ;  /* 0x0027000601007387 */ /* 0x0003e80000100800 */
[----:B----4-:R-:W2:Y:S04]  /*b1a30*/  LDL.LU R7, [R1+0x37f0] ;  /* 0x0037f00001077983 */ /* 0x010ea80000300800 */
[----:B------:R4:W-:Y:S01]  /*b1a40*/  LDGSTS.E [R3+0x1e300], desc[UR74][R4.64], P0 ;  /* 0x1e30000004037fae */ /* 0x0009e200081a104a */
[----:B------:R-:W-:-:S03]  /*b1a50*/  IADD3 R14, P2, PT, R14, UR12, RZ ;  /* 0x0000000c0e0e7c10 */ /* 0x000fc6000ff5e0ff */
[----:B-1----:R-:W2:Y:S01]  /*b1a60*/  LDL.LU R6, [R1+0x3818] ;  /* 0x0038180001067983 */ /* 0x002ea20000300800 */
[----:B------:R-:W-:-:S03]  /*b1a70*/  IADD3.X R15, PT, PT, R15, UR4, RZ, P2, !PT ;  /* 0x000000040f0f7c10 */ /* 0x000fc600097fe4ff */
[----:B------:R-:W-:Y:S04]  /*b1a80*/  STL [R1+0x276c], R14 ;  /* 0x00276c0e01007387 */ /* 0x000fe80000100800 */
[----:B------:R-:W2:Y:S01]  /*b1a90*/  LDL.LU R17, [R1+0x37e8] ;  /* 0x0037e80001117983 */ /* 0x000ea20000300800 */
[----:B------:R-:W-:-:S03]  /*b1aa0*/  IADD3 R9, P0, PT, R9, UR12, RZ ;  /* 0x0000000c09097c10 */ /* 0x000fc6000ff1e0ff */
[----:B------:R-:W2:Y:S01]  /*b1ab0*/  LDL.LU R13, [R1+0x37f4] ;  /* 0x0037f400010d7983 */ /* 0x000ea20000300800 */
[----:B------:R-:W-:-:S03]  /*b1ac0*/  IADD3 R11, P2, PT, R11, UR12, RZ ;  /* 0x0000000c0b0b7c10 */ /* 0x000fc6000ff5e0ff */
[----:B------:R-:W2:Y:S01]  /*b1ad0*/  LDL.LU R2, [R1+0x37ec] ;  /* 0x0037ec0001027983 */ /* 0x000ea20000300800 */
[----:B------:R-:W-:Y:S01]  /*b1ae0*/  IADD3.X R10, PT, PT, R10, UR4, RZ, P0, !PT ;  /* 0x000000040a0a7c10 */ /* 0x000fe200087fe4ff */
[----:B----4-:R-:W-:Y:S01]  /*b1af0*/  IMAD.MOV.U32 R4, RZ, RZ, R14 ;  /* 0x000000ffff047224 */ /* 0x010fe200078e000e */
[----:B------:R-:W-:Y:S01]  /*b1b00*/  IADD3 R0, P3, PT, R0, UR12, RZ ;  /* 0x0000000c00007c10 */ /* 0x000fe2000ff7e0ff */
[----:B------:R1:W-:Y:S01]  /*b1b10*/  STL [R1+0x2774], R9 ;  /* 0x0027740901007387 */ /* 0x0003e20000100800 */
[----:B------:R-:W-:-:S03]  /*b1b20*/  IMAD.MOV.U32 R5, RZ, RZ, R15 ;  /* 0x000000ffff057224 */ /* 0x000fc600078e000f */
[----:B------:R-:W-:Y:S04]  /*b1b30*/  STL [R1+0x2768], R15 ;  /* 0x0027680f01007387 */ /* 0x000fe80000100800 */
[----:B------:R-:W-:Y:S04]  /*b1b40*/  STL [R1+0x277c], R11 ;  /* 0x00277c0b01007387 */ /* 0x000fe80000100800 */
[----:B------:R4:W-:Y:S04]  /*b1b50*/  STL [R1+0x2770], R10 ;  /* 0x0027700a01007387 */ /* 0x0009e80000100800 */
[----:B------:R-:W-:Y:S04]  /*b1b60*/  STL [R1+0x2784], R0 ;  /* 0x0027840001007387 */ /* 0x000fe80000100800 */
[----:B------:R-:W2:Y:S04]  /*b1b70*/  LDL.LU R16, [R1+0x37e4] ;  /* 0x0037e40001107983 */ /* 0x000ea80000300800 */
[----:B------:R1:W-:Y:S02]  /*b1b80*/  LDGSTS.E [R3+0x1f000], desc[UR74][R4.64], P1 ;  /* 0x1f00000004037fae */ /* 0x0003e400089a104a */
[----:B-1----:R-:W-:Y:S01]  /*b1b90*/  IMAD.MOV.U32 R4, RZ, RZ, R9 ;  /* 0x000000ffff047224 */ /* 0x002fe200078e0009 */
[----:B------:R-:W-:-:S05]  /*b1ba0*/  MOV R5, R10 ;  /* 0x0000000a00057202 */ /* 0x000fca0000000f00 */
[----:B------:R1:W-:Y:S02]  /*b1bb0*/  LDGSTS.E [R3+0x1f100], desc[UR74][R4.64], P1 ;  /* 0x1f10000004037fae */ /* 0x0003e400089a104a */
[----:B-1----:R-:W-:Y:S01]  /*b1bc0*/  IMAD.MOV.U32 R4, RZ, RZ, R11 ;  /* 0x000000ffff047224 */ /* 0x002fe200078e000b */
[----:B---3--:R-:W-:-:S05]  /*b1bd0*/  IADD3.X R12, PT, PT, R12, UR4, RZ, P2, !PT ;  /* 0x000000040c0c7c10 */ /* 0x008fca00097fe4ff */
[----:B------:R1:W-:Y:S01]  /*b1be0*/  STL [R1+0x2778], R12 ;  /* 0x0027780c01007387 */ /* 0x0003e20000100800 */
[----:B------:R-:W-:-:S03]  /*b1bf0*/  IADD3.X R8, PT, PT, R8, UR4, RZ, P3, !PT ;  /* 0x0000000408087c10 */ /* 0x000fc60009ffe4ff */
[----:B------:R-:W3:Y:S04]  /*b1c00*/  LDL.LU R9, [R1+0x37e0] ;  /* 0x0037e00001097983 */ /* 0x000ee80000300800 */
[----:B----4-:R-:W4:Y:S04]  /*b1c10*/  LDL.LU R10, [R1+0x377c] ;  /* 0x00377c00010a7983 */ /* 0x010f280000300800 */
[----:B------:R-:W-:Y:S04]  /*b1c20*/  STL [R1+0x2780], R8 ;  /* 0x0027800801007387 */ /* 0x000fe80000100800 */
[----:B------:R-:W4:Y:S01]  /*b1c30*/  LDL.LU R19, [R1+0x37d8] ;  /* 0x0037d80001137983 */ /* 0x000f220000300800 */
[----:B------:R-:W-:-:S03]  /*b1c40*/  IMAD.MOV.U32 R5, RZ, RZ, R12 ;  /* 0x000000ffff057224 */ /* 0x000fc600078e000c */
[----:B------:R-:W4:Y:S04]  /*b1c50*/  LDL.LU R15, [R1+0x3770] ;  /* 0x00377000010f7983 */ /* 0x000f280000300800 */
[----:B------:R-:W4:Y:S04]  /*b1c60*/  LDL.LU R18, [R1+0x3768] ;  /* 0x0037680001127983 */ /* 0x000f280000300800 */
[----:B-1----:R-:W4:Y:S04]  /*b1c70*/  LDL.LU R12, [R1+0x3774] ;  /* 0x00377400010c7983 */ /* 0x002f280000300800 */
[----:B------:R1:W-:Y:S02]  /*b1c80*/  LDGSTS.E [R3+0x1f200], desc[UR74][R4.64], P1 ;  /* 0x1f20000004037fae */ /* 0x0003e400089a104a */
[----:B-1----:R-:W-:-:S02]  /*b1c90*/  IMAD.MOV.U32 R4, RZ, RZ, R0 ;  /* 0x000000ffff047224 */ /* 0x002fc400078e0000 */
[----:B------:R-:W4:Y:S01]  /*b1ca0*/  LDL.LU R0, [R1+0x376c] ;  /* 0x00376c0001007983 */ /* 0x000f220000300800 */
[----:B------:R-:W-:-:S04]  /*b1cb0*/  UISETP.GT.AND UP1, UPT, UR14, 0x1, UPT ;  /* 0x000000010e00788c */ /* 0x000fc8000bf24270 */
[----:B------:R-:W-:Y:S01]  /*b1cc0*/  USEL UR11, URZ, 0x4, !UP1 ;  /* 0x00000004ff0b7887 */ /* 0x000fe2000c800000 */
[----:B------:R-:W-:-:S03]  /*b1cd0*/  IMAD.MOV.U32 R5, RZ, RZ, R8 ;  /* 0x000000ffff057224 */ /* 0x000fc600078e0008 */
[----:B------:R-:W-:Y:S02]  /*b1ce0*/  USEL UR11, UR11, URZ, !UP0 ;  /* 0x000000ff0b0b7287 */ /* 0x000fe4000c000000 */
[----:B------:R1:W-:Y:S04]  /*b1cf0*/  LDGSTS.E [R3+0x1f300], desc[UR74][R4.64], P1 ;  /* 0x1f30000004037fae */ /* 0x0003e800089a104a */
[----:B------:R-:W-:Y:S02]  /*b1d00*/  ISETP.NE.U32.AND P0, PT, RZ, UR11, PT ;  /* 0x0000000bff007c0c */ /* 0x000fe4000bf05070 */
[----:B-1----:R-:W-:-:S04]  /*b1d10*/  LOP3.LUT R4, R73, 0x20, RZ, 0x3c, !PT ;  /* 0x0000002049047812 */ /* 0x002fc800078e3cff */
[----:B------:R-:W-:Y:S01]  /*b1d20*/  IADD3 R4, PT, PT, R4, UR15, RZ ;  /* 0x0000000f04047c10 */ /* 0x000fe2000fffe0ff */
[----:B------:R-:W-:Y:S01]  /*b1d30*/  UISETP.GT.AND UP1, UPT, UR14, 0x5, UPT ;  /* 0x000000050e00788c */ /* 0x000fe2000bf24270 */
[----:B--2---:R-:W-:-:S04]  /*b1d40*/  IADD3 R6, P1, PT, R6, UR12, RZ ;  /* 0x0000000c06067c10 */ /* 0x004fc8000ff3e0ff */
[----:B------:R-:W-:Y:S01]  /*b1d50*/  IADD3.X R7, PT, PT, R7, UR4, RZ, P1, !PT ;  /* 0x0000000407077c10 */ /* 0x000fe20008ffe4ff */
[----:B------:R1:W-:Y:S04]  /*b1d60*/  STL [R1+0x3818], R6 ;  /* 0x0038180601007387 */ /* 0x0003e80000100800 */
[----:B------:R1:W-:Y:S01]  /*b1d70*/  LDGSTS.E [R4+0x400], desc[UR74][R6.64], P0 ;  /* 0x0040000006047fae */ /* 0x0003e200081a104a */
[----:B------:R-:W-:Y:S02]  /*b1d80*/  IADD3 R13, P2, PT, R13, UR12, RZ ;  /* 0x0000000c0d0d7c10 */ /* 0x000fe4000ff5e0ff */
[----:B------:R-:W-:-:S03]  /*b1d90*/  IADD3 R2, P1, PT, R2, UR12, RZ ;  /* 0x0000000c02027c10 */ /* 0x000fc6000ff3e0ff */
[----:B------:R-:W-:Y:S01]  /*b1da0*/  STL [R1+0x37f4], R13 ;  /* 0x0037f40d01007387 */ /* 0x000fe20000100800 */
[----:B------:R-:W-:-:S03]  /*b1db0*/  IADD3.X R17, PT, PT, R17, UR4, RZ, P2, !PT ;  /* 0x0000000411117c10 */ /* 0x000fc600097fe4ff */
[----:B------:R2:W-:Y:S01]  /*b1dc0*/  STL [R1+0x37f0], R7 ;  /* 0x0037f00701007387 */ /* 0x0005e20000100800 */
[----:B-1----:R-:W-:-:S03]  /*b1dd0*/  IMAD.MOV.U32 R6, RZ, RZ, R13 ;  /* 0x000000ffff067224 */ /* 0x002fc600078e000d */
[----:B------:R-:W-:Y:S04]  /*b1de0*/  STL [R1+0x37ec], R2 ;  /* 0x0037ec0201007387 */ /* 0x000fe80000100800 */
[----:B------:R-:W4:Y:S01]  /*b1df0*/  LDL.LU R11, [R1+0x3760] ;  /* 0x00376000010b7983 */ /* 0x000f220000300800 */
[----:B--2---:R-:W-:-:S03]  /*b1e00*/  IMAD.MOV.U32 R7, RZ, RZ, R17 ;  /* 0x000000ffff077224 */ /* 0x004fc600078e0011 */
[----:B------:R1:W-:Y:S04]  /*b1e10*/  STL [R1+0x37e8], R17 ;  /* 0x0037e81101007387 */ /* 0x0003e80000100800 */
[----:B------:R-:W2:Y:S01]  /*b1e20*/  LDL.LU R14, [R1+0x3764] ;  /* 0x00376400010e7983 */ /* 0x000ea20000300800 */
[----:B------:R-:W-:-:S03]  /*b1e30*/  IADD3 R16, P2, PT, R16, UR12, RZ ;  /* 0x0000000c10107c10 */ /* 0x000fc6000ff5e0ff */
[----:B------:R-:W2:Y:S04]  /*b1e40*/  LDL.LU R8, [R1+0x36fc] ;  /* 0x0036fc0001087983 */ /* 0x000ea80000300800 */
[----:B-1----:R-:W2:Y:S04]  /*b1e50*/  LDL.LU R17, [R1+0x3758] ;  /* 0x0037580001117983 */ /* 0x002ea80000300800 */
[----:B------:R-:W-:Y:S04]  /*b1e60*/  STL [R1+0x37e4], R16 ;  /* 0x0037e41001007387 */ /* 0x000fe80000100800 */
[----:B------:R1:W-:Y:S01]  /*b1e70*/  LDGSTS.E [R4+0x500], desc[UR74][R6.64], P0 ;  /* 0x0050000006047fae */ /* 0x0003e200081a104a */
[----:B------:R-:W-:-:S04]  /*b1e80*/  USEL UR11, URZ, 0x4, !UP1 ;  /* 0x00000004ff0b7887 */ /* 0x000fc8000c800000 */
[----:B------:R-:W-:Y:S01]  /*b1e90*/  USEL UR11, UR11, URZ, !UP0 ;  /* 0x000000ff0b0b7287 */ /* 0x000fe2000c000000 */
[----:B-1----:R-:W-:Y:S01]  /*b1ea0*/  IMAD.MOV.U32 R6, RZ, RZ, R2 ;  /* 0x000000ffff067224 */ /* 0x002fe200078e0002 */
[----:B---3--:R-:W-:Y:S02]  /*b1eb0*/  IADD3.X R9, PT, PT, R9, UR4, RZ, P1, !PT ;  /* 0x0000000409097c10 */ /* 0x008fe40008ffe4ff */
[----:B----4-:R-:W-:-:S03]  /*b1ec0*/  IADD3 R10, P3, PT, R10, UR12, RZ ;  /* 0x0000000c0a0a7c10 */ /* 0x010fc6000ff7e0ff */
[----:B------:R1:W-:Y:S01]  /*b1ed0*/  STL [R1+0x37e0], R9 ;  /* 0x0037e00901007387 */ /* 0x0003e20000100800 */
[----:B------:R-:W-:-:S03]  /*b1ee0*/  IMAD.MOV.U32 R7, RZ, RZ, R9 ;  /* 0x000000ffff077224 */ /* 0x000fc600078e0009 */
[----:B------:R3:W-:Y:S01]  /*b1ef0*/  STL [R1+0x377c], R10 ;  /* 0x00377c0a01007387 */ /* 0x0007e20000100800 */
[----:B------:R-:W-:-:S03]  /*b1f00*/  IADD3.X R19, PT, PT, R19, UR4, RZ, P2, !PT ;  /* 0x0000000413137c10 */ /* 0x000fc600097fe4ff */
[----:B------:R4:W-:Y:S04]  /*b1f10*/  LDGSTS.E [R4+0x600], desc[UR74][R6.64], P0 ;  /* 0x0060000006047fae */ /* 0x0009e800081a104a */
[----:B-1----:R-:W2:Y:S04]  /*b1f20*/  LDL.LU R9, [R1+0x36f0] ;  /* 0x0036f00001097983 */ /* 0x002ea80000300800 */
[----:B------:R-:W-:Y:S04]  /*b1f30*/  STL [R1+0x37d8], R19 ;  /* 0x0037d81301007387 */ /* 0x000fe80000100800 */
[----:B------:R-:W2:Y:S01]  /*b1f40*/  LDL.LU R13, [R1+0x36f4] ;  /* 0x0036f400010d7983 */ /* 0x000ea20000300800 */
[----:B----4-:R-:W-:Y:S01]  /*b1f50*/  MOV R6, R16 ;  /* 0x0000001000067202 */ /* 0x010fe20000000f00 */
[----:B------:R-:W-:Y:S01]  /*b1f60*/  IMAD.MOV.U32 R7, RZ, RZ, R19 ;  /* 0x000000ffff077224 */ /* 0x000fe200078e0013 */
[----:B------:R-:W-:Y:S01]  /*b1f70*/  ISETP.NE.U32.AND P1, PT, RZ, UR11, PT ;  /* 0x0000000bff007c0c */ /* 0x000fe2000bf25070 */
[----:B------:R-:W4:Y:S01]  /*b1f80*/  LDL.LU R2, [R1+0x36ec] ;  /* 0x0036ec0001027983 */ /* 0x000f220000300800 */
[----:B------:R-:W-:-:S02]  /*b1f90*/  IADD3 R12, P2, PT, R12, UR12, RZ ;  /* 0x0000000c0c0c7c10 */ /* 0x000fc4000ff5e0ff */
[----:B------:R-:W-:Y:S01]  /*b1fa0*/  IADD3.X R15, PT, PT, R15, UR4, RZ, P3, !PT ;  /* 0x000000040f0f7c10 */ /* 0x000fe20009ffe4ff */
[----:B------:R1:W-:Y:S01]  /*b1fb0*/  LDGSTS.E [R4+0x700], desc[UR74][R6.64], P0 ;  /* 0x0070000006047fae */ /* 0x0003e200081a104a */
[----:B------:R-:W-:-:S03]  /*b1fc0*/  IADD3.X R18, PT, PT, R18, UR4, RZ, P2, !PT ;  /* 0x0000000412127c10 */ /* 0x000fc600097fe4ff */
[----:B------:R-:W-:Y:S01]  /*b1fd0*/  STL [R1+0x3774], R12 ;  /* 0x0037740c01007387 */ /* 0x000fe20000100800 */
[----:B------:R-:W-:-:S03]  /*b1fe0*/  IADD3 R0, P0, PT, R0, UR12, RZ ;  /* 0x0000000c00007c10 */ /* 0x000fc6000ff1e0ff */
[----:B------:R3:W-:Y:S01]  /*b1ff0*/  STL [R1+0x3770], R15 ;  /* 0x0037700f01007387 */ /* 0x0007e20000100800 */
[----:B-1----:R-:W-:-:S03]  /*b2000*/  IMAD.MOV.U32 R6, RZ, RZ, R10 ;  /* 0x000000ffff067224 */ /* 0x002fc600078e000a */
[----:B------:R-:W4:Y:S01]  /*b2010*/  LDL.LU R16, [R1+0x36e8] ;  /* 0x0036e80001107983 */ /* 0x000f220000300800 */
[----:B------:R-:W-:-:S03]  /*b2020*/  IMAD.MOV.U32 R7, RZ, RZ, R15 ;  /* 0x000000ffff077224 */ /* 0x000fc600078e000f */
[----:B------:R-:W-:Y:S04]  /*b2030*/  STL [R1+0x376c], R0 ;  /* 0x00376c0001007387 */ /* 0x000fe80000100800 */
[----:B---3--:R-:W3:Y:S04]  /*b2040*/  LDL.LU R10, [R1+0x36e0] ;  /* 0x0036e000010a7983 */ /* 0x008ee80000300800 */
[----:B------:R1:W-:Y:S04]  /*b2050*/  STL [R1+0x3768], R18 ;  /* 0x0037681201007387 */ /* 0x0003e80000100800 */
[----:B------:R-:W3:Y:S04]  /*b2060*/  LDL.LU R15, [R1+0x36e4] ;  /* 0x0036e400010f7983 */ /* 0x000ee80000300800 */
[----:B------:R-:W3:Y:S04]  /*b2070*/  LDL.LU R5, [R1+0x367c] ;  /* 0x00367c0001057983 */ /* 0x000ee80000300800 */
[----:B------:R1:W-:Y:S02]  /*b2080*/  LDGSTS.E [R4+0x1400], desc[UR74][R6.64], P1 ;  /* 0x0140000006047fae */ /* 0x0003e400089a104a */
[----:B-1----:R-:W-:-:S02]  /*b2090*/  MOV R7, R18 ;  /* 0x0000001200077202 */ /* 0x002fc40000000f00 */
[----:B------:R-:W3:Y:S01]  /*b20a0*/  LDL.LU R18, [R1+0x36d8] ;  /* 0x0036d80001127983 */ /* 0x000ee20000300800 */
[----:B------:R-:W-:Y:S01]  /*b20b0*/  IMAD.MOV.U32 R6, RZ, RZ, R12 ;  /* 0x000000ffff067224 */ /* 0x000fe200078e000c */
[----:B------:R-:W-:-:S04]  /*b20c0*/  UISETP.GT.AND UP1, UPT, UR14, 0x9, UPT ;  /* 0x000000090e00788c */ /* 0x000fc8000bf24270 */
[----:B------:R1:W-:Y:S01]  /*b20d0*/  LDGSTS.E [R4+0x1500], desc[UR74][R6.64], P1 ;  /* 0x0150000006047fae */ /* 0x0003e200089a104a */
[----:B------:R-:W-:-:S04]  /*b20e0*/  USEL UR11, URZ, 0x4, !UP1 ;  /* 0x00000004ff0b7887 */ /* 0x000fc8000c800000 */
[----:B------:R-:W-:Y:S01]  /*b20f0*/  USEL UR11, UR11, URZ, !UP0 ;  /* 0x000000ff0b0b7287 */ /* 0x000fe2000c000000 */
[----:B-1----:R-:W-:Y:S01]  /*b2100*/  IMAD.MOV.U32 R6, RZ, RZ, R0 ;  /* 0x000000ffff067224 */ /* 0x002fe200078e0000 */
[----:B------:R-:W-:Y:S02]  /*b2110*/  IADD3.X R11, PT, PT, R11, UR4, RZ, P0, !PT ;  /* 0x000000040b0b7c10 */ /* 0x000fe400087fe4ff */
[----:B--2---:R-:W-:Y:S02]  /*b2120*/  IADD3 R14, P2, PT, R14, UR12, RZ ;  /* 0x0000000c0e0e7c10 */ /* 0x004fe4000ff5e0ff */
[----:B------:R-:W-:-:S03]  /*b2130*/  IADD3 R8, P3, PT, R8, UR12, RZ ;  /* 0x0000000c08087c10 */ /* 0x000fc6000ff7e0ff */
[----:B------:R-:W-:Y:S01]  /*b2140*/  STL [R1+0x3764], R14 ;  /* 0x0037640e01007387 */ /* 0x000fe20000100800 */
[----:B------:R-:W-:-:S03]  /*b2150*/  IADD3.X R17, PT, PT, R17, UR4, RZ, P2, !PT ;  /* 0x0000000411117c10 */ /* 0x000fc600097fe4ff */
[----:B------:R1:W-:Y:S01]  /*b2160*/  STL [R1+0x3760], R11 ;  /* 0x0037600b01007387 */ /* 0x0003e20000100800 */
[----:B------:R-:W-:-:S03]  /*b2170*/  IMAD.MOV.U32 R7, RZ, RZ, R11 ;  /* 0x000000ffff077224 */ /* 0x000fc600078e000b */
[----:B------:R-:W-:Y:S04]  /*b2180*/  STL [R1+0x36fc], R8 ;  /* 0x0036fc0801007387 */ /* 0x000fe80000100800 */
[----:B------:R2:W-:Y:S04]  /*b2190*/  LDGSTS.E [R4+0x1600], desc[UR74][R6.64], P1 ;  /* 0x0160000006047fae */ /* 0x0005e800089a104a */
[----:B-1----:R-:W3:Y:S04]  /*b21a0*/  LDL.LU R11, [R1+0x3670] ;  /* 0x00367000010b7983 */ /* 0x002ee80000300800 */
[----:B------:R1:W-:Y:S04]  /*b21b0*/  STL [R1+0x3758], R17 ;  /* 0x0037581101007387 */ /* 0x0003e80000100800 */
[----:B------:R-:W3:Y:S01]  /*b21c0*/  LDL.LU R12, [R1+0x3674] ;  /* 0x00367400010c7983 */ /* 0x000ee20000300800 */
[----:B--2---:R-:W-:-:S03]  /*b21d0*/  IMAD.MOV.U32 R7, RZ, RZ, R17 ;  /* 0x000000ffff077224 */ /* 0x004fc600078e0011 */
[----:B------:R-:W2:Y:S01]  /*b21e0*/  LDL.LU R0, [R1+0x366c] ;  /* 0x00366c0001007983 */ /* 0x000ea20000300800 */
[----:B------:R-:W-:Y:S01]  /*b21f0*/  ISETP.NE.U32.AND P0, PT, RZ, UR11, PT ;  /* 0x0000000bff007c0c */ /* 0x000fe2000bf05070 */
[----:B------:R-:W-:-:S05]  /*b2200*/  IMAD.MOV.U32 R6, RZ, RZ, R14 ;  /* 0x000000ffff067224 */ /* 0x000fca00078e000e */
[----:B------:R1:W-:Y:S02]  /*b2210*/  LDGSTS.E [R4+0x1700], desc[UR74][R6.64], P1 ;  /* 0x0170000006047fae */ /* 0x0003e400089a104a */
[----:B-1----:R-:W-:Y:S02]  /*b2220*/  MOV R6, R8 ;  /* 0x0000000800067202 */ /* 0x002fe40000000f00 */
[----:B------:R-:W-:Y:S02]  /*b2230*/  IADD3.X R9, PT, PT, R9, UR4, RZ, P3, !PT ;  /* 0x0000000409097c10 */ /* 0x000fe40009ffe4ff */
[----:B------:R-:W-:-:S05]  /*b2240*/  IADD3 R13, P2, PT, R13, UR12, RZ ;  /* 0x0000000c0d0d7c10 */ /* 0x000fca000ff5e0ff */
[----:B------:R-:W-:Y:S04]  /*b2250*/  STL [R1+0x36f4], R13 ;  /* 0x0036f40d01007387 */ /* 0x000fe80000100800 */
[----:B------:R1:W-:Y:S04]  /*b2260*/  STL [R1+0x36f0], R9 ;  /* 0x0036f00901007387 */ /* 0x0003e80000100800 */
[----:B------:R-:W2:Y:S01]  /*b2270*/  LDL.LU R17, [R1+0x3668] ;  /* 0x0036680001117983 */ /* 0x000ea20000300800 */
[----:B----4-:R-:W-:Y:S01]  /*b2280*/  IADD3 R2, P1, PT, R2, UR12, RZ ;  /* 0x0000000c02027c10 */ /* 0x010fe2000ff3e0ff */
[----:B------:R-:W-:-:S04]  /*b2290*/  IMAD.MOV.U32 R7, RZ, RZ, R9 ;  /* 0x000000ffff077224 */ /* 0x000fc800078e0009 */
[----:B------:R-:W-:Y:S01]  /*b22a0*/  STL [R1+0x36ec], R2 ;  /* 0x0036ec0201007387 */ /* 0x000fe20000100800 */
[----:B------:R-:W-:-:S03]  /*b22b0*/  IADD3.X R16, PT, PT, R16, UR4, RZ, P2, !PT ;  /* 0x0000000410107c10 */ /* 0x000fc600097fe4ff */
[----:B-1----:R-:W4:Y:S04]  /*b22c0*/  LDL.LU R9, [R1+0x3660] ;  /* 0x0036600001097983 */ /* 0x002f280000300800 */
[----:B------:R1:W-:Y:S01]  /*b22d0*/  LDGSTS.E [R4+0x2400], desc[UR74][R6.64], P0 ;  /* 0x0240000006047fae */ /* 0x0003e200081a104a */
[----:B---3--:R-:W-:-:S03]  /*b22e0*/  IADD3.X R10, PT, PT, R10, UR4, RZ, P1, !PT ;  /* 0x000000040a0a7c10 */ /* 0x008fc60008ffe4ff */
[----:B------:R3:W-:Y:S04]  /*b22f0*/  STL [R1+0x36e8], R16 ;  /* 0x0036e81001007387 */ /* 0x0007e80000100800 */
[----:B------:R-:W4:Y:S01]  /*b2300*/  LDL.LU R14, [R1+0x3664] ;  /* 0x00366400010e7983 */ /* 0x000f220000300800 */
[----:B------:R-:W-:Y:S01]  /*b2310*/  IADD3 R15, P2, PT, R15, UR12, RZ ;  /* 0x0000000c0f0f7c10 */ /* 0x000fe2000ff5e0ff */
[----:B-1----:R-:W-:Y:S02]  /*b2320*/  IMAD.MOV.U32 R6, RZ, RZ, R13 ;  /* 0x000000ffff067224 */ /* 0x002fe400078e000d */
[----:B------:R-:W4:Y:S01]  /*b2330*/  LDL.LU R8, [R1+0x35fc] ;  /* 0x0035fc0001087983 */ /* 0x000f220000300800 */
[----:B------:R-:W-:Y:S01]  /*b2340*/  IMAD.MOV.U32 R7, RZ, RZ, R16 ;  /* 0x000000ffff077224 */ /* 0x000fe200078e0010 */
[----:B------:R-:W-:-:S02]  /*b2350*/  IADD3 R5, P3, PT, R5, UR12, RZ ;  /* 0x0000000c05057c10 */ /* 0x000fc4000ff7e0ff */
[----:B---3--:R-:W3:Y:S04]  /*b2360*/  LDL.LU R16, [R1+0x3658] ;  /* 0x0036580001107983 */ /* 0x008ee80000300800 */
[----:B------:R-:W-:Y:S04]  /*b2370*/  STL [R1+0x36e4], R15 ;  /* 0x0036e40f01007387 */ /* 0x000fe80000100800 */
[----:B------:R1:W-:Y:S04]  /*b2380*/  STL [R1+0x36e0], R10 ;  /* 0x0036e00a01007387 */ /* 0x0003e80000100800 */
[----:B------:R1:W-:Y:S01]  /*b2390*/  LDGSTS.E [R4+0x2500], desc[UR74][R6.64], P0 ;  /* 0x0250000006047fae */ /* 0x0003e200081a104a */
[----:B------:R-:W-:-:S03]  /*b23a0*/  IADD3.X R18, PT, PT, R18, UR4, RZ, P2, !PT ;  /* 0x0000000412127c10 */ /* 0x000fc600097fe4ff */
[----:B------:R-:W-:Y:S01]  /*b23b0*/  STL [R1+0x367c], R5 ;  /* 0x00367c0501007387 */ /* 0x000fe20000100800 */
[----:B-1----:R-:W-:-:S03]  /*b23c0*/  MOV R7, R10 ;  /* 0x0000000a00077202 */ /* 0x002fc60000000f00 */
[----:B------:R-:W3:Y:S04]  /*b23d0*/  LDL.LU R10, [R1+0x35f0] ;  /* 0x0035f000010a7983 */ /* 0x000ee80000300800 */
[----:B------:R1:W-:Y:S04]  /*b23e0*/  STL [R1+0x36d8], R18 ;  /* 0x0036d81201007387 */ /* 0x0003e80000100800 */
[----:B------:R-:W3:Y:S01]  /*b23f0*/  LDL.LU R13, [R1+0x35f4] ;  /* 0x0035f400010d7983 */ /* 0x000ee20000300800 */
[----:B------:R-:W-:Y:S01]  /*b2400*/  UISETP.GT.AND UP1, UPT, UR14, 0xd, UPT ;  /* 0x0000000d0e00788c */ /* 0x000fe2000bf24270 */
[----:B------:R-:W-:-:S02]  /*b2410*/  IMAD.MOV.U32 R6, RZ, RZ, R2 ;  /* 0x000000ffff067224 */ /* 0x000fc400078e0002 */
[----:B------:R-:W3:Y:S01]  /*b2420*/  LDL.LU R2, [R1+0x35ec] ;  /* 0x0035ec0001027983 */ /* 0x000ee20000300800 */
[----:B------:R-:W-:-:S03]  /*b2430*/  USEL UR11, URZ, 0x4, !UP1 ;  /* 0x00000004ff0b7887 */ /* 0x000fc6000c800000 */
[----:B------:R1:W-:Y:S01]  /*b2440*/  LDGSTS.E [R4+0x2600], desc[UR74][R6.64], P0 ;  /* 0x0260000006047fae */ /* 0x0003e200081a104a */
[----:B------:R-:W-:-:S06]  /*b2450*/  USEL UR11, UR11, URZ, !UP0 ;  /* 0x000000ff0b0b7287 */ /* 0x000fcc000c000000 */
[----:B------:R-:W-:Y:S01]  /*b2460*/  ISETP.NE.U32.AND P1, PT, RZ, UR11, PT ;  /* 0x0000000bff007c0c */ /* 0x000fe2000bf25070 */
[----:B-1----:R-:W-:Y:S02]  /*b2470*/  IMAD.MOV.U32 R6, RZ, RZ, R15 ;  /* 0x000000ffff067224 */ /* 0x002fe400078e000f */
[----:B------:R-:W-:-:S05]  /*b2480*/  IMAD.MOV.U32 R7, RZ, RZ, R18 ;  /* 0x000000ffff077224 */ /* 0x000fca00078e0012 */
[----:B------:R1:W-:Y:S02]  /*b2490*/  LDGSTS.E [R4+0x2700], desc[UR74][R6.64], P0 ;  /* 0x0270000006047fae */ /* 0x0003e400081a104a */
[----:B-1----:R-:W-:Y:S01]  /*b24a0*/  IMAD.MOV.U32 R6, RZ, RZ, R5 ;  /* 0x000000ffff067224 */ /* 0x002fe200078e0005 */
[----:B------:R-:W-:Y:S02]  /*b24b0*/  IADD3.X R11, PT, PT, R11, UR4, RZ, P3, !PT ;  /* 0x000000040b0b7c10 */ /* 0x000fe40009ffe4ff */
[----:B------:R-:W-:Y:S02]  /*b24c0*/  IADD3 R12, P2, PT, R12, UR12, RZ ;  /* 0x0000000c0c0c7c10 */ /* 0x000fe4000ff5e0ff */
[----:B--2---:R-:W-:-:S03]  /*b24d0*/  IADD3 R0, P0, PT, R0, UR12, RZ ;  /* 0x0000000c00007c10 */ /* 0x004fc6000ff1e0ff */
[----:B------:R-:W-:Y:S01]  /*b24e0*/  STL [R1+0x3674], R12 ;  /* 0x0036740c01007387 */ /* 0x000fe20000100800 */
[----:B------:R-:W-:-:S03]  /*b24f0*/  IMAD.MOV.U32 R7, RZ, RZ, R11 ;  /* 0x000000ffff077224 */ /* 0x000fc600078e000b */
[----:B------:R1:W-:Y:S04]  /*b2500*/  STL [R1+0x3670], R11 ;  /* 0x0036700b01007387 */ /* 0x0003e80000100800 */
[----:B------:R-:W2:Y:S04]  /*b2510*/  LDL.LU R18, [R1+0x35e8] ;  /* 0x0035e80001127983 */ /* 0x000ea80000300800 */
[----:B------:R-:W-:Y:S04]  /*b2520*/  STL [R1+0x366c], R0 ;  /* 0x00366c0001007387 */ /* 0x000fe80000100800 */
[----:B-1----:R-:W2:Y:S04]  /*b2530*/  LDL.LU R11, [R1+0x35e0] ;  /* 0x0035e000010b7983 */ /* 0x002ea80000300800 */
[----:B------:R1:W-:Y:S02]  /*b2540*/  LDGSTS.E [R4+0x3400], desc[UR74][R6.64], P1 ;  /* 0x0340000006047fae */ /* 0x0003e400089a104a */
[----:B-1----:R-:W-:-:S02]  /*b2550*/  MOV R6, R12 ;  /* 0x0000000c00067202 */ /* 0x002fc40000000f00 */
[----:B------:R-:W-:-:S05]  /*b2560*/  IADD3.X R17, PT, PT, R17, UR4, RZ, P2, !PT ;  /* 0x0000000411117c10 */ /* 0x000fca00097fe4ff */
[----:B------:R1:W-:Y:S01]  /*b2570*/  STL [R1+0x3668], R17 ;  /* 0x0036681101007387 */ /* 0x0003e20000100800 */
[----:B------:R-:W-:-:S03]  /*b2580*/  IMAD.MOV.U32 R7, RZ, RZ, R17 ;  /* 0x000000ffff077224 */ /* 0x000fc600078e0011 */
[----:B------:R-:W2:Y:S04]  /*b2590*/  LDL.LU R15, [R1+0x35e4] ;  /* 0x0035e400010f7983 */ /* 0x000ea80000300800 */
[----:B------:R-:W2:Y:S04]  /*b25a0*/  LDL.LU R5, [R1+0x357c] ;  /* 0x00357c0001057983 */ /* 0x000ea80000300800 */
[----:B-1----:R-:W2:Y:S01]  /*b25b0*/  LDL.LU R17, [R1+0x35d8] ;  /* 0x0035d80001117983 */ /* 0x002ea20000300800 */
[----:B----4-:R-:W-:-:S03]  /*b25c0*/  IADD3.X R9, PT, PT, R9, UR4, RZ, P0, !PT ;  /* 0x0000000409097c10 */ /* 0x010fc600087fe4ff */
[----:B------:R1:W-:Y:S01]  /*b25d0*/  LDGSTS.E [R4+0x3500], desc[UR74][R6.64], P1 ;  /* 0x0350000006047fae */ /* 0x0003e200089a104a */
[----:B------:R-:W-:Y:S02]  /*b25e0*/  IADD3 R14, P2, PT, R14, UR12, RZ ;  /* 0x0000000c0e0e7c10 */ /* 0x000fe4000ff5e0ff */
[----:B------:R-:W-:-:S03]  /*b25f0*/  IADD3 R8, P3, PT, R8, UR12, RZ ;  /* 0x0000000c08087c10 */ /* 0x000fc6000ff7e0ff */
[----:B------:R-:W-:Y:S01]  /*b2600*/  STL [R1+0x3664], R14 ;  /* 0x0036640e01007387 */ /* 0x000fe20000100800 */
[----:B---3--:R-:W-:-:S03]  /*b2610*/  IADD3.X R16, PT, PT, R16, UR4, RZ, P2, !PT ;  /* 0x0000000410107c10 */ /* 0x008fc600097fe4ff */
[----:B------:R3:W-:Y:S01]  /*b2620*/  STL [R1+0x3660], R9 ;  /* 0x0036600901007387 */ /* 0x0007e20000100800 */
[----:B-1----:R-:W-:Y:S02]  /*b2630*/  IMAD.MOV.U32 R7, RZ, RZ, R9 ;  /* 0x000000ffff077224 */ /* 0x002fe400078e0009 */
[----:B------:R-:W-:Y:S01]  /*b2640*/  IMAD.MOV.U32 R6, RZ, RZ, R0 ;  /* 0x000000ffff067224 */ /* 0x000fe200078e0000 */
[----:B------:R-:W-:Y:S04]  /*b2650*/  STL [R1+0x35fc], R8 ;  /* 0x0035fc0801007387 */ /* 0x000fe80000100800 */
[----:B------:R1:W-:Y:S04]  /*b2660*/  LDGSTS.E [R4+0x3600], desc[UR74][R6.64], P1 ;  /* 0x0360000006047fae */ /* 0x0003e800089a104a */
[----:B---3--:R-:W3:Y:S04]  /*b2670*/  LDL.LU R9, [R1+0x3570] ;  /* 0x0035700001097983 */ /* 0x008ee80000300800 */
[----:B------:R4:W-:Y:S04]  /*b2680*/  STL [R1+0x3658], R16 ;  /* 0x0036581001007387 */ /* 0x0009e80000100800 */
[----:B------:R-:W3:Y:S01]  /*b2690*/  LDL.LU R12, [R1+0x3574] ;  /* 0x00357400010c7983 */ /* 0x000ee20000300800 */
[----:B------:R-:W-:-:S03]  /*b26a0*/  IADD3.X R10, PT, PT, R10, UR4, RZ, P3, !PT ;  /* 0x000000040a0a7c10 */ /* 0x000fc60009ffe4ff */
[----:B------:R-:W3:Y:S01]  /*b26b0*/  LDL.LU R0, [R1+0x356c] ;  /* 0x00356c0001007983 */ /* 0x000ee20000300800 */
[----:B-1----:R-:W-:Y:S02]  /*b26c0*/  MOV R7, R16 ;  /* 0x0000001000077202 */ /* 0x002fe40000000f00 */
[----:B------:R-:W-:-:S05]  /*b26d0*/  IADD3 R13, P2, PT, R13, UR12, RZ ;  /* 0x0000000c0d0d7c10 */ /* 0x000fca000ff5e0ff */
[----:B------:R-:W-:Y:S04]  /*b26e0*/  STL [R1+0x35f4], R13 ;  /* 0x0035f40d01007387 */ /* 0x000fe80000100800 */
[----:B------:R1:W-:Y:S04]  /*b26f0*/  STL [R1+0x35f0], R10 ;  /* 0x0035f00a01007387 */ /* 0x0003e80000100800 */
[----:B----4-:R-:W4:Y:S01]  /*b2700*/  LDL.LU R16, [R1+0x3568] ;  /* 0x0035680001107983 */ /* 0x010f220000300800 */
[----:B------:R-:W-:-:S04]  /*b2710*/  UISETP.GT.AND UP1, UPT, UR14, 0x11, UPT ;  /* 0x000000110e00788c */ /* 0x000fc8000bf24270 */
[----:B------:R-:W-:-:S04]  /*b2720*/  USEL UR11, URZ, 0x4, !UP1 ;  /* 0x00000004ff0b7887 */ /* 0x000fc8000c800000 */
[----:B------:R-:W-:Y:S01]  /*b2730*/  USEL UR11, UR11, URZ, !UP0 ;  /* 0x000000ff0b0b7287 */ /* 0x000fe2000c000000 */
[----:B------:R-:W-:-:S05]  /*b2740*/  IMAD.MOV.U32 R6, RZ, RZ, R14 ;  /* 0x000000ffff067224 */ /* 0x000fca00078e000e */
[----:B------:R-:W-:Y:S01]  /*b2750*/  ISETP.NE.U32.AND P0, PT, RZ, UR11, PT ;  /* 0x0000000bff007c0c */ /* 0x000fe2000bf05070 */
[----:B------:R1:W-:Y:S01]  /*b2760*/  LDGSTS.E [R4+0x3700], desc[UR74][R6.64], P1 ;  /* 0x0370000006047fae */ /* 0x0003e200089a104a */
[----:B------:R-:W-:-:S05]  /*b2770*/  IADD3 R2, P1, PT, R2, UR12, RZ ;  /* 0x0000000c02027c10 */ /* 0x000fca000ff3e0ff */
[----:B------:R-:W-:Y:S01]  /*b2780*/  STL [R1+0x35ec], R2 ;  /* 0x0035ec0201007387 */ /* 0x000fe20000100800 */
[----:B-1----:R-:W-:Y:S02]  /*b2790*/  IMAD.MOV.U32 R6, RZ, RZ, R8 ;  /* 0x000000ffff067224 */ /* 0x002fe400078e0008 */
[----:B------:R-:W-:Y:S02]  /*b27a0*/  IMAD.MOV.U32 R7, RZ, RZ, R10 ;  /* 0x000000ffff077224 */ /* 0x000fe400078e000a */
[----:B------:R-:W4:Y:S04]  /*b27b0*/  LDL.LU R10, [R1+0x3560] ;  /* 0x00356000010a7983 */ /* 0x000f280000300800 */
[----:B------:R1:W-:Y:S01]  /*b27c0*/  LDGSTS.E [R4+0x4400], desc[UR74][R6.64], P0 ;  /* 0x0440000006047fae */ /* 0x0003e200081a104a */
[----:B------:R-:W-:Y:S01]  /*b27d0*/  UISETP.GT.AND UP1, UPT, UR14, 0x15, UPT ;  /* 0x000000150e00788c */ /* 0x000fe2000bf24270 */
[----:B-1----:R-:W-:Y:S01]  /*b27e0*/  IMAD.MOV.U32 R6, RZ, RZ, R13 ;  /* 0x000000ffff067224 */ /* 0x002fe200078e000d */
[----:B--2---:R-:W-:-:S05]  /*b27f0*/  IADD3.X R18, PT, PT, R18, UR4, RZ, P2, !PT ;  /* 0x0000000412127c10 */ /* 0x004fca00097fe4ff */
[----:B------:R1:W-:Y:S01]  /*b2800*/  STL [R1+0x35e8], R18 ;  /* 0x0035e81201007387 */ /* 0x0003e20000100800 */
[----:B------:R-:W-:Y:S01]  /*b2810*/  IMAD.MOV.U32 R7, RZ, RZ, R18 ;  /* 0x000000ffff077224 */ /* 0x000fe200078e0012 */
[----:B------:R-:W-:Y:S02]  /*b2820*/  IADD3.X R11, PT, PT, R11, UR4, RZ, P1, !PT ;  /* 0x000000040b0b7c10 */ /* 0x000fe40008ffe4ff */
[----:B------:R-:W2:Y:S04]  /*b2830*/  LDL.LU R14, [R1+0x3564] ;  /* 0x00356400010e7983 */ /* 0x000ea80000300800 */
[----:B------:R-:W2:Y:S04]  /*b2840*/  LDL.LU R8, [R1+0x34fc] ;  /* 0x0034fc0001087983 */ /* 0x000ea80000300800 */
[----:B-1----:R-:W2:Y:S04]  /*b2850*/  LDL.LU R18, [R1+0x3558] ;  /* 0x0035580001127983 */ /* 0x002ea80000300800 */
[----:B------:R1:W-:Y:S01]  /*b2860*/  LDGSTS.E [R4+0x4500], desc[UR74][R6.64], P0 ;  /* 0x0450000006047fae */ /* 0x0003e200081a104a */
[----:B------:R-:W-:Y:S01]  /*b2870*/  USEL UR11, URZ, 0x4, !UP1 ;  /* 0x00000004ff0b7887 */ /* 0x000fe2000c800000 */
[----:B-1----:R-:W-:Y:S01]  /*b2880*/  IMAD.MOV.U32 R7, RZ, RZ, R11 ;  /* 0x000000ffff077224 */ /* 0x002fe200078e000b */
[----:B------:R-:W-:-:S02]  /*b2890*/  MOV R6, R2 ;  /* 0x0000000200067202 */ /* 0x000fc40000000f00 */
[----:B------:R-:W-:-:S03]  /*b28a0*/  USEL UR11, UR11, URZ, !UP0 ;  /* 0x000000ff0b0b7287 */ /* 0x000fc6000c000000 */
[----:B------:R1:W-:Y:S03]  /*b28b0*/  LDGSTS.E [R4+0x4600], desc[UR74][R6.64], P0 ;  /* 0x0460000006047fae */ /* 0x0003e600081a104a */
[----:B------:R-:W-:Y:S02]  /*b28c0*/  ISETP.NE.U32.AND P1, PT, RZ, UR11, PT ;  /* 0x0000000bff007c0c */ /* 0x000fe4000bf25070 */
[----:B------:R-:W-:Y:S02]  /*b28d0*/  IADD3 R15, P2, PT, R15, UR12, RZ ;  /* 0x0000000c0f0f7c10 */ /* 0x000fe4000ff5e0ff */
[----:B------:R-:W-:-:S03]  /*b28e0*/  IADD3 R5, P3, PT, R5, UR12, RZ ;  /* 0x0000000c05057c10 */ /* 0x000fc6000ff7e0ff */
[----:B------:R-:W-:Y:S01]  /*b28f0*/  STL [R1+0x35e4], R15 ;  /* 0x0035e40f01007387 */ /* 0x000fe20000100800 */
[----:B------:R-:W-:-:S03]  /*b2900*/  IADD3.X R17, PT, PT, R17, UR4, RZ, P2, !PT ;  /* 0x0000000411117c10 */ /* 0x000fc600097fe4ff */
[----:B------:R1:W-:Y:S04]  /*b2910*/  STL [R1+0x35e0], R11 ;  /* 0x0035e00b01007387 */ /* 0x0003e80000100800 */
[----:B------:R-:W-:Y:S04]  /*b2920*/  STL [R1+0x357c], R5 ;  /* 0x00357c0501007387 */ /* 0x000fe80000100800 */
[----:B-1----:R-:W2:Y:S04]  /*b2930*/  LDL.LU R11, [R1+0x34f0] ;  /* 0x0034f000010b7983 */ /* 0x002ea80000300800 */
[----:B------:R1:W-:Y:S04]  /*b2940*/  STL [R1+0x35d8], R17 ;  /* 0x0035d81101007387 */ /* 0x0003e80000100800 */
[----:B------:R-:W2:Y:S01]  /*b2950*/  LDL.LU R13, [R1+0x34f4] ;  /* 0x0034f400010d7983 */ /* 0x000ea20000300800 */
[----:B------:R-:W-:-:S02]  /*b2960*/  IMAD.MOV.U32 R6, RZ, RZ, R15 ;  /* 0x000000ffff067224 */ /* 0x000fc400078e000f */
[----:B------:R-:W-:Y:S01]  /*b2970*/  IMAD.MOV.U32 R7, RZ, RZ, R17 ;  /* 0x000000ffff077224 */ /* 0x000fe200078e0011 */
[----:B------:R-:W2:Y:S01]  /*b2980*/  LDL.LU R2, [R1+0x34ec] ;  /* 0x0034ec0001027983 */ /* 0x000ea20000300800 */
[----:B---3--:R-:W-:-:S03]  /*b2990*/  IADD3.X R9, PT, PT, R9, UR4, RZ, P3, !PT ;  /* 0x0000000409097c10 */ /* 0x008fc60009ffe4ff */
[----:B------:R3:W-:Y:S01]  /*b29a0*/  LDGSTS.E [R4+0x4700], desc[UR74][R6.64], P0 ;  /* 0x0470000006047fae */ /* 0x0007e200081a104a */
[----:B------:R-:W-:Y:S02]  /*b29b0*/  IADD3 R12, P2, PT, R12, UR12, RZ ;  /* 0x0000000c0c0c7c10 */ /* 0x000fe4000ff5e0ff */
[----:B------:R-:W-:-:S03]  /*b29c0*/  IADD3 R0, P0, PT, R0, UR12, RZ ;  /* 0x0000000c00007c10 */ /* 0x000fc6000ff1e0ff */
[----:B------:R-:W-:Y:S01]  /*b29d0*/  STL [R1+0x3574], R12 ;  /* 0x0035740c01007387 */ /* 0x000fe20000100800 */
[----:B---3--:R-:W-:Y:S01]  /*b29e0*/  IMAD.MOV.U32 R6, RZ, RZ, R5 ;  /* 0x000000ffff067224 */ /* 0x008fe200078e0005 */
[----:B------:R-:W-:Y:S02]  /*b29f0*/  MOV R7, R9 ;  /* 0x0000000900077202 */ /* 0x000fe40000000f00 */
[----:B------:R3:W-:Y:S04]  /*b2a00*/  STL [R1+0x3570], R9 ;  /* 0x0035700901007387 */ /* 0x0007e80000100800 */
[----:B-1----:R-:W2:Y:S04]  /*b2a10*/  LDL.LU R17, [R1+0x34e8] ;  /* 0x0034e80001117983 */ /* 0x002ea80000300800 */
[----:B------:R-:W-:Y:S04]  /*b2a20*/  STL [R1+0x356c], R0 ;  /* 0x00356c0001007387 */ /* 0x000fe80000100800 */
[----:B---3--:R-:W3:Y:S01]  /*b2a30*/  LDL.LU R9, [R1+0x34e0] ;  /* 0x0034e00001097983 */ /* 0x008ee20000300800 */
[----:B----4-:R-:W-:-:S03]  /*b2a40*/  IADD3.X R16, PT, PT, R16, UR4, RZ, P2, !PT ;  /* 0x0000000410107c10 */ /* 0x010fc600097fe4ff */
[----:B------:R1:W-:Y:S04]  /*b2a50*/  LDGSTS.E [R4+0x5400], desc[UR74][R6.64], P1 ;  /* 0x0540000006047fae */ /* 0x0003e800089a104a */
[----:B------:R4:W-:Y:S04]  /*b2a60*/  STL [R1+0x3568], R16 ;  /* 0x0035681001007387 */ /* 0x0009e80000100800 */
[----:B------:R-:W3:Y:S04]  /*b2a70*/  LDL.LU R15, [R1+0x34e4] ;  /* 0x0034e400010f7983 */ /* 0x000ee80000300800 */
[----:B------:R-:W3:Y:S01]  /*b2a80*/  LDL.LU R5, [R1+0x347c] ;  /* 0x00347c0001057983 */ /* 0x000ee20000300800 */
[----:B-1----:R-:W-:-:S03]  /*b2a90*/  IMAD.MOV.U32 R7, RZ, RZ, R16 ;  /* 0x000000ffff077224 */ /* 0x002fc600078e0010 */
[----:B----4-:R-:W4:Y:S01]  /*b2aa0*/  LDL.LU R16, [R1+0x34d8] ;  /* 0x0034d80001107983 */ /* 0x010f220000300800 */
[----:B------:R-:W-:Y:S01]  /*b2ab0*/  IMAD.MOV.U32 R6, RZ, RZ, R12 ;  /* 0x000000ffff067224 */ /* 0x000fe200078e000c */
[----:B------:R-:W-:-:S04]  /*b2ac0*/  UISETP.GT.AND UP1, UPT, UR14, 0x19, UPT ;  /* 0x000000190e00788c */ /* 0x000fc8000bf24270 */
[----:B------:R1:W-:Y:S01]  /*b2ad0*/  LDGSTS.E [R4+0x5500], desc[UR74][R6.64], P1 ;  /* 0x0550000006047fae */ /* 0x0003e200089a104a */
[----:B------:R-:W-:Y:S01]  /*b2ae0*/  USEL UR11, URZ, 0x4, !UP1 ;  /* 0x00000004ff0b7887 */ /* 0x000fe2000c800000 */
[----:B------:R-:W-:Y:S01]  /*b2af0*/  IADD3.X R10, PT, PT, R10, UR4, RZ, P0, !PT ;  /* 0x000000040a0a7c10 */ /* 0x000fe200087fe4ff */
[----:B-1----:R-:W-:-:S04]  /*b2b00*/  IMAD.MOV.U32 R6, RZ, RZ, R0 ;  /* 0x000000ffff067224 */ /* 0x002fc800078e0000 */
[----:B------:R-:W-:Y:S01]  /*b2b10*/  IMAD.MOV.U32 R7, RZ, RZ, R10 ;  /* 0x000000ffff077224 */ /* 0x000fe200078e000a */
[----:B------:R-:W-:-:S04]  /*b2b20*/  USEL UR11, UR11, URZ, !UP0 ;  /* 0x000000ff0b0b7287 */ /* 0x000fc8000c000000 */
[----:B------:R1:W-:Y:S02]  /*b2b30*/  LDGSTS.E [R4+0x5600], desc[UR74][R6.64], P1 ;  /* 0x0560000006047fae */ /* 0x0003e400089a104a */
[----:B------:R-:W-:Y:S02]  /*b2b40*/  ISETP.NE.U32.AND P0, PT, RZ, UR11, PT ;  /* 0x0000000bff007c0c */ /* 0x000fe4000bf05070 */
[----:B--2---:R-:W-:Y:S02]  /*b2b50*/  IADD3 R14, P2, PT, R14, UR12, RZ ;  /* 0x0000000c0e0e7c10 */ /* 0x004fe4000ff5e0ff */
[----:B------:R-:W-:-:S03]  /*b2b60*/  IADD3 R8, P3, PT, R8, UR12, RZ ;  /* 0x0000000c08087c10 */ /* 0x000fc6000ff7e0ff */
[----:B------:R-:W-:Y:S01]  /*b2b70*/  STL [R1+0x3564], R14 ;  /* 0x0035640e01007387 */ /* 0x000fe20000100800 */
[----:B------:R-:W-:-:S03]  /*b2b80*/  IADD3.X R18, PT, PT, R18, UR4, RZ, P2, !PT ;  /* 0x0000000412127c10 */ /* 0x000fc600097fe4ff */
[----:B------:R2:W-:Y:S04]  /*b2b90*/  STL [R1+0x3560], R10 ;  /* 0x0035600a01007387 */ /* 0x0005e80000100800 */
[----:B------:R-:W-:Y:S04]  /*b2ba0*/  STL [R1+0x34fc], R8 ;  /* 0x0034fc0801007387 */ /* 0x000fe80000100800 */
[----:B--2---:R-:W2:Y:S04]  /*b2bb0*/  LDL.LU R10, [R1+0x3470] ;  /* 0x00347000010a7983 */ /* 0x004ea80000300800 */
[----:B------:R1:W-:Y:S04]  /*b2bc0*/  STL [R1+0x3558], R18 ;  /* 0x0035581201007387 */ /* 0x0003e80000100800 */
[----:B------:R-:W2:Y:S01]  /*b2bd0*/  LDL.LU R12, [R1+0x3474] ;  /* 0x00347400010c7983 */ /* 0x000ea20000300800 */
[----:B-1----:R-:W-:-:S03]  /*b2be0*/  IMAD.MOV.U32 R7, RZ, RZ, R18 ;  /* 0x000000ffff077224 */ /* 0x002fc600078e0012 */
[----:B------:R-:W2:Y:S01]  /*b2bf0*/  LDL.LU R0, [R1+0x346c] ;  /* 0x00346c0001007983 */ /* 0x000ea20000300800 */
[----:B------:R-:W-:-:S05]  /*b2c00*/  MOV R6, R14 ;  /* 0x0000000e00067202 */ /* 0x000fca0000000f00 */
[----:B------:R1:W-:Y:S02]  /*b2c10*/  LDGSTS.E [R4+0x5700], desc[UR74][R6.64], P1 ;  /* 0x0570000006047fae */ /* 0x0003e400089a104a */
[----:B-1----:R-:W-:Y:S01]  /*b2c20*/  IMAD.MOV.U32 R6, RZ, RZ, R8 ;  /* 0x000000ffff067224 */ /* 0x002fe200078e0008 */
[----:B------:R-:W-:Y:S02]  /*b2c30*/  IADD3.X R11, PT, PT, R11, UR4, RZ, P3, !PT ;  /* 0x000000040b0b7c10 */ /* 0x000fe40009ffe4ff */
[----:B------:R-:W-:-:S05]  /*b2c40*/  IADD3 R13, P2, PT, R13, UR12, RZ ;  /* 0x0000000c0d0d7c10 */ /* 0x000fca000ff5e0ff */
[----:B------:R-:W-:Y:S04]  /*b2c50*/  STL [R1+0x34f4], R13 ;  /* 0x0034f40d01007387 */ /* 0x000fe80000100800 */
[----:B------:R1:W-:Y:S04]  /*b2c60*/  STL [R1+0x34f0], R11 ;  /* 0x0034f00b01007387 */ /* 0x0003e80000100800 */
[----:B------:R-:W2:Y:S01]  /*b2c70*/  LDL.LU R18, [R1+0x3468] ;  /* 0x0034680001127983 */ /* 0x000ea20000300800 */
[----:B------:R-:W-:Y:S01]  /*b2c80*/  IADD3 R2, P1, PT, R2, UR12, RZ ;  /* 0x0000000c02027c10 */ /* 0x000fe2000ff3e0ff */
[----:B------:R-:W-:-:S04]  /*b2c90*/  IMAD.MOV.U32 R7, RZ, RZ, R11 ;  /* 0x000000ffff077224 */ /* 0x000fc800078e000b */
[----:B------:R-:W-:Y:S04]  /*b2ca0*/  STL [R1+0x34ec], R2 ;  /* 0x0034ec0201007387 */ /* 0x000fe80000100800 */
[----:B-1----:R-:W2:Y:S04]  /*b2cb0*/  LDL.LU R11, [R1+0x3460] ;  /* 0x00346000010b7983 */ /* 0x002ea80000300800 */
[----:B------:R1:W-:Y:S01]  /*b2cc0*/  LDGSTS.E [R4+0x6400], desc[UR74][R6.64], P0 ;  /* 0x0640000006047fae */ /* 0x0003e200081a104a */
[----:B------:R-:W-:-:S05]  /*b2cd0*/  IADD3.X R17, PT, PT, R17, UR4, RZ, P2, !PT ;  /* 0x0000000411117c10 */ /* 0x000fca00097fe4ff */
[----:B------:R3:W-:Y:S02]  /*b2ce0*/  STL [R1+0x34e8], R17 ;  /* 0x0034e81101007387 */ /* 0x0007e40000100800 */
[----:B---3--:R-:W-:Y:S01]  /*b2cf0*/  IADD3.X R9, PT, PT, R9, UR4, RZ, P1, !PT ;  /* 0x0000000409097c10 */ /* 0x008fe20008ffe4ff */
[----:B-1----:R-:W-:Y:S01]  /*b2d00*/  IMAD.MOV.U32 R6, RZ, RZ, R13 ;  /* 0x000000ffff067224 */ /* 0x002fe200078e000d */
[----:B------:R-:W-:Y:S01]  /*b2d10*/  MOV R7, R17 ;  /* 0x0000001100077202 */ /* 0x000fe20000000f00 */
[----:B------:R-:W3:Y:S04]  /*b2d20*/  LDL.LU R14, [R1+0x3464] ;  /* 0x00346400010e7983 */ /* 0x000ee80000300800 */
[----:B------:R-:W3:Y:S04]  /*b2d30*/  LDL.LU R8, [R1+0x33fc] ;  /* 0x0033fc0001087983 */ /* 0x000ee80000300800 */
[----:B------:R-:W3:Y:S01]  /*b2d40*/  LDL.LU R17, [R1+0x3458] ;  /* 0x0034580001117983 */ /* 0x000ee20000300800 */
[----:B------:R-:W-:-:S03]  /*b2d50*/  IADD3 R15, P2, PT, R15, UR12, RZ ;  /* 0x0000000c0f0f7c10 */ /* 0x000fc6000ff5e0ff */
[----:B------:R1:W-:Y:S01]  /*b2d60*/  LDGSTS.E [R4+0x6500], desc[UR74][R6.64], P0 ;  /* 0x0650000006047fae */ /* 0x0003e200081a104a */
[----:B------:R-:W-:-:S03]  /*b2d70*/  IADD3 R5, P3, PT, R5, UR12, RZ ;  /* 0x0000000c05057c10 */ /* 0x000fc6000ff7e0ff */
[----:B------:R-:W-:Y:S01]  /*b2d80*/  STL [R1+0x34e4], R15 ;  /* 0x0034e40f01007387 */ /* 0x000fe20000100800 */
[----:B----4-:R-:W-:-:S03]  /*b2d90*/  IADD3.X R16, PT, PT, R16, UR4, RZ, P2, !PT ;  /* 0x0000000410107c10 */ /* 0x010fc600097fe4ff */
[----:B------:R4:W-:Y:S01]  /*b2da0*/  STL [R1+0x34e0], R9 ;  /* 0x0034e00901007387 */ /* 0x0009e20000100800 */
[----:B-1----:R-:W-:-:S03]  /*b2db0*/  IMAD.MOV.U32 R7, RZ, RZ, R9 ;  /* 0x000000ffff077224 */ /* 0x002fc600078e0009 */
[----:B------:R-:W-:Y:S04]  /*b2dc0*/  STL [R1+0x347c], R5 ;  /* 0x00347c0501007387 */ /* 0x000fe80000100800 */
[----:B----4-:R-:W4:Y:S04]  /*b2dd0*/  LDL.LU R9, [R1+0x33f0] ;  /* 0x0033f00001097983 */ /* 0x010f280000300800 */
[----:B------:R1:W-:Y:S04]  /*b2de0*/  STL [R1+0x34d8], R16 ;  /* 0x0034d81001007387 */ /* 0x0003e80000100800 */
[----:B------:R-:W4:Y:S01]  /*b2df0*/  LDL.LU R13, [R1+0x33f4] ;  /* 0x0033f400010d7983 */ /* 0x000f220000300800 */
[----:B------:R-:W-:Y:S01]  /*b2e00*/  UISETP.GT.AND UP1, UPT, UR14, 0x1d, UPT ;  /* 0x0000001d0e00788c */ /* 0x000fe2000bf24270 */
[----:B------:R-:W-:-:S02]  /*b2e10*/  IMAD.MOV.U32 R6, RZ, RZ, R2 ;  /* 0x000000ffff067224 */ /* 0x000fc400078e0002 */
[----:B------:R-:W4:Y:S01]  /*b2e20*/  LDL.LU R2, [R1+0x33ec] ;  /* 0x0033ec0001027983 */ /* 0x000f220000300800 */
[----:B------:R-:W-:-:S03]  /*b2e30*/  USEL UR11, URZ, 0x4, !UP1 ;  /* 0x00000004ff0b7887 */ /* 0x000fc6000c800000 */
[----:B------:R1:W-:Y:S01]  /*b2e40*/  LDGSTS.E [R4+0x6600], desc[UR74][R6.64], P0 ;  /* 0x0660000006047fae */ /* 0x0003e200081a104a */
[----:B------:R-:W-:-:S06]  /*b2e50*/  USEL UR11, UR11, URZ, !UP0 ;  /* 0x000000ff0b0b7287 */ /* 0x000fcc000c000000 */
[----:B------:R-:W-:Y:S01]  /*b2e60*/  ISETP.NE.U32.AND P1, PT, RZ, UR11, PT ;  /* 0x0000000bff007c0c */ /* 0x000fe2000bf25070 */
[----:B-1----:R-:W-:Y:S02]  /*b2e70*/  IMAD.MOV.U32 R6, RZ, RZ, R15 ;  /* 0x000000ffff067224 */ /* 0x002fe400078e000f */
[----:B------:R-:W-:-:S05]  /*b2e80*/  IMAD.MOV.U32 R7, RZ, RZ, R16 ;  /* 0x000000ffff077224 */ /* 0x000fca00078e0010 */
[----:B------:R1:W-:Y:S02]  /*b2e90*/  LDGSTS.E [R4+0x6700], desc[UR74][R6.64], P0 ;  /* 0x0670000006047fae */ /* 0x0003e400081a104a */
[----:B-1----:R-:W-:Y:S02]  /*b2ea0*/  MOV R6, R5 ;  /* 0x0000000500067202 */ /* 0x002fe40000000f00 */
[----:B--2---:R-:W-:Y:S02]  /*b2eb0*/  IADD3.X R10, PT, PT, R10, UR4, RZ, P3, !PT ;  /* 0x000000040a0a7c10 */ /* 0x004fe40009ffe4ff */
[----:B------:R-:W-:Y:S02]  /*b2ec0*/  IADD3 R12, P2, PT, R12, UR12, RZ ;  /* 0x0000000c0c0c7c10 */ /* 0x000fe4000ff5e0ff */
[----:B------:R-:W-:-:S03]  /*b2ed0*/  IADD3 R0, P0, PT, R0, UR12, RZ ;  /* 0x0000000c00007c10 */ /* 0x000fc6000ff1e0ff */
[----:B------:R-:W-:Y:S01]  /*b2ee0*/  STL [R1+0x3474], R12 ;  /* 0x0034740c01007387 */ /* 0x000fe20000100800 */
[----:B------:R-:W-:-:S03]  /*b2ef0*/  IMAD.MOV.U32 R7, RZ, RZ, R10 ;  /* 0x000000ffff077224 */ /* 0x000fc600078e000a */
[----:B------:R1:W-:Y:S04]  /*b2f00*/  STL [R1+0x3470], R10 ;  /* 0x0034700a01007387 */ /* 0x0003e80000100800 */
[----:B------:R-:W2:Y:S04]  /*b2f10*/  LDL.LU R16, [R1+0x33e8] ;  /* 0x0033e80001107983 */ /* 0x000ea80000300800 */
[----:B------:R-:W-:Y:S04]  /*b2f20*/  STL [R1+0x346c], R0 ;  /* 0x00346c0001007387 */ /* 0x000fe80000100800 */
[----:B-1----:R-:W2:Y:S04]  /*b2f30*/  LDL.LU R10, [R1+0x33e0] ;  /* 0x0033e000010a7983 */ /* 0x002ea80000300800 */
[----:B------:R1:W-:Y:S02]  /*b2f40*/  LDGSTS.E [R4+0x7400], desc[UR74][R6.64], P1 ;  /* 0x0740000006047fae */ /* 0x0003e400089a104a */
[----:B-1----:R-:W-:Y:S01]  /*b2f50*/  IMAD.MOV.U32 R6, RZ, RZ, R12 ;  /* 0x000000ffff067224 */ /* 0x002fe200078e000c */
[----:B------:R-:W-:-:S05]  /*b2f60*/  IADD3.X R18, PT, PT, R18, UR4, RZ, P2, !PT ;  /* 0x0000000412127c10 */ /* 0x000fca00097fe4ff */
[----:B------:R1:W-:Y:S01]  /*b2f70*/  STL [R1+0x3468], R18 ;  /* 0x0034681201007387 */ /* 0x0003e20000100800 */
[----:B------:R-:W-:-:S03]  /*b2f80*/  IMAD.MOV.U32 R7, RZ, RZ, R18 ;  /* 0x000000ffff077224 */ /* 0x000fc600078e0012 */
[----:B------:R-:W2:Y:S04]  /*b2f90*/  LDL.LU R15, [R1+0x33e4] ;  /* 0x0033e400010f7983 */ /* 0x000ea80000300800 */
[----:B------:R-:W2:Y:S04]  /*b2fa0*/  LDL.LU R5, [R1+0x337c] ;  /* 0x00337c0001057983 */ /* 0x000ea80000300800 */
[----:B-1----:R-:W2:Y:S01]  /*b2fb0*/  LDL.LU R18, [R1+0x33d8] ;  /* 0x0033d80001127983 */ /* 0x002ea20000300800 */
[----:B------:R-:W-:-:S03]  /*b2fc0*/  IADD3.X R11, PT, PT, R11, UR4, RZ, P0, !PT ;  /* 0x000000040b0b7c10 */ /* 0x000fc600087fe4ff */
[----:B------:R1:W-:Y:S01]  /*b2fd0*/  LDGSTS.E [R4+0x7500], desc[UR74][R6.64], P1 ;  /* 0x0750000006047fae */ /* 0x0003e200089a104a */
[----:B---3--:R-:W-:Y:S02]  /*b2fe0*/  IADD3 R14, P2, PT, R14, UR12, RZ ;  /* 0x0000000c0e0e7c10 */ /* 0x008fe4000ff5e0ff */
[----:B------:R-:W-:-:S03]  /*b2ff0*/  IADD3 R8, P3, PT, R8, UR12, RZ ;  /* 0x0000000c08087c10 */ /* 0x000fc6000ff7e0ff */
[----:B------:R-:W-:Y:S01]  /*b3000*/  STL [R1+0x3464], R14 ;  /* 0x0034640e01007387 */ /* 0x000fe20000100800 */
[----:B------:R-:W-:-:S03]  /*b3010*/  IADD3.X R17, PT, PT, R17, UR4, RZ, P2, !PT ;  /* 0x0000000411117c10 */ /* 0x000fc600097fe4ff */
[----:B------:R3:W-:Y:S01]  /*b3020*/  STL [R1+0x3460], R11 ;  /* 0x0034600b01007387 */ /* 0x0007e20000100800 */
[----:B-1----:R-:W-:Y:S01]  /*b3030*/  MOV R7, R11 ;  /* 0x0000000b00077202 */ /* 0x002fe20000000f00 */
[----:B------:R-:W-:Y:S02]  /*b3040*/  IMAD.MOV.U32 R6, RZ, RZ, R0 ;  /* 0x000000ffff067224 */ /* 0x000fe400078e0000 */
[----:B------:R-:W-:Y:S04]  /*b3050*/  STL [R1+0x33fc], R8 ;  /* 0x0033fc0801007387 */ /* 0x000fe80000100800 */
[----:B------:R1:W-:Y:S04]  /*b3060*/  LDGSTS.E [R4+0x7600], desc[UR74][R6.64], P1 ;  /* 0x0760000006047fae */ /* 0x0003e800089a104a */
[----:B---3--:R-:W3:Y:S04]  /*b3070*/  LDL.LU R11, [R1+0x3370] ;  /* 0x00337000010b7983 */ /* 0x008ee80000300800 */
[----:B------:R4:W-:Y:S04]  /*b3080*/  STL [R1+0x3458], R17 ;  /* 0x0034581101007387 */ /* 0x0009e80000100800 */
[----:B------:R-:W3:Y:S01]  /*b3090*/  LDL.LU R12, [R1+0x3374] ;  /* 0x00337400010c7983 */ /* 0x000ee20000300800 */
[----:B----4-:R-:W-:Y:S01]  /*b30a0*/  IADD3.X R9, PT, PT, R9, UR4, RZ, P3, !PT ;  /* 0x0000000409097c10 */ /* 0x010fe20009ffe4ff */
[----:B-1----:R-:W-:-:S02]  /*b30b0*/  IMAD.MOV.U32 R7, RZ, RZ, R17 ;  /* 0x000000ffff077224 */ /* 0x002fc400078e0011 */
[----:B------:R-:W4:Y:S01]  /*b30c0*/  LDL.LU R0, [R1+0x336c] ;  /* 0x00336c0001007983 */ /* 0x000f220000300800 */
[----:B------:R-:W-:-:S05]  /*b30d0*/  IADD3 R13, P2, PT, R13, UR12, RZ ;  /* 0x0000000c0d0d7c10 */ /* 0x000fca000ff5e0ff */
[----:B------:R-:W-:Y:S04]  /*b30e0*/  STL [R1+0x33f4], R13 ;  /* 0x0033f40d01007387 */ /* 0x000fe80000100800 */
[----:B------:R1:W-:Y:S04]  /*b30f0*/  STL [R1+0x33f0], R9 ;  /* 0x0033f00901007387 */ /* 0x0003e80000100800 */
[----:B------:R-:W4:Y:S01]  /*b3100*/  LDL.LU R17, [R1+0x3368] ;  /* 0x0033680001117983 */ /* 0x000f220000300800 */
        /* <DEDUP_REMOVED lines=13> */
[----:B-1----:R-:W-:-:S02]  /*b31e0*/  MOV R6, R13 ;  /* 0x0000000d00067202 */ /* 0x002fc40000000f00 */
        /* <DEDUP_REMOVED lines=9> */
[----:B-1----:R-:W-:-:S02]  /*b3280*/  IMAD.MOV.U32 R7, RZ, RZ, R10 ;  /* 0x000000ffff077224 */ /* 0x002fc400078e000a */
[----:B------:R-:W-:Y:S01]  /*b3290*/  IMAD.MOV.U32 R6, RZ, RZ, R2 ;  /* 0x000000ffff067224 */ /* 0x000fe200078e0002 */
[----:B------:R-:W-:-:S04]  /*b32a0*/  USEL UR11, UR11, URZ, !UP0 ;  /* 0x000000ff0b0b7287 */ /* 0x000fc8000c000000 */
[----:B------:R1:W-:Y:S02]  /*b32b0*/  LDGSTS.E [R4+0x8600], desc[UR74][R6.64], P0 ;  /* 0x0860000006047fae */ /* 0x0003e400081a104a */
        /* <DEDUP_REMOVED lines=10> */
[----:B------:R-:W-:Y:S01]  /*b3360*/  IMAD.MOV.U32 R6, RZ, RZ, R15 ;  /* 0x000000ffff067224 */ /* 0x000fe200078e000f */
[----:B------:R-:W-:-:S02]  /*b3370*/  MOV R7, R18 ;  /* 0x0000001200077202 */ /* 0x000fc40000000f00 */
[----:B------:R-:W2:Y:S04]  /*b3380*/  LDL.LU R2, [R1+0x32ec] ;  /* 0x0032ec0001027983 */ /* 0x000ea80000300800 */
[----:B------:R1:W-:Y:S01]  /*b3390*/  LDGSTS.E [R4+0x8700], desc[UR74][R6.64], P0 ;  /* 0x0870000006047fae */ /* 0x0003e200081a104a */
[----:B---3--:R-:W-:Y:S02]  /*b33a0*/  IADD3.X R11, PT, PT, R11, UR4, RZ, P3, !PT ;  /* 0x000000040b0b7c10 */ /* 0x008fe40009ffe4ff */
[----:B------:R-:W-:Y:S02]  /*b33b0*/  IADD3 R12, P2, PT, R12, UR12, RZ ;  /* 0x0000000c0c0c7c10 */ /* 0x000fe4000ff5e0ff */
[----:B----4-:R-:W-:-:S03]  /*b33c0*/  IADD3 R0, P0, PT, R0, UR12, RZ ;  /* 0x0000000c00007c10 */ /* 0x010fc6000ff1e0ff */
[----:B------:R-:W-:Y:S01]  /*b33d0*/  STL [R1+0x3374], R12 ;  /* 0x0033740c01007387 */ /* 0x000fe20000100800 */
[----:B-1----:R-:W-:-:S03]  /*b33e0*/  IMAD.MOV.U32 R6, RZ, RZ, R5 ;  /* 0x000000ffff067224 */ /* 0x002fc600078e0005 */
[----:B------:R1:W-:Y:S01]  /*b33f0*/  STL [R1+0x3370], R11 ;  /* 0x0033700b01007387 */ /* 0x0003e20000100800 */
[----:B------:R-:W-:-:S03]  /*b3400*/  IMAD.MOV.U32 R7, RZ, RZ, R11 ;  /* 0x000000ffff077224 */ /* 0x000fc600078e000b */
[----:B------:R-:W3:Y:S04]  /*b3410*/  LDL.LU R18, [R1+0x32e8] ;  /* 0x0032e80001127983 */ /* 0x000ee80000300800 */
[----:B------:R-:W-:Y:S04]  /*b3420*/  STL [R1+0x336c], R0 ;  /* 0x00336c0001007387 */ /* 0x000fe80000100800 */
[----:B-1----:R-:W4:Y:S01]  /*b3430*/  LDL.LU R11, [R1+0x32e0] ;  /* 0x0032e000010b7983 */ /* 0x002f220000300800 */
[----:B------:R-:W-:-:S03]  /*b3440*/  IADD3.X R17, PT, PT, R17, UR4, RZ, P2, !PT ;  /* 0x0000000411117c10 */ /* 0x000fc600097fe4ff */
[----:B------:R1:W-:Y:S04]  /*b3450*/  LDGSTS.E [R4+0x9400], desc[UR74][R6.64], P1 ;  /* 0x0940000006047fae */ /* 0x0003e800089a104a */
[----:B------:R1:W-:Y:S04]  /*b3460*/  STL [R1+0x3368], R17 ;  /* 0x0033681101007387 */ /* 0x0003e80000100800 */
[----:B------:R-:W4:Y:S04]  /*b3470*/  LDL.LU R15, [R1+0x32e4] ;  /* 0x0032e400010f7983 */ /* 0x000f280000300800 */
[----:B------:R-:W4:Y:S01]  /*b3480*/  LDL.LU R5, [R1+0x327c] ;  /* 0x00327c0001057983 */ /* 0x000f220000300800 */
[----:B-1----:R-:W-:-:S03]  /*b3490*/  IMAD.MOV.U32 R7, RZ, RZ, R17 ;  /* 0x000000ffff077224 */ /* 0x002fc600078e0011 */
[----:B------:R-:W4:Y:S01]  /*b34a0*/  LDL.LU R17, [R1+0x32d8] ;  /* 0x0032d80001117983 */ /* 0x000f220000300800 */
[----:B------:R-:W-:Y:S01]  /*b34b0*/  IMAD.MOV.U32 R6, RZ, RZ, R12 ;  /* 0x000000ffff067224 */ /* 0x000fe200078e000c */
[----:B------:R-:W-:-:S04]  /*b34c0*/  UISETP.GT.AND UP1, UPT, UR14, 0x29, UPT ;  /* 0x000000290e00788c */ /* 0x000fc8000bf24270 */
[----:B------:R1:W-:Y:S01]  /*b34d0*/  LDGSTS.E [R4+0x9500], desc[UR74][R6.64], P1 ;  /* 0x0950000006047fae */ /* 0x0003e200089a104a */
[----:B------:R-:W-:Y:S01]  /*b34e0*/  IADD3.X R9, PT, PT, R9, UR4, RZ, P0, !PT ;  /* 0x0000000409097c10 */ /* 0x000fe200087fe4ff */
[----:B------:R-:W-:-:S04]  /*b34f0*/  USEL UR11, URZ, 0x4, !UP1 ;  /* 0x00000004ff0b7887 */ /* 0x000fc8000c800000 */
[----:B-1----:R-:W-:Y:S01]  /*b3500*/  IMAD.MOV.U32 R7, RZ, RZ, R9 ;  /* 0x000000ffff077224 */ /* 0x002fe200078e0009 */
[----:B------:R-:W-:Y:S01]  /*b3510*/  MOV R6, R0 ;  /* 0x0000000000067202 */ /* 0x000fe20000000f00 */
        /* <DEDUP_REMOVED lines=14> */
[----:B------:R-:W-:-:S05]  /*b3600*/  IMAD.MOV.U32 R6, RZ, RZ, R14 ;  /* 0x000000ffff067224 */ /* 0x000fca00078e000e */
[----:B------:R1:W-:Y:S02]  /*b3610*/  LDGSTS.E [R4+0x9700], desc[UR74][R6.64], P1 ;  /* 0x0970000006047fae */ /* 0x0003e400089a104a */
[----:B-1----:R-:W-:Y:S01]  /*b3620*/  IMAD.MOV.U32 R6, RZ, RZ, R8 ;  /* 0x000000ffff067224 */ /* 0x002fe200078e0008 */
[----:B------:R-:W-:Y:S02]  /*b3630*/  IADD3.X R10, PT, PT, R10, UR4, RZ, P3, !PT ;  /* 0x000000040a0a7c10 */ /* 0x000fe40009ffe4ff */
[----:B------:R-:W-:-:S05]  /*b3640*/  IADD3 R13, P2, PT, R13, UR12, RZ ;  /* 0x0000000c0d0d7c10 */ /* 0x000fca000ff5e0ff */
[----:B------:R-:W-:Y:S04]  /*b3650*/  STL [R1+0x32f4], R13 ;  /* 0x0032f40d01007387 */ /* 0x000fe80000100800 */
[----:B------:R1:W-:Y:S04]  /*b3660*/  STL [R1+0x32f0], R10 ;  /* 0x0032f00a01007387 */ /* 0x0003e80000100800 */
[----:B------:R-:W2:Y:S01]  /*b3670*/  LDL.LU R16, [R1+0x3268] ;  /* 0x0032680001107983 */ /* 0x000ea20000300800 */
[----:B------:R-:W-:Y:S02]  /*b3680*/  IADD3 R2, P1, PT, R2, UR12, RZ ;  /* 0x0000000c02027c10 */ /* 0x000fe4000ff3e0ff */
[----:B------:R-:W-:-:S03]  /*b3690*/  MOV R7, R10 ;  /* 0x0000000a00077202 */ /* 0x000fc60000000f00 */
[----:B------:R-:W-:Y:S04]  /*b36a0*/  STL [R1+0x32ec], R2 ;  /* 0x0032ec0201007387 */ /* 0x000fe80000100800 */
[----:B-1----:R-:W2:Y:S04]  /*b36b0*/  LDL.LU R10, [R1+0x3260] ;  /* 0x00326000010a7983 */ /* 0x002ea80000300800 */
[----:B------:R1:W-:Y:S01]  /*b36c0*/  LDGSTS.E [R4+0xa400], desc[UR74][R6.64], P0 ;  /* 0x0a40000006047fae */ /* 0x0003e200081a104a */
[----:B---3--:R-:W-:Y:S01]  /*b36d0*/  IADD3.X R18, PT, PT, R18, UR4, RZ, P2, !PT ;  /* 0x0000000412127c10 */ /* 0x008fe200097fe4ff */
[----:B-1----:R-:W-:-:S04]  /*b36e0*/  IMAD.MOV.U32 R6, RZ, RZ, R13 ;  /* 0x000000ffff067224 */ /* 0x002fc800078e000d */
[----:B------:R1:W-:Y:S01]  /*b36f0*/  STL [R1+0x32e8], R18 ;  /* 0x0032e81201007387 */ /* 0x0003e20000100800 */
[----:B------:R-:W-:Y:S01]  /*b3700*/  IMAD.MOV.U32 R7, RZ, RZ, R18 ;  /* 0x000000ffff077224 */ /* 0x000fe200078e0012 */
[----:B----4-:R-:W-:Y:S02]  /*b3710*/  IADD3.X R11, PT, PT, R11, UR4, RZ, P1, !PT ;  /* 0x000000040b0b7c10 */ /* 0x010fe40008ffe4ff */
[----:B------:R-:W3:Y:S04]  /*b3720*/  LDL.LU R14, [R1+0x3264] ;  /* 0x00326400010e7983 */ /* 0x000ee80000300800 */
[----:B------:R-:W4:Y:S04]  /*b3730*/  LDL.LU R8, [R1+0x31fc] ;  /* 0x0031fc0001087983 */ /* 0x000f280000300800 */
[----:B-1----:R-:W4:Y:S01]  /*b3740*/  LDL.LU R18, [R1+0x3258] ;  /* 0x0032580001127983 */ /* 0x002f220000300800 */
[----:B------:R-:W-:-:S03]  /*b3750*/  IADD3 R15, P2, PT, R15, UR12, RZ ;  /* 0x0000000c0f0f7c10 */ /* 0x000fc6000ff5e0ff */
[----:B------:R1:W-:Y:S01]  /*b3760*/  LDGSTS.E [R4+0xa500], desc[UR74][R6.64], P0 ;  /* 0x0a50000006047fae */ /* 0x0003e200081a104a */
[----:B------:R-:W-:-:S03]  /*b3770*/  IADD3 R5, P3, PT, R5, UR12, RZ ;  /* 0x0000000c05057c10 */ /* 0x000fc6000ff7e0ff */
[----:B------:R-:W-:Y:S01]  /*b3780*/  STL [R1+0x32e4], R15 ;  /* 0x0032e40f01007387 */ /* 0x000fe20000100800 */
[----:B------:R-:W-:-:S03]  /*b3790*/  IADD3.X R17, PT, PT, R17, UR4, RZ, P2, !PT ;  /* 0x0000000411117c10 */ /* 0x000fc600097fe4ff */
[----:B------:R1:W-:Y:S02]  /*b37a0*/  STL [R1+0x32e0], R11 ;  /* 0x0032e00b01007387 */ /* 0x0003e40000100800 */
[----:B-1----:R-:W-:Y:S02]  /*b37b0*/  IMAD.MOV.U32 R7, RZ, RZ, R11 ;  /* 0x000000ffff077224 */ /* 0x002fe400078e000b */
[----:B------:R-:W-:Y:S04]  /*b37c0*/  STL [R1+0x327c], R5 ;  /* 0x00327c0501007387 */ /* 0x000fe80000100800 */
[----:B------:R-:W4:Y:S04]  /*b37d0*/  LDL.LU R11, [R1+0x31f0] ;  /* 0x0031f000010b7983 */ /* 0x000f280000300800 */
        /* <DEDUP_REMOVED lines=8> */
[----:B------:R-:W-:Y:S02]  /*b3860*/  ISETP.NE.U32.AND P1, PT, RZ, UR11, PT ;  /* 0x0000000bff007c0c */ /* 0x000fe4000bf25070 */
[----:B-1----:R-:W-:Y:S01]  /*b3870*/  MOV R6, R15 ;  /* 0x0000000f00067202 */ /* 0x002fe20000000f00 */
[----:B------:R-:W-:-:S05]  /*b3880*/  IMAD.MOV.U32 R7, RZ, RZ, R17 ;  /* 0x000000ffff077224 */ /* 0x000fca00078e0011 */
[----:B------:R1:W-:Y:S02]  /*b3890*/  LDGSTS.E [R4+0xa700], desc[UR74][R6.64], P0 ;  /* 0x0a70000006047fae */ /* 0x0003e400081a104a */
[----:B-1----:R-:W-:Y:S01]  /*b38a0*/  IMAD.MOV.U32 R6, RZ, RZ, R5 ;  /* 0x000000ffff067224 */ /* 0x002fe200078e0005 */
        /* <DEDUP_REMOVED lines=13> */
[----:B------:R-:W-:-:S03]  /*b3980*/  MOV R7, R16 ;  /* 0x0000001000077202 */ /* 0x000fc60000000f00 */
[----:B------:R-:W2:Y:S04]  /*b3990*/  LDL.LU R15, [R1+0x31e4] ;  /* 0x0031e400010f7983 */ /* 0x000ea80000300800 */
[----:B------:R-:W2:Y:S04]  /*b39a0*/  LDL.LU R5, [R1+0x3178] ;  /* 0x0031780001057983 */ /* 0x000ea80000300800 */
[----:B-1----:R-:W2:Y:S01]  /*b39b0*/  LDL.LU R16, [R1+0x31d8] ;  /* 0x0031d80001107983 */ /* 0x002ea20000300800 */
[----:B------:R-:W-:-:S03]  /*b39c0*/  IADD3.X R10, PT, PT, R10, UR4, RZ, P0, !PT ;  /* 0x000000040a0a7c10 */ /* 0x000fc600087fe4ff */
[----:B------:R1:W-:Y:S01]  /*b39d0*/  LDGSTS.E [R4+0xb500], desc[UR74][R6.64], P1 ;  /* 0x0b50000006047fae */ /* 0x0003e200089a104a */
[----:B---3--:R-:W-:Y:S02]  /*b39e0*/  IADD3 R14, P2, PT, R14, UR12, RZ ;  /* 0x0000000c0e0e7c10 */ /* 0x008fe4000ff5e0ff */
[----:B----4-:R-:W-:-:S03]  /*b39f0*/  IADD3 R8, P3, PT, R8, UR12, RZ ;  /* 0x0000000c08087c10 */ /* 0x010fc6000ff7e0ff */
[----:B------:R-:W-:Y:S01]  /*b3a00*/  STL [R1+0x3264], R14 ;  /* 0x0032640e01007387 */ /* 0x000fe20000100800 */
[----:B------:R-:W-:-:S03]  /*b3a10*/  IADD3.X R18, PT, PT, R18, UR4, RZ, P2, !PT ;  /* 0x0000000412127c10 */ /* 0x000fc600097fe4ff */
        /* <DEDUP_REMOVED lines=8> */
[----:B------:R-:W-:Y:S01]  /*b3aa0*/  IADD3.X R11, PT, PT, R11, UR4, RZ, P3, !PT ;  /* 0x000000040b0b7c10 */ /* 0x000fe20009ffe4ff */
[----:B-1----:R-:W-:-:S02]  /*b3ab0*/  IMAD.MOV.U32 R7, RZ, RZ, R18 ;  /* 0x000000ffff077224 */ /* 0x002fc400078e0012 */
[----:B------:R-:W3:Y:S01]  /*b3ac0*/  LDL.LU R0, [R1+0x316c] ;  /* 0x00316c0001007983 */ /* 0x000ee20000300800 */
        /* <DEDUP_REMOVED lines=12> */
[----:B-1----:R-:W-:Y:S01]  /*b3b90*/  MOV R6, R8 ;  /* 0x0000000800067202 */ /* 0x002fe20000000f00 */
        /* <DEDUP_REMOVED lines=14> */
[----:B-1----:R-:W-:Y:S01]  /*b3c80*/  MOV R7, R9 ;  /* 0x0000000900077202 */ /* 0x002fe20000000f00 */
[----:B------:R-:W-:-:S02]  /*b3c90*/  IMAD.MOV.U32 R6, RZ, RZ, R2 ;  /* 0x000000ffff067224 */ /* 0x000fc400078e0002 */
        /* <DEDUP_REMOVED lines=14> */
[----:B------:R-:W2:Y:S04]  /*b3d80*/  LDL.LU R2, [R1+0x30ec] ;  /* 0x0030ec0001027983 */ /* 0x000ea80000300800 */
[----:B------:R1:W-:Y:S01]  /*b3d90*/  LDGSTS.E [R4+0xc700], desc[UR74][R6.64], P0 ;  /* 0x0c70000006047fae */ /* 0x0003e200081a104a */
[----:B---3--:R-:W-:Y:S02]  /*b3da0*/  IADD3.X R10, PT, PT, R10, UR4, RZ, P3, !PT ;  /* 0x000000040a0a7c10 */ /* 0x008fe40009ffe4ff */
[----:B------:R-:W-:Y:S02]  /*b3db0*/  IADD3 R12, P2, PT, R12, UR12, RZ ;  /* 0x0000000c0c0c7c10 */ /* 0x000fe4000ff5e0ff */
[----:B------:R-:W-:-:S03]  /*b3dc0*/  IADD3 R0, P0, PT, R0, UR12, RZ ;  /* 0x0000000c00007c10 */ /* 0x000fc6000ff1e0ff */
[----:B------:R-:W-:Y:S01]  /*b3dd0*/  STL [R1+0x317c], R12 ;  /* 0x00317c0c01007387 */ /* 0x000fe20000100800 */
[----:B-1----:R-:W-:-:S03]  /*b3de0*/  IMAD.MOV.U32 R6, RZ, RZ, R5 ;  /* 0x000000ffff067224 */ /* 0x002fc600078e0005 */
[----:B------:R1:W-:Y:S01]  /*b3df0*/  STL [R1+0x3174], R10 ;  /* 0x0031740a01007387 */ /* 0x0003e20000100800 */
[----:B------:R-:W-:-:S03]  /*b3e00*/  IMAD.MOV.U32 R7, RZ, RZ, R10 ;  /* 0x000000ffff077224 */ /* 0x000fc600078e000a */
[----:B------:R-:W3:Y:S04]  /*b3e10*/  LDL.LU R16, [R1+0x30e8] ;  /* 0x0030e80001107983 */ /* 0x000ee80000300800 */
[----:B------:R-:W-:Y:S04]  /*b3e20*/  STL [R1+0x316c], R0 ;  /* 0x00316c0001007387 */ /* 0x000fe80000100800 */
[----:B-1----:R-:W3:Y:S01]  /*b3e30*/  LDL.LU R10, [R1+0x30e0] ;  /* 0x0030e000010a7983 */ /* 0x002ee20000300800 */
[----:B----4-:R-:W-:-:S03]  /*b3e40*/  IADD3.X R18, PT, PT, R18, UR4, RZ, P2, !PT ;  /* 0x0000000412127c10 */ /* 0x010fc600097fe4ff */
[----:B------:R1:W-:Y:S04]  /*b3e50*/  LDGSTS.E [R4+0xd400], desc[UR74][R6.64], P1 ;  /* 0x0d40000006047fae */ /* 0x0003e800089a104a */
[----:B------:R4:W-:Y:S04]  /*b3e60*/  STL [R1+0x3168], R18 ;  /* 0x0031681201007387 */ /* 0x0009e80000100800 */
[----:B------:R-:W3:Y:S04]  /*b3e70*/  LDL.LU R15, [R1+0x30e4] ;  /* 0x0030e400010f7983 */ /* 0x000ee80000300800 */
[----:B------:R-:W3:Y:S01]  /*b3e80*/  LDL.LU R5, [R1+0x3078] ;  /* 0x0030780001057983 */ /* 0x000ee20000300800 */
[----:B-1----:R-:W-:-:S03]  /*b3e90*/  IMAD.MOV.U32 R7, RZ, RZ, R18 ;  /* 0x000000ffff077224 */ /* 0x002fc600078e0012 */
[----:B----4-:R-:W4:Y:S01]  /*b3ea0*/  LDL.LU R18, [R1+0x30d0] ;  /* 0x0030d00001127983 */ /* 0x010f220000300800 */
[----:B------:R-:W-:Y:S01]  /*b3eb0*/  MOV R6, R12 ;  /* 0x0000000c00067202 */ /* 0x000fe20000000f00 */
[----:B------:R-:W-:-:S04]  /*b3ec0*/  UISETP.GT.AND UP1, UPT, UR14, 0x39, UPT ;  /* 0x000000390e00788c */ /* 0x000fc8000bf24270 */
[----:B------:R1:W-:Y:S01]  /*b3ed0*/  LDGSTS.E [R4+0xd500], desc[UR74][R6.64], P1 ;  /* 0x0d50000006047fae */ /* 0x0003e200089a104a */
[----:B------:R-:W-:Y:S01]  /*b3ee0*/  IADD3.X R11, PT, PT, R11, UR4, RZ, P0, !PT ;  /* 0x000000040b0b7c10 */ /* 0x000fe200087fe4ff */
[----:B------:R-:W-:-:S04]  /*b3ef0*/  USEL UR11, URZ, 0x4, !UP1 ;  /* 0x00000004ff0b7887 */ /* 0x000fc8000c800000 */
[----:B-1----:R-:W-:Y:S02]  /*b3f00*/  IMAD.MOV.U32 R7, RZ, RZ, R11 ;  /* 0x000000ffff077224 */ /* 0x002fe400078e000b */
[----:B------:R-:W-:Y:S01]  /*b3f10*/  IMAD.MOV.U32 R6, RZ, RZ, R0 ;  /* 0x000000ffff067224 */ /* 0x000fe200078e0000 */
[----:B------:R-:W-:-:S04]  /*b3f20*/  USEL UR11, UR11, URZ, !UP0 ;  /* 0x000000ff0b0b7287 */ /* 0x000fc8000c000000 */
[----:B------:R1:W-:Y:S01]  /*b3f30*/  LDGSTS.E [R4+0xd600], desc[UR74][R6.64], P1 ;  /* 0x0d60000006047fae */ /* 0x0003e200089a104a */
        /* <DEDUP_REMOVED lines=9> */
[----:B-1----:R-:W-:-:S03]  /*b3fd0*/  MOV R7, R17 ;  /* 0x0000001100077202 */ /* 0x002fc60000000f00 */
[----:B------:R-:W2:Y:S01]  /*b3fe0*/  LDL.LU R0, [R1+0x306c] ;  /* 0x00306c0001007983 */ /* 0x000ea20000300800 */
[----:B------:R-:W-:Y:S01]  /*b3ff0*/  ISETP.NE.U32.AND P0, PT, RZ, UR11, PT ;  /* 0x0000000bff007c0c */ /* 0x000fe2000bf05070 */
        /* <DEDUP_REMOVED lines=13> */
[----:B---3--:R-:W-:Y:S01]  /*b40d0*/  IADD3.X R16, PT, PT, R16, UR4, RZ, P2, !PT ;  /* 0x0000000410107c10 */ /* 0x008fe200097fe4ff */
[----:B-1----:R-:W-:-:S04]  /*b40e0*/  IMAD.MOV.U32 R6, RZ, RZ, R13 ;  /* 0x000000ffff067224 */ /* 0x002fc800078e000d */
[----:B------:R1:W-:Y:S01]  /*b40f0*/  STL [R1+0x30e8], R16 ;  /* 0x0030e81001007387 */ /* 0x0003e20000100800 */
[----:B------:R-:W-:Y:S01]  /*b4100*/  IMAD.MOV.U32 R7, RZ, RZ, R16 ;  /* 0x000000ffff077224 */ /* 0x000fe200078e0010 */
[----:B------:R-:W-:Y:S02]  /*b4110*/  IADD3.X R10, PT, PT, R10, UR4, RZ, P1, !PT ;  /* 0x000000040a0a7c10 */ /* 0x000fe40008ffe4ff */
[----:B------:R-:W3:Y:S04]  /*b4120*/  LDL.LU R14, [R1+0x3064] ;  /* 0x00306400010e7983 */ /* 0x000ee80000300800 */
[----:B------:R-:W3:Y:S04]  /*b4130*/  LDL.LU R8, [R1+0x2ff8] ;  /* 0x002ff80001087983 */ /* 0x000ee80000300800 */
[----:B-1----:R-:W3:Y:S01]  /*b4140*/  LDL.LU R16, [R1+0x3050] ;  /* 0x0030500001107983 */ /* 0x002ee20000300800 */
        /* <DEDUP_REMOVED lines=12> */
[----:B------:R-:W-:-:S02]  /*b4210*/  MOV R6, R2 ;  /* 0x0000000200067202 */ /* 0x000fc40000000f00 */
[----:B------:R-:W4:Y:S01]  /*b4220*/  LDL.LU R2, [R1+0x2fec] ;  /* 0x002fec0001027983 */ /* 0x000f220000300800 */
[----:B------:R-:W-:-:S03]  /*b4230*/  USEL UR11, URZ, 0x4, !UP1 ;  /* 0x00000004ff0b7887 */ /* 0x000fc6000c800000 */
[----:B------:R1:W-:Y:S01]  /*b4240*/  LDGSTS.E [R4+0xe600], desc[UR74][R6.64], P0 ;  /* 0x0e60000006047fae */ /* 0x0003e200081a104a */
[----:B------:R-:W-:-:S06]  /*b4250*/  USEL UR11, UR11, URZ, !UP0 ;  /* 0x000000ff0b0b7287 */ /* 0x000fcc000c000000 */
[----:B------:R-:W-:Y:S01]  /*b4260*/  ISETP.NE.U32.AND P1, PT, RZ, UR11, PT ;  /* 0x0000000bff007c0c */ /* 0x000fe2000bf25070 */
[----:B-1----:R-:W-:Y:S02]  /*b4270*/  IMAD.MOV.U32 R6, RZ, RZ, R15 ;  /* 0x000000ffff067224 */ /* 0x002fe400078e000f */
[----:B------:R-:W-:-:S05]  /*b4280*/  IMAD.MOV.U32 R7, RZ, RZ, R18 ;  /* 0x000000ffff077224 */ /* 0x000fca00078e0012 */
[----:B------:R1:W-:Y:S01]  /*b4290*/  LDGSTS.E [R4+0xe700], desc[UR74][R6.64], P0 ;  /* 0x0e70000006047fae */ /* 0x0003e200081a104a */
[----:B--2---:R-:W-:Y:S02]  /*b42a0*/  IADD3.X R11, PT, PT, R11, UR4, RZ, P3, !PT ;  /* 0x000000040b0b7c10 */ /* 0x004fe40009ffe4ff */
[----:B------:R-:W-:Y:S02]  /*b42b0*/  IADD3 R12, P2, PT, R12, UR12, RZ ;  /* 0x0000000c0c0c7c10 */ /* 0x000fe4000ff5e0ff */
[----:B------:R-:W-:-:S03]  /*b42c0*/  IADD3 R0, P0, PT, R0, UR12, RZ ;  /* 0x0000000c00007c10 */ /* 0x000fc6000ff1e0ff */
[----:B------:R-:W-:Y:S01]  /*b42d0*/  STL [R1+0x307c], R12 ;  /* 0x00307c0c01007387 */ /* 0x000fe20000100800 */
[----:B-1----:R-:W-:-:S03]  /*b42e0*/  IMAD.MOV.U32 R6, RZ, RZ, R5 ;  /* 0x000000ffff067224 */ /* 0x002fc600078e0005 */
[----:B------:R1:W-:Y:S01]  /*b42f0*/  STL [R1+0x3074], R11 ;  /* 0x0030740b01007387 */ /* 0x0003e20000100800 */
[----:B------:R-:W-:-:S03]  /*b4300*/  MOV R7, R11 ;  /* 0x0000000b00077202 */ /* 0x000fc60000000f00 */
        /* <DEDUP_REMOVED lines=35> */
[----:B------:R-:W-:-:S05]  /*b4540*/  MOV R6, R14 ;  /* 0x0000000e00067202 */ /* 0x000fca0000000f00 */
        /* <DEDUP_REMOVED lines=9> */
[----:B--2---:R-:W-:Y:S01]  /*b45e0*/  IADD3.X R18, PT, PT, R18, UR4, RZ, P2, !PT ;  /* 0x0000000412127c10 */ /* 0x004fe200097fe4ff */
[----:B-1----:R-:W-:-:S03]  /*b45f0*/  IMAD.MOV.U32 R6, RZ, RZ, R13 ;  /* 0x000000ffff067224 */ /* 0x002fc600078e000d */
[----:B------:R-:W-:Y:S01]  /*b4600*/  MOV R7, R18 ;  /* 0x0000001200077202 */ /* 0x000fe20000000f00 */
[----:B------:R1:W-:Y:S01]  /*b4610*/  STL [R1+0x2fe8], R18 ;  /* 0x002fe81201007387 */ /* 0x0003e20000100800 */
[----:B------:R-:W-:-:S03]  /*b4620*/  IADD3.X R11, PT, PT, R11, UR4, RZ, P1, !PT ;  /* 0x000000040b0b7c10 */ /* 0x000fc60008ffe4ff */
        /* <DEDUP_REMOVED lines=25> */
[----:B----4-:R-:W-:-:S03]  /*b47c0*/  IADD3 R0, P0, PT, R0, UR12, RZ ;  /* 0x0000000c00007c10 */ /* 0x010fc6000ff1e0ff */
[----:B------:R-:W-:Y:S01]  /*b47d0*/  STL [R1+0x2f7c], R12 ;  /* 0x002f7c0c01007387 */ /* 0x000fe20000100800 */
[----:B-1----:R-:W-:Y:S01]  /*b47e0*/  MOV R6, R5 ;  /* 0x0000000500067202 */ /* 0x002fe20000000f00 */
[----:B------:R-:W-:Y:S02]  /*b47f0*/  IMAD.MOV.U32 R7, RZ, RZ, R9 ;  /* 0x000000ffff077224 */ /* 0x000fe400078e0009 */
[----:B------:R1:W-:Y:S04]  /*b4800*/  STL [R1+0x2f74], R9 ;  /* 0x002f740901007387 */ /* 0x0003e80000100800 */
        /* <DEDUP_REMOVED lines=14> */
[----:B------:R-:W-:-:S03]  /*b48f0*/  USEL UR11, URZ, 0x4, !UP1 ;  /* 0x00000004ff0b7887 */ /* 0x000fc6000c800000 */
[----:B-1----:R-:W-:Y:S01]  /*b4900*/  MOV R7, R10 ;  /* 0x0000000a00077202 */ /* 0x002fe20000000f00 */
        /* <DEDUP_REMOVED lines=28> */
[----:B---3--:R-:W-:Y:S02]  /*b4ad0*/  IADD3.X R17, PT, PT, R17, UR4, RZ, P2, !PT ;  /* 0x0000000411117c10 */ /* 0x008fe400097fe4ff */
[----:B-1----:R-:W-:-:S03]  /*b4ae0*/  MOV R6, R13 ;  /* 0x0000000d00067202 */ /* 0x002fc60000000f00 */
        /* <DEDUP_REMOVED lines=24> */
[----:B-1----:R-:W-:Y:S01]  /*b4c70*/  IMAD.MOV.U32 R6, RZ, RZ, R15 ;  /* 0x000000ffff067224 */ /* 0x002fe200078e000f */
[----:B------:R-:W-:-:S05]  /*b4c80*/  MOV R7, R16 ;  /* 0x0000001000077202 */ /* 0x000fca0000000f00 */
[----:B------:R1:W-:Y:S01]  /*b4c90*/  LDGSTS.E [R4+0x12700], desc[UR74][R6.64], P0 ;  /* 0x1270000006047fae */ /* 0x0003e200081a104a */
[----:B--2---:R-:W-:Y:S02]  /*b4ca0*/  IADD3.X R10, PT, PT, R10, UR4, RZ, P3, !PT ;  /* 0x000000040a0a7c10 */ /* 0x004fe40009ffe4ff */
[----:B------:R-:W-:Y:S02]  /*b4cb0*/  IADD3 R12, P2, PT, R12, UR12, RZ ;  /* 0x0000000c0c0c7c10 */ /* 0x000fe4000ff5e0ff */
[----:B------:R-:W-:-:S03]  /*b4cc0*/  IADD3 R0, P0, PT, R0, UR12, RZ ;  /* 0x0000000c00007c10 */ /* 0x000fc6000ff1e0ff */
[----:B------:R-:W-:Y:S01]  /*b4cd0*/  STL [R1+0x2e7c], R12 ;  /* 0x002e7c0c01007387 */ /* 0x000fe20000100800 */
[----:B-1----:R-:W-:-:S03]  /*b4ce0*/  IMAD.MOV.U32 R6, RZ, RZ, R5 ;  /* 0x000000ffff067224 */ /* 0x002fc600078e0005 */
[----:B------:R1:W-:Y:S01]  /*b4cf0*/  STL [R1+0x2e74], R10 ;  /* 0x002e740a01007387 */ /* 0x0003e20000100800 */
[----:B------:R-:W-:-:S03]  /*b4d00*/  IMAD.MOV.U32 R7, RZ, RZ, R10 ;  /* 0x000000ffff077224 */ /* 0x000fc600078e000a */
        /* <DEDUP_REMOVED lines=18> */
[----:B-1----:R-:W-:Y:S01]  /*b4e30*/  IMAD.MOV.U32 R7, RZ, RZ, R11 ;  /* 0x000000ffff077224 */ /* 0x002fe200078e000b */
[----:B------:R-:W-:Y:S02]  /*b4e40*/  MOV R6, R0 ;  /* 0x0000000000067202 */ /* 0x000fe40000000f00 */
        /* <DEDUP_REMOVED lines=20> */
[----:B-1----:R-:W-:Y:S01]  /*b4f90*/  IMAD.MOV.U32 R6, RZ, RZ, R8 ;  /* 0x000000ffff067224 */ /* 0x002fe200078e0008 */
[----:B------:R-:W-:Y:S02]  /*b4fa0*/  MOV R7, R9 ;  /* 0x0000000900077202 */ /* 0x000fe40000000f00 */
[----:B------:R-:W4:Y:S04]  /*b4fb0*/  LDL.LU R8, [R1+0x2d60] ;  /* 0x002d600001087983 */ /* 0x000f280000300800 */
[----:B------:R1:W-:Y:S01]  /*b4fc0*/  LDGSTS.E [R4+0x14400], desc[UR74][R6.64], P0 ;  /* 0x1440000006047fae */ /* 0x0003e200081a104a */
[----:B------:R-:W-:Y:S01]  /*b4fd0*/  UISETP.GT.AND UP1, UPT, UR14, 0x55, UPT ;  /* 0x000000550e00788c */ /* 0x000fe2000bf24270 */
[----:B--2---:R-:W-:Y:S01]  /*b4fe0*/  IADD3.X R16, PT, PT, R16, UR4, RZ, P2, !PT ;  /* 0x0000000410107c10 */ /* 0x004fe200097fe4ff */
[----:B-1----:R-:W-:-:S04]  /*b4ff0*/  IMAD.MOV.U32 R6, RZ, RZ, R13 ;  /* 0x000000ffff067224 */ /* 0x002fc800078e000d */
        /* <DEDUP_REMOVED lines=22> */
[----:B------:R-:W-:Y:S01]  /*b5160*/  MOV R6, R15 ;  /* 0x0000000f00067202 */ /* 0x000fe20000000f00 */
[----:B------:R-:W-:-:S02]  /*b5170*/  IMAD.MOV.U32 R7, RZ, RZ, R18 ;  /* 0x000000ffff077224 */ /* 0x000fc400078e0012 */
        /* <DEDUP_REMOVED lines=17> */
[----:B-1----:R-:W-:-:S03]  /*b5290*/  MOV R7, R17 ;  /* 0x0000001100077202 */ /* 0x002fc60000000f00 */
[----:B----4-:R-:W4:Y:S01]  /*b52a0*/  LDL.LU R17, [R1+0x2cd0] ;  /* 0x002cd00001117983 */ /* 0x010f220000300800 */
[----:B------:R-:W-:Y:S01]  /*b52b0*/  IMAD.MOV.U32 R6, RZ, RZ, R12 ;  /* 0x000000ffff067224 */ /* 0x000fe200078e000c */
        /* <DEDUP_REMOVED lines=47> */
[----:B-1----:R-:W-:-:S03]  /*b55b0*/  MOV R7, R11 ;  /* 0x0000000b00077202 */ /* 0x002fc60000000f00 */
        /* <DEDUP_REMOVED lines=46> */
[----:B----4-:R-:W-:-:S03]  /*b58a0*/  IADD3.X R11, PT, PT, R11, UR4, RZ, P3, !PT ;  /* 0x000000040b0b7c10 */ /* 0x010fc60009ffe4ff */
[----:B------:R-:W4:Y:S01]  /*b58b0*/  LDL.LU R0, [R1+0x249c] ;  /* 0x00249c0001007983 */ /* 0x000f220000300800 */
[----:B------:R-:W-:Y:S02]  /*b58c0*/  IADD3 R13, P2, PT, R13, UR12, RZ ;  /* 0x0000000c0d0d7c10 */ /* 0x000fe4000ff5e0ff */
[----:B-1----:R-:W-:-:S03]  /*b58d0*/  MOV R7, R18 ;  /* 0x0000001200077202 */ /* 0x002fc60000000f00 */
        /* <DEDUP_REMOVED lines=12> */
[----:B------:R-:W-:Y:S01]  /*b59a0*/  IMAD.MOV.U32 R7, RZ, RZ, R11 ;  /* 0x000000ffff077224 */ /* 0x000fe200078e000b */
[----:B------:R-:W4:Y:S04]  /*b59b0*/  LDL.LU R9, [R1+0x2498] ;  /* 0x0024980001097983 */ /* 0x000f280000300800 */
[----:B------:R1:W-:Y:S01]  /*b59c0*/  LDGSTS.E [R4+0x18400], desc[UR74][R6.64], P0 ;  /* 0x1840000006047fae */ /* 0x0003e200081a104a */
        /* <DEDUP_REMOVED lines=8> */
[----:B------:R1:W-:Y:S02]  /*b5a50*/  LDGSTS.E [R4+0x18500], desc[UR74][R6.64], P0 ;  /* 0x1850000006047fae */ /* 0x0003e400081a104a */
[----:B-1----:R-:W-:Y:S01]  /*b5a60*/  MOV R6, R2 ;  /* 0x0000000200067202 */ /* 0x002fe20000000f00 */
[----:B------:R-:W-:-:S05]  /*b5a70*/  IMAD.MOV.U32 R7, RZ, RZ, R8 ;  /* 0x000000ffff077224 */ /* 0x000fca00078e0008 */
[----:B------:R1:W-:Y:S01]  /*b5a80*/  LDGSTS.E [R4+0x18600], desc[UR74][R6.64], P0 ;  /* 0x1860000006047fae */ /* 0x0003e200081a104a */
[----:B------:R-:W-:Y:S02]  /*b5a90*/  IADD3 R15, P2, PT, R15, UR12, RZ ;  /* 0x0000000c0f0f7c10 */ /* 0x000fe4000ff5e0ff */
[----:B------:R-:W-:-:S03]  /*b5aa0*/  IADD3 R5, P3, PT, R5, UR12, RZ ;  /* 0x0000000c05057c10 */ /* 0x000fc6000ff7e0ff */
[----:B------:R-:W-:Y:S01]  /*b5ab0*/  STL [R1+0x2424], R15 ;  /* 0x0024240f01007387 */ /* 0x000fe20000100800 */
[----:B------:R-:W-:-:S03]  /*b5ac0*/  IADD3.X R16, PT, PT, R16, UR4, RZ, P2, !PT ;  /* 0x0000000410107c10 */ /* 0x000fc600097fe4ff */
[----:B------:R1:W-:Y:S04]  /*b5ad0*/  STL [R1+0x2418], R8 ;  /* 0x0024180801007387 */ /* 0x0003e80000100800 */
[----:B------:R-:W-:Y:S04]  /*b5ae0*/  STL [R1+0x248c], R5 ;  /* 0x00248c0501007387 */ /* 0x000fe80000100800 */
[----:B------:R-:W2:Y:S04]  /*b5af0*/  LDL.LU R13, [R1+0x2508] ;  /* 0x00250800010d7983 */ /* 0x000ea80000300800 */
[----:B------:R3:W-:Y:S04]  /*b5b00*/  STL [R1+0x2420], R16 ;  /* 0x0024201001007387 */ /* 0x0007e80000100800 */
[----:B------:R-:W2:Y:S01]  /*b5b10*/  LDL.LU R2, [R1+0x2514] ;  /* 0x0025140001027983 */ /* 0x000ea20000300800 */
[----:B-1----:R-:W-:-:S02]  /*b5b20*/  IMAD.MOV.U32 R6, RZ, RZ, R15 ;  /* 0x000000ffff067224 */ /* 0x002fc400078e000f */
[----:B------:R-:W-:Y:S01]  /*b5b30*/  IMAD.MOV.U32 R7, RZ, RZ, R16 ;  /* 0x000000ffff077224 */ /* 0x000fe200078e0010 */
[----:B------:R-:W2:Y:S04]  /*b5b40*/  LDL.LU R8, [R1+0x251c] ;  /* 0x00251c0001087983 */ /* 0x000ea80000300800 */
[----:B------:R1:W-:Y:S01]  /*b5b50*/  LDGSTS.E [R4+0x18700], desc[UR74][R6.64], P0 ;  /* 0x1870000006047fae */ /* 0x0003e200081a104a */
[----:B---3--:R-:W-:Y:S02]  /*b5b60*/  IADD3.X R10, PT, PT, R10, UR4, RZ, P3, !PT ;  /* 0x000000040a0a7c10 */ /* 0x008fe40009ffe4ff */
[----:B------:R-:W-:Y:S02]  /*b5b70*/  IADD3 R12, P2, PT, R12, UR12, RZ ;  /* 0x0000000c0c0c7c10 */ /* 0x000fe4000ff5e0ff */
[----:B----4-:R-:W-:-:S03]  /*b5b80*/  IADD3 R0, P0, PT, R0, UR12, RZ ;  /* 0x0000000c00007c10 */ /* 0x010fc6000ff1e0ff */
[----:B------:R-:W-:Y:S01]  /*b5b90*/  STL [R1+0x2494], R12 ;  /* 0x0024940c01007387 */ /* 0x000fe20000100800 */
[----:B-1----:R-:W-:-:S03]  /*b5ba0*/  MOV R7, R10 ;  /* 0x0000000a00077202 */ /* 0x002fc60000000f00 */
[----:B------:R1:W-:Y:S04]  /*b5bb0*/  STL [R1+0x2488], R10 ;  /* 0x0024880a01007387 */ /* 0x0003e80000100800 */
[----:B------:R-:W3:Y:S04]  /*b5bc0*/  LDL.LU R16, [R1+0x2510] ;  /* 0x0025100001107983 */ /* 0x000ee80000300800 */
[----:B------:R-:W-:Y:S04]  /*b5bd0*/  STL [R1+0x249c], R0 ;  /* 0x00249c0001007387 */ /* 0x000fe80000100800 */
[----:B-1----:R-:W4:Y:S01]  /*b5be0*/  LDL.LU R10, [R1+0x2518] ;  /* 0x00251800010a7983 */ /* 0x002f220000300800 */
[----:B------:R-:W-:-:S05]  /*b5bf0*/  IADD3.X R18, PT, PT, R18, UR4, RZ, P2, !PT ;  /* 0x0000000412127c10 */ /* 0x000fca00097fe4ff */
[----:B------:R1:W-:Y:S04]  /*b5c00*/  STL [R1+0x2490], R18 ;  /* 0x0024901201007387 */ /* 0x0003e80000100800 */
[----:B------:R-:W4:Y:S01]  /*b5c10*/  LDL.LU R15, [R1+0x2524] ;  /* 0x00252400010f7983 */ /* 0x000f220000300800 */
[----:B------:R-:W-:-:S04]  /*b5c20*/  UISETP.GT.AND UP1, UPT, UR14, 0x65, UPT ;  /* 0x000000650e00788c */ /* 0x000fc8000bf24270 */
[----:B------:R-:W-:-:S04]  /*b5c30*/  USEL UR11, URZ, 0x4, !UP1 ;  /* 0x00000004ff0b7887 */ /* 0x000fc8000c800000 */
[----:B------:R-:W-:-:S06]  /*b5c40*/  USEL UR11, UR11, URZ, !UP0 ;  /* 0x000000ff0b0b7287 */ /* 0x000fcc000c000000 */
[----:B------:R-:W-:Y:S01]  /*b5c50*/  ISETP.NE.U32.AND P1, PT, RZ, UR11, PT ;  /* 0x0000000bff007c0c */ /* 0x000fe2000bf25070 */
[----:B------:R-:W-:Y:S02]  /*b5c60*/  IMAD.MOV.U32 R6, RZ, RZ, R5 ;  /* 0x000000ffff067224 */ /* 0x000fe400078e0005 */
[----:B------:R-:W4:Y:S01]  /*b5c70*/  LDL.LU R5, [R1+0x258c] ;  /* 0x00258c0001057983 */ /* 0x000f220000300800 */
[----:B------:R-:W-:-:S09]  /*b5c80*/  IADD3.X R9, PT, PT, R9, UR4, RZ, P0, !PT ;  /* 0x0000000409097c10 */ /* 0x000fd200087fe4ff */
[----:B------:R1:W-:Y:S01]  /*b5c90*/  LDGSTS.E [R4+0x19400], desc[UR74][R6.64], P1 ;  /* 0x1940000006047fae */ /* 0x0003e200089a104a */
[----:B------:R-:W-:Y:S01]  /*b5ca0*/  UISETP.GT.AND UP1, UPT, UR14, 0x69, UPT ;  /* 0x000000690e00788c */ /* 0x000fe2000bf24270 */
[----:B-1----:R-:W-:Y:S02]  /*b5cb0*/  IMAD.MOV.U32 R7, RZ, RZ, R18 ;  /* 0x000000ffff077224 */ /* 0x002fe400078e0012 */
[----:B------:R-:W4:Y:S01]  /*b5cc0*/  LDL.LU R18, [R1+0x2520] ;  /* 0x0025200001127983 */ /* 0x000f220000300800 */
[----:B------:R-:W-:-:S05]  /*b5cd0*/  IMAD.MOV.U32 R6, RZ, RZ, R12 ;  /* 0x000000ffff067224 */ /* 0x000fca00078e000c */
[----:B------:R1:W-:Y:S01]  /*b5ce0*/  LDGSTS.E [R4+0x19500], desc[UR74][R6.64], P1 ;  /* 0x1950000006047fae */ /* 0x0003e200089a104a */
[----:B--2---:R-:W-:Y:S02]  /*b5cf0*/  IADD3 R14, P2, PT, R14, UR12, RZ ;  /* 0x0000000c0e0e7c10 */ /* 0x004fe4000ff5e0ff */
[----:B------:R-:W-:-:S03]  /*b5d00*/  IADD3 R11, P3, PT, R11, UR12, RZ ;  /* 0x0000000c0b0b7c10 */ /* 0x000fc6000ff7e0ff */
[----:B------:R-:W-:Y:S01]  /*b5d10*/  STL [R1+0x24a4], R14 ;  /* 0x0024a40e01007387 */ /* 0x000fe20000100800 */
[----:B------:R-:W-:-:S03]  /*b5d20*/  IADD3.X R17, PT, PT, R17, UR4, RZ, P2, !PT ;  /* 0x0000000411117c10 */ /* 0x000fc600097fe4ff */
[----:B------:R2:W-:Y:S01]  /*b5d30*/  STL [R1+0x2498], R9 ;  /* 0x0024980901007387 */ /* 0x0005e20000100800 */
[----:B-1----:R-:W-:-:S03]  /*b5d40*/  IMAD.MOV.U32 R6, RZ, RZ, R0 ;  /* 0x000000ffff067224 */ /* 0x002fc600078e0000 */
[----:B------:R-:W-:Y:S01]  /*b5d50*/  STL [R1+0x250c], R11 ;  /* 0x00250c0b01007387 */ /* 0x000fe20000100800 */
[----:B------:R-:W-:-:S03]  /*b5d60*/  IMAD.MOV.U32 R7, RZ, RZ, R9 ;  /* 0x000000ffff077224 */ /* 0x000fc600078e0009 */
[----:B------:R-:W4:Y:S04]  /*b5d70*/  LDL.LU R12, [R1+0x2588] ;  /* 0x00258800010c7983 */ /* 0x000f280000300800 */
[----:B------:R-:W-:Y:S04]  /*b5d80*/  STL [R1+0x24a0], R17 ;  /* 0x0024a01101007387 */ /* 0x000fe80000100800 */
[----:B--2---:R-:W2:Y:S01]  /*b5d90*/  LDL.LU R9, [R1+0x2594] ;  /* 0x0025940001097983 */ /* 0x004ea20000300800 */
[----:B------:R-:W-:-:S03]  /*b5da0*/  USEL UR11, URZ, 0x4, !UP1 ;  /* 0x00000004ff0b7887 */ /* 0x000fc6000c800000 */
[----:B------:R-:W2:Y:S04]  /*b5db0*/  LDL.LU R0, [R1+0x259c] ;  /* 0x00259c0001007983 */ /* 0x000ea80000300800 */
[----:B------:R1:W-:Y:S01]  /*b5dc0*/  LDGSTS.E [R4+0x19600], desc[UR74][R6.64], P1 ;  /* 0x1960000006047fae */ /* 0x0003e200089a104a */
[----:B------:R-:W-:Y:S01]  /*b5dd0*/  USEL UR11, UR11, URZ, !UP0 ;  /* 0x000000ff0b0b7287 */ /* 0x000fe2000c000000 */
[----:B-1----:R-:W-:Y:S01]  /*b5de0*/  MOV R6, R14 ;  /* 0x0000000e00067202 */ /* 0x002fe20000000f00 */
[----:B------:R-:W-:-:S04]  /*b5df0*/  IMAD.MOV.U32 R7, RZ, RZ, R17 ;  /* 0x000000ffff077224 */ /* 0x000fc800078e0011 */
[----:B------:R-:W-:Y:S01]  /*b5e00*/  ISETP.NE.U32.AND P0, PT, RZ, UR11, PT ;  /* 0x0000000bff007c0c */ /* 0x000fe2000bf05070 */
        /* <DEDUP_REMOVED lines=9> */
[----:B------:R3:W-:Y:S04]  /*b5ea0*/  STL [R1+0x251c], R8 ;  /* 0x00251c0801007387 */ /* 0x0007e80000100800 */
[----:B-1----:R-:W2:Y:S04]  /*b5eb0*/  LDL.LU R13, [R1+0x2598] ;  /* 0x00259800010d7983 */ /* 0x002ea80000300800 */
[----:B------:R1:W-:Y:S01]  /*b5ec0*/  LDGSTS.E [R4+0x1a400], desc[UR74][R6.64], P0 ;  /* 0x1a40000006047fae */ /* 0x0003e200081a104a */
[----:B---3--:R-:W-:Y:S01]  /*b5ed0*/  IADD3.X R16, PT, PT, R16, UR4, RZ, P2, !PT ;  /* 0x0000000410107c10 */ /* 0x008fe200097fe4ff */
[----:B-1----:R-:W-:-:S04]  /*b5ee0*/  IMAD.MOV.U32 R6, RZ, RZ, R2 ;  /* 0x000000ffff067224 */ /* 0x002fc800078e0002 */
[----:B------:R1:W-:Y:S01]  /*b5ef0*/  STL [R1+0x2510], R16 ;  /* 0x0025101001007387 */ /* 0x0003e20000100800 */
[----:B----4-:R-:W-:-:S03]  /*b5f00*/  IADD3.X R10, PT, PT, R10, UR4, RZ, P1, !PT ;  /* 0x000000040a0a7c10 */ /* 0x010fc60008ffe4ff */
[----:B------:R-:W3:Y:S04]  /*b5f10*/  LDL.LU R11, [R1+0x25a4] ;  /* 0x0025a400010b7983 */ /* 0x000ee80000300800 */
[----:B------:R-:W4:Y:S01]  /*b5f20*/  LDL.LU R17, [R1+0x25a0] ;  /* 0x0025a00001117983 */ /* 0x000f220000300800 */
[----:B------:R-:W-:-:S05]  /*b5f30*/  IADD3 R15, P2, PT, R15, UR12, RZ ;  /* 0x0000000c0f0f7c10 */ /* 0x000fca000ff5e0ff */
[----:B------:R-:W-:Y:S04]  /*b5f40*/  STL [R1+0x2524], R15 ;  /* 0x0025240f01007387 */ /* 0x000fe80000100800 */
[----:B------:R1:W-:Y:S04]  /*b5f50*/  STL [R1+0x2518], R10 ;  /* 0x0025180a01007387 */ /* 0x0003e80000100800 */
[----:B------:R-:W4:Y:S01]  /*b5f60*/  LDL.LU R2, [R1+0x260c] ;  /* 0x00260c0001027983 */ /* 0x000f220000300800 */
[----:B------:R-:W-:Y:S01]  /*b5f70*/  MOV R7, R16 ;  /* 0x0000001000077202 */ /* 0x000fe20000000f00 */
[----:B------:R-:W-:Y:S01]  /*b5f80*/  UISETP.GT.AND UP1, UPT, UR14, 0x6d, UPT ;  /* 0x0000006d0e00788c */ /* 0x000fe2000bf24270 */
[----:B------:R-:W-:-:S03]  /*b5f90*/  IADD3 R5, P3, PT, R5, UR12, RZ ;  /* 0x0000000c05057c10 */ /* 0x000fc6000ff7e0ff */
[----:B------:R-:W-:Y:S01]  /*b5fa0*/  USEL UR11, URZ, 0x4, !UP1 ;  /* 0x00000004ff0b7887 */ /* 0x000fe2000c800000 */
[----:B------:R1:W-:Y:S03]  /*b5fb0*/  LDGSTS.E [R4+0x1a500], desc[UR74][R6.64], P0 ;  /* 0x1a50000006047fae */ /* 0x0003e600081a104a */
[----:B------:R-:W-:Y:S01]  /*b5fc0*/  USEL UR11, UR11, URZ, !UP0 ;  /* 0x000000ff0b0b7287 */ /* 0x000fe2000c000000 */
[----:B------:R-:W-:Y:S01]  /*b5fd0*/  STL [R1+0x258c], R5 ;  /* 0x00258c0501007387 */ /* 0x000fe20000100800 */
[----:B-1----:R-:W-:Y:S02]  /*b5fe0*/  IMAD.MOV.U32 R6, RZ, RZ, R8 ;  /* 0x000000ffff067224 */ /* 0x002fe400078e0008 */
[----:B------:R-:W-:Y:S01]  /*b5ff0*/  IMAD.MOV.U32 R7, RZ, RZ, R10 ;  /* 0x000000ffff077224 */ /* 0x000fe200078e000a */
[----:B------:R-:W4:Y:S04]  /*b6000*/  LDL.LU R8, [R1+0x2608] ;  /* 0x0026080001087983 */ /* 0x000f280000300800 */
[----:B------:R1:W-:Y:S01]  /*b6010*/  LDGSTS.E [R4+0x1a600], desc[UR74][R6.64], P0 ;  /* 0x1a60000006047fae */ /* 0x0003e200081a104a */
[----:B------:R-:W-:-:S05]  /*b6020*/  IADD3.X R18, PT, PT, R18, UR4, RZ, P2, !PT ;  /* 0x0000000412127c10 */ /* 0x000fca00097fe4ff */
[----:B------:R2:W-:Y:S04]  /*b6030*/  STL [R1+0x2520], R18 ;  /* 0x0025201201007387 */ /* 0x0005e80000100800 */
[----:B------:R-:W4:Y:S01]  /*b6040*/  LDL.LU R16, [R1+0x2614] ;  /* 0x0026140001107983 */ /* 0x000f220000300800 */
[----:B-1----:R-:W-:Y:S02]  /*b6050*/  IMAD.MOV.U32 R6, RZ, RZ, R15 ;  /* 0x000000ffff067224 */ /* 0x002fe400078e000f */
[----:B------:R-:W-:Y:S01]  /*b6060*/  IMAD.MOV.U32 R7, RZ, RZ, R18 ;  /* 0x000000ffff077224 */ /* 0x000fe200078e0012 */
[----:B------:R-:W-:Y:S01]  /*b6070*/  ISETP.NE.U32.AND P1, PT, RZ, UR11, PT ;  /* 0x0000000bff007c0c */ /* 0x000fe2000bf25070 */
[----:B------:R-:W4:Y:S04]  /*b6080*/  LDL.LU R10, [R1+0x261c] ;  /* 0x00261c00010a7983 */ /* 0x000f280000300800 */
[----:B------:R1:W-:Y:S01]  /*b6090*/  LDGSTS.E [R4+0x1a700], desc[UR74][R6.64], P0 ;  /* 0x1a70000006047fae */ /* 0x0003e200081a104a */
[----:B------:R-:W-:-:S02]  /*b60a0*/  IADD3.X R12, PT, PT, R12, UR4, RZ, P3, !PT ;  /* 0x000000040c0c7c10 */ /* 0x000fc40009ffe4ff */
[----:B--2---:R-:W-:Y:S02]  /*b60b0*/  IADD3 R9, P2, PT, R9, UR12, RZ ;  /* 0x0000000c09097c10 */ /* 0x004fe4000ff5e0ff */
[----:B------:R-:W-:-:S03]  /*b60c0*/  IADD3 R0, P0, PT, R0, UR12, RZ ;  /* 0x0000000c00007c10 */ /* 0x000fc6000ff1e0ff */
[----:B------:R-:W-:Y:S01]  /*b60d0*/  STL [R1+0x2594], R9 ;  /* 0x0025940901007387 */ /* 0x000fe20000100800 */
[----:B-1----:R-:W-:-:S03]  /*b60e0*/  MOV R6, R5 ;  /* 0x0000000500067202 */ /* 0x002fc60000000f00 */
[----:B------:R1:W-:Y:S01]  /*b60f0*/  STL [R1+0x2588], R12 ;  /* 0x0025880c01007387 */ /* 0x0003e20000100800 */
[----:B------:R-:W-:-:S03]  /*b6100*/  IMAD.MOV.U32 R7, RZ, RZ, R12 ;  /* 0x000000ffff077224 */ /* 0x000fc600078e000c */
[----:B------:R-:W2:Y:S04]  /*b6110*/  LDL.LU R18, [R1+0x2610] ;  /* 0x0026100001127983 */ /* 0x000ea80000300800 */
[----:B------:R-:W-:Y:S04]  /*b6120*/  STL [R1+0x259c], R0 ;  /* 0x00259c0001007387 */ /* 0x000fe80000100800 */
[----:B------:R-:W2:Y:S04]  /*b6130*/  LDL.LU R15, [R1+0x2618] ;  /* 0x00261800010f7983 */ /* 0x000ea80000300800 */
        /* <DEDUP_REMOVED lines=9> */
[----:B------:R1:W-:Y:S02]  /*b61d0*/  LDGSTS.E [R4+0x1b500], desc[UR74][R6.64], P1 ;  /* 0x1b50000006047fae */ /* 0x0003e400089a104a */
[----:B-1----:R-:W-:Y:S02]  /*b61e0*/  MOV R7, R13 ;  /* 0x0000000d00077202 */ /* 0x002fe40000000f00 */
[----:B---3--:R-:W-:-:S05]  /*b61f0*/  IADD3 R11, P2, PT, R11, UR12, RZ ;  /* 0x0000000c0b0b7c10 */ /* 0x008fca000ff5e0ff */
[----:B------:R-:W-:Y:S04]  /*b6200*/  STL [R1+0x25a4], R11 ;  /* 0x0025a40b01007387 */ /* 0x000fe80000100800 */
[----:B------:R1:W-:Y:S04]  /*b6210*/  STL [R1+0x2598], R13 ;  /* 0x0025980d01007387 */ /* 0x0003e80000100800 */
[----:B------:R-:W3:Y:S01]  /*b6220*/  LDL.LU R9, [R1+0x2694] ;  /* 0x0026940001097983 */ /* 0x000ee20000300800 */
[----:B----4-:R-:W-:-:S05]  /*b6230*/  IADD3 R2, P3, PT, R2, UR12, RZ ;  /* 0x0000000c02027c10 */ /* 0x010fca000ff7e0ff */
[----:B------:R-:W-:Y:S04]  /*b6240*/  STL [R1+0x260c], R2 ;  /* 0x00260c0201007387 */ /* 0x000fe80000100800 */
[----:B-1----:R-:W4:Y:S01]  /*b6250*/  LDL.LU R13, [R1+0x2688] ;  /* 0x00268800010d7983 */ /* 0x002f220000300800 */
[----:B------:R-:W-:-:S04]  /*b6260*/  UISETP.GT.AND UP1, UPT, UR14, 0x71, UPT ;  /* 0x000000710e00788c */ /* 0x000fc8000bf24270 */
[----:B------:R-:W-:Y:S01]  /*b6270*/  USEL UR11, URZ, 0x4, !UP1 ;  /* 0x00000004ff0b7887 */ /* 0x000fe2000c800000 */
[----:B------:R-:W-:Y:S01]  /*b6280*/  IMAD.MOV.U32 R6, RZ, RZ, R0 ;  /* 0x000000ffff067224 */ /* 0x000fe200078e0000 */
[----:B------:R-:W-:Y:S02]  /*b6290*/  IADD3.X R17, PT, PT, R17, UR4, RZ, P2, !PT ;  /* 0x0000000411117c10 */ /* 0x000fe400097fe4ff */
[----:B------:R-:W-:Y:S02]  /*b62a0*/  USEL UR11, UR11, URZ, !UP0 ;  /* 0x000000ff0b0b7287 */ /* 0x000fe4000c000000 */
[----:B------:R1:W-:Y:S01]  /*b62b0*/  LDGSTS.E [R4+0x1b600], desc[UR74][R6.64], P1 ;  /* 0x1b60000006047fae */ /* 0x0003e200089a104a */
[----:B------:R-:W-:-:S03]  /*b62c0*/  IADD3.X R8, PT, PT, R8, UR4, RZ, P3, !PT ;  /* 0x0000000408087c10 */ /* 0x000fc60009ffe4ff */
[----:B------:R-:W-:Y:S01]  /*b62d0*/  ISETP.NE.U32.AND P0, PT, RZ, UR11, PT ;  /* 0x0000000bff007c0c */ /* 0x000fe2000bf05070 */
[----:B------:R-:W-:Y:S04]  /*b62e0*/  STL [R1+0x25a0], R17 ;  /* 0x0025a01101007387 */ /* 0x000fe80000100800 */
[----:B------:R-:W4:Y:S01]  /*b62f0*/  LDL.LU R0, [R1+0x269c] ;  /* 0x00269c0001007983 */ /* 0x000f220000300800 */
[----:B-1----:R-:W-:Y:S02]  /*b6300*/  IMAD.MOV.U32 R6, RZ, RZ, R11 ;  /* 0x000000ffff067224 */ /* 0x002fe400078e000b */
[----:B------:R-:W-:Y:S01]  /*b6310*/  IMAD.MOV.U32 R7, RZ, RZ, R17 ;  /* 0x000000ffff077224 */ /* 0x000fe200078e0011 */
[----:B------:R-:W-:-:S04]  /*b6320*/  IADD3 R16, P2, PT, R16, UR12, RZ ;  /* 0x0000000c10107c10 */ /* 0x000fc8000ff5e0ff */
[----:B------:R1:W-:Y:S04]  /*b6330*/  LDGSTS.E [R4+0x1b700], desc[UR74][R6.64], P1 ;  /* 0x1b70000006047fae */ /* 0x0003e800089a104a */
[----:B------:R-:W-:Y:S01]  /*b6340*/  STL [R1+0x2614], R16 ;  /* 0x0026141001007387 */ /* 0x000fe20000100800 */
[----:B------:R-:W-:-:S03]  /*b6350*/  IADD3 R10, P1, PT, R10, UR12, RZ ;  /* 0x0000000c0a0a7c10 */ /* 0x000fc6000ff3e0ff */
[----:B------:R1:W-:Y:S04]  /*b6360*/  STL [R1+0x2608], R8 ;  /* 0x0026080801007387 */ /* 0x0003e80000100800 */
[----:B------:R-:W4:Y:S01]  /*b6370*/  LDL.LU R11, [R1+0x2690] ;  /* 0x00269000010b7983 */ /* 0x000f220000300800 */
[----:B-1----:R-:W-:Y:S02]  /*b6380*/  IMAD.MOV.U32 R6, RZ, RZ, R2 ;  /* 0x000000ffff067224 */ /* 0x002fe400078e0002 */
[----:B------:R-:W-:Y:S01]  /*b6390*/  IMAD.MOV.U32 R7, RZ, RZ, R8 ;  /* 0x000000ffff077224 */ /* 0x000fe200078e0008 */
[----:B------:R1:W-:Y:S04]  /*b63a0*/  STL [R1+0x261c], R10 ;  /* 0x00261c0a01007387 */ /* 0x0003e80000100800 */
[----:B------:R-:W4:Y:S04]  /*b63b0*/  LDL.LU R8, [R1+0x2698] ;  /* 0x0026980001087983 */ /* 0x000f280000300800 */
[----:B------:R1:W-:Y:S01]  /*b63c0*/  LDGSTS.E [R4+0x1c400], desc[UR74][R6.64], P0 ;  /* 0x1c40000006047fae */ /* 0x0003e200081a104a */
[----:B--2---:R-:W-:-:S02]  /*b63d0*/  IADD3.X R18, PT, PT, R18, UR4, RZ, P2, !PT ;  /* 0x0000000412127c10 */ /* 0x004fc400097fe4ff */
[----:B-1----:R-:W-:-:S03]  /*b63e0*/  MOV R6, R16 ;  /* 0x0000001000067202 */ /* 0x002fc60000000f00 */
[----:B------:R1:W-:Y:S01]  /*b63f0*/  STL [R1+0x2610], R18 ;  /* 0x0026101201007387 */ /* 0x0003e20000100800 */
[----:B------:R-:W-:Y:S01]  /*b6400*/  IMAD.MOV.U32 R7, RZ, RZ, R18 ;  /* 0x000000ffff077224 */ /* 0x000fe200078e0012 */
[----:B------:R-:W-:Y:S02]  /*b6410*/  IADD3.X R15, PT, PT, R15, UR4, RZ, P1, !PT ;  /* 0x000000040f0f7c10 */ /* 0x000fe40008ffe4ff */
[----:B------:R-:W2:Y:S04]  /*b6420*/  LDL.LU R17, [R1+0x26a4] ;  /* 0x0026a40001117983 */ /* 0x000ea80000300800 */
[----:B------:R-:W2:Y:S04]  /*b6430*/  LDL.LU R2, [R1+0x270c] ;  /* 0x00270c0001027983 */ /* 0x000ea80000300800 */
[----:B------:R-:W2:Y:S04]  /*b6440*/  LDL.LU R19, [R1+0x26a0] ;  /* 0x0026a00001137983 */ /* 0x000ea80000300800 */
[----:B------:R1:W-:Y:S02]  /*b6450*/  LDGSTS.E [R4+0x1c500], desc[UR74][R6.64], P0 ;  /* 0x1c50000006047fae */ /* 0x0003e400081a104a */
[----:B-1----:R-:W-:-:S02]  /*b6460*/  IMAD.MOV.U32 R6, RZ, RZ, R10 ;  /* 0x000000ffff067224 */ /* 0x002fc400078e000a */
[----:B------:R-:W-:-:S05]  /*b6470*/  IMAD.MOV.U32 R7, RZ, RZ, R15 ;  /* 0x000000ffff077224 */ /* 0x000fca00078e000f */
[----:B------:R1:W-:Y:S01]  /*b6480*/  LDGSTS.E [R4+0x1c600], desc[UR74][R6.64], P0 ;  /* 0x1c60000006047fae */ /* 0x0003e200081a104a */
[----:B------:R-:W-:Y:S02]  /*b6490*/  IADD3 R12, P2, PT, R12, UR12, RZ ;  /* 0x0000000c0c0c7c10 */ /* 0x000fe4000ff5e0ff */
[----:B------:R-:W-:-:S03]  /*b64a0*/  IADD3 R5, P3, PT, R5, UR12, RZ ;  /* 0x0000000c05057c10 */ /* 0x000fc6000ff7e0ff */
[----:B------:R1:W-:Y:S01]  /*b64b0*/  STL [R1+0x2624], R12 ;  /* 0x0026240c01007387 */ /* 0x0003e20000100800 */
[----:B------:R-:W-:-:S03]  /*b64c0*/  IADD3.X R14, PT, PT, R14, UR4, RZ, P2, !PT ;  /* 0x000000040e0e7c10 */ /* 0x000fc600097fe4ff */
[----:B------:R-:W-:Y:S04]  /*b64d0*/  STL [R1+0x2618], R15 ;  /* 0x0026180f01007387 */ /* 0x000fe80000100800 */
[----:B------:R-:W-:Y:S04]  /*b64e0*/  STL [R1+0x268c], R5 ;  /* 0x00268c0501007387 */ /* 0x000fe80000100800 */
[----:B------:R-:W2:Y:S04]  /*b64f0*/  LDL.LU R10, [R1+0x2708] ;  /* 0x00270800010a7983 */ /* 0x000ea80000300800 */
[----:B------:R3:W-:Y:S04]  /*b6500*/  STL [R1+0x2620], R14 ;  /* 0x0026200e01007387 */ /* 0x0007e80000100800 */
[----:B------:R-:W2:Y:S01]  /*b6510*/  LDL.LU R16, [R1+0x2714] ;  /* 0x0027140001107983 */ /* 0x000ea20000300800 */
[----:B-1----:R-:W-:Y:S01]  /*b6520*/  IMAD.MOV.U32 R6, RZ, RZ, R12 ;  /* 0x000000ffff067224 */ /* 0x002fe200078e000c */
[----:B---3--:R-:W-:-:S05]  /*b6530*/  IADD3 R9, P2, PT, R9, UR12, RZ ;  /* 0x0000000c09097c10 */ /* 0x008fca000ff5e0ff */
[----:B------:R1:W-:Y:S01]  /*b6540*/  STL [R1+0x2694], R9 ;  /* 0x0026940901007387 */ /* 0x0003e20000100800 */
[----:B----4-:R-:W-:-:S05]  /*b6550*/  IADD3.X R13, PT, PT, R13, UR4, RZ, P3, !PT ;  /* 0x000000040d0d7c10 */ /* 0x010fca0009ffe4ff */
[----:B------:R3:W-:Y:S04]  /*b6560*/  STL [R1+0x2688], R13 ;  /* 0x0026880d01007387 */ /* 0x0007e80000100800 */
[----:B------:R-:W4:Y:S04]  /*b6570*/  LDL.LU R18, [R1+0x2710] ;  /* 0x0027100001127983 */ /* 0x000f280000300800 */
[----:B------:R-:W4:Y:S01]  /*b6580*/  LDL.LU R12, [R1+0x271c] ;  /* 0x00271c00010c7983 */ /* 0x000f220000300800 */
[----:B------:R-:W-:-:S04]  /*b6590*/  UISETP.GT.AND UP1, UPT, UR14, 0x75, UPT ;  /* 0x000000750e00788c */ /* 0x000fc8000bf24270 */
[----:B------:R-:W-:Y:S01]  /*b65a0*/  USEL UR11, URZ, 0x4, !UP1 ;  /* 0x00000004ff0b7887 */ /* 0x000fe2000c800000 */
[----:B------:R-:W-:-:S03]  /*b65b0*/  MOV R7, R14 ;  /* 0x0000000e00077202 */ /* 0x000fc60000000f00 */
[----:B------:R-:W-:Y:S02]  /*b65c0*/  USEL UR11, UR11, URZ, !UP0 ;  /* 0x000000ff0b0b7287 */ /* 0x000fe4000c000000 */
[----:B------:R1:W-:Y:S01]  /*b65d0*/  LDGSTS.E [R4+0x1c700], desc[UR74][R6.64], P0 ;  /* 0x1c70000006047fae */ /* 0x0003e200081a104a */
[----:B------:R-:W-:-:S03]  /*b65e0*/  IADD3 R0, P0, PT, R0, UR12, RZ ;  /* 0x0000000c00007c10 */ /* 0x000fc6000ff1e0ff */
[----:B------:R-:W-:Y:S02]  /*b65f0*/  ISETP.NE.U32.AND P1, PT, RZ, UR11, PT ;  /* 0x0000000bff007c0c */ /* 0x000fe4000bf25070 */
[----:B------:R-:W-:Y:S04]  /*b6600*/  STL [R1+0x269c], R0 ;  /* 0x00269c0001007387 */ /* 0x000fe80000100800 */
[----:B------:R-:W4:Y:S01]  /*b6610*/  LDL.LU R14, [R1+0x2718] ;  /* 0x00271800010e7983 */ /* 0x000f220000300800 */
[----:B-1----:R-:W-:Y:S02]  /*b6620*/  IMAD.MOV.U32 R6, RZ, RZ, R5 ;  /* 0x000000ffff067224 */ /* 0x002fe400078e0005 */
[----:B------:R-:W-:Y:S01]  /*b6630*/  IMAD.MOV.U32 R7, RZ, RZ, R13 ;  /* 0x000000ffff077224 */ /* 0x000fe200078e000d */
[----:B------:R-:W-:-:S04]  /*b6640*/  IADD3.X R11, PT, PT, R11, UR4, RZ, P2, !PT ;  /* 0x000000040b0b7c10 */ /* 0x000fc800097fe4ff */
[----:B------:R1:W-:Y:S04]  /*b6650*/  LDGSTS.E [R4+0x1d400], desc[UR74][R6.64], P1 ;  /* 0x1d40000006047fae */ /* 0x0003e800089a104a */
[----:B------:R2:W-:Y:S04]  /*b6660*/  STL [R1+0x2690], R11 ;  /* 0x0026900b01007387 */ /* 0x0005e80000100800 */
[----:B------:R-:W4:Y:S01]  /*b6670*/  LDL.LU R5, [R1+0x2724] ;  /* 0x0027240001057983 */ /* 0x000f220000300800 */
[----:B------:R-:W-:Y:S01]  /*b6680*/  IADD3.X R8, PT, PT, R8, UR4, RZ, P0, !PT ;  /* 0x0000000408087c10 */ /* 0x000fe200087fe4ff */
[----:B-1----:R-:W-:-:S02]  /*b6690*/  IMAD.MOV.U32 R6, RZ, RZ, R9 ;  /* 0x000000ffff067224 */ /* 0x002fc400078e0009 */
        /* <DEDUP_REMOVED lines=8> */
[----:B-1----:R-:W-:Y:S01]  /*b6720*/  MOV R6, R0 ;  /* 0x0000000000067202 */ /* 0x002fe20000000f00 */
[----:B------:R-:W-:Y:S02]  /*b6730*/  IMAD.MOV.U32 R7, RZ, RZ, R8 ;  /* 0x000000ffff077224 */ /* 0x000fe400078e0008 */
[----:B---3--:R-:W3:Y:S04]  /*b6740*/  LDL.LU R13, [R1+0x278c] ;  /* 0x00278c00010d7983 */ /* 0x008ee80000300800 */
[----:B------:R-:W-:Y:S04]  /*b6750*/  STL [R1+0x270c], R2 ;  /* 0x00270c0201007387 */ /* 0x000fe80000100800 */
[----:B------:R-:W3:Y:S04]  /*b6760*/  LDL.LU R15, [R1+0x2788] ;  /* 0x00278800010f7983 */ /* 0x000ee80000300800 */
[----:B------:R-:W-:Y:S04]  /*b6770*/  STL [R1+0x26a0], R19 ;  /* 0x0026a01301007387 */ /* 0x000fe80000100800 */
[----:B------:R-:W3:Y:S04]  /*b6780*/  LDL.LU R11, [R1+0x2794] ;  /* 0x00279400010b7983 */ /* 0x000ee80000300800 */
[----:B--2---:R-:W2:Y:S04]  /*b6790*/  LDL.LU R8, [R1+0x279c] ;  /* 0x00279c0001087983 */ /* 0x004ea80000300800 */
[----:B------:R-:W2:Y:S04]  /*b67a0*/  LDL.LU R0, [R1+0x27a4] ;  /* 0x0027a40001007983 */ /* 0x000ea80000300800 */
[----:B------:R1:W-:Y:S02]  /*b67b0*/  LDGSTS.E [R4+0x1d600], desc[UR74][R6.64], P1 ;  /* 0x1d60000006047fae */ /* 0x0003e400089a104a */
[----:B-1----:R-:W-:-:S02]  /*b67c0*/  IMAD.MOV.U32 R6, RZ, RZ, R17 ;  /* 0x000000ffff067224 */ /* 0x002fc400078e0011 */
        /* <DEDUP_REMOVED lines=8> */
[----:B------:R-:W-:Y:S02]  /*b6850*/  MOV R7, R10 ;  /* 0x0000000a00077202 */ /* 0x000fe40000000f00 */
[----:B----4-:R-:W-:-:S02]  /*b6860*/  IADD3.X R18, PT, PT, R18, UR4, RZ, P2, !PT ;  /* 0x0000000412127c10 */ /* 0x010fc400097fe4ff */
[----:B------:R-:W-:-:S05]  /*b6870*/  IADD3 R12, P1, PT, R12, UR12, RZ ;  /* 0x0000000c0c0c7c10 */ /* 0x000fca000ff3e0ff */
[----:B------:R-:W-:Y:S04]  /*b6880*/  STL [R1+0x271c], R12 ;  /* 0x00271c0c01007387 */ /* 0x000fe80000100800 */
[----:B-1----:R-:W4:Y:S04]  /*b6890*/  LDL.LU R10, [R1+0x2798] ;  /* 0x00279800010a7983 */ /* 0x002f280000300800 */
[----:B------:R-:W-:Y:S04]  /*b68a0*/  STL [R1+0x2710], R18 ;  /* 0x0027101201007387 */ /* 0x000fe80000100800 */
[----:B------:R-:W4:Y:S01]  /*b68b0*/  LDL.LU R2, [R1+0x27a0] ;  /* 0x0027a00001027983 */ /* 0x000f220000300800 */
[----:B------:R-:W-:-:S04]  /*b68c0*/  UISETP.GT.AND UP1, UPT, UR14, 0x79, UPT ;  /* 0x000000790e00788c */ /* 0x000fc8000bf24270 */
[----:B------:R-:W-:-:S04]  /*b68d0*/  USEL UR11, URZ, 0x4, !UP1 ;  /* 0x00000004ff0b7887 */ /* 0x000fc8000c800000 */
[----:B------:R-:W-:-:S06]  /*b68e0*/  USEL UR11, UR11, URZ, !UP0 ;  /* 0x000000ff0b0b7287 */ /* 0x000fcc000c000000 */
[----:B------:R-:W-:Y:S02]  /*b68f0*/  ISETP.NE.U32.AND P0, PT, RZ, UR11, PT ;  /* 0x0000000bff007c0c */ /* 0x000fe4000bf05070 */
[----:B------:R-:W-:Y:S02]  /*b6900*/  IADD3.X R14, PT, PT, R14, UR4, RZ, P1, !PT ;  /* 0x000000040e0e7c10 */ /* 0x000fe40008ffe4ff */
[----:B------:R-:W-:-:S09]  /*b6910*/  IADD3 R5, P2, PT, R5, UR12, RZ ;  /* 0x0000000c05057c10 */ /* 0x000fd2000ff5e0ff */
[----:B------:R1:W-:Y:S01]  /*b6920*/  LDGSTS.E [R4+0x1e400], desc[UR74][R6.64], P0 ;  /* 0x1e40000006047fae */ /* 0x0003e200081a104a */
[----:B------:R-:W-:Y:S01]  /*b6930*/  IADD3.X R9, PT, PT, R9, UR4, RZ, P2, !PT ;  /* 0x0000000409097c10 */ /* 0x000fe200097fe4ff */
[----:B-1----:R-:W-:Y:S02]  /*b6940*/  IMAD.MOV.U32 R6, RZ, RZ, R16 ;  /* 0x000000ffff067224 */ /* 0x002fe400078e0010 */
[----:B------:R-:W-:-:S05]  /*b6950*/  IMAD.MOV.U32 R7, RZ, RZ, R18 ;  /* 0x000000ffff077224 */ /* 0x000fca00078e0012 */
[----:B------:R1:W-:Y:S01]  /*b6960*/  LDGSTS.E [R4+0x1e500], desc[UR74][R6.64], P0 ;  /* 0x1e50000006047fae */ /* 0x0003e200081a104a */
[----:B------:R-:W-:Y:S01]  /*b6970*/  UISETP.GT.AND UP1, UPT, UR14, 0x7d, UPT ;  /* 0x0000007d0e00788c */ /* 0x000fe2000bf24270 */
[----:B-1----:R-:W-:Y:S02]  /*b6980*/  IMAD.MOV.U32 R6, RZ, RZ, R12 ;  /* 0x000000ffff067224 */ /* 0x002fe400078e000c */
[----:B------:R-:W-:-:S05]  /*b6990*/  IMAD.MOV.U32 R7, RZ, RZ, R14 ;  /* 0x000000ffff077224 */ /* 0x000fca00078e000e */
[----:B------:R1:W-:Y:S01]  /*b69a0*/  LDGSTS.E [R4+0x1e600], desc[UR74][R6.64], P0 ;  /* 0x1e60000006047fae */ /* 0x0003e200081a104a */
[----:B---3--:R-:W-:Y:S01]  /*b69b0*/  IADD3 R13, P2, PT, R13, UR12, RZ ;  /* 0x0000000c0d0d7c10 */ /* 0x008fe2000ff5e0ff */
[----:B------:R-:W-:Y:S02]  /*b69c0*/  USEL UR11, URZ, 0x4, !UP1 ;  /* 0x00000004ff0b7887 */ /* 0x000fe4000c800000 */
[----:B------:R-:W-:Y:S01]  /*b69d0*/  STL [R1+0x2724], R5 ;  /* 0x0027240501007387 */ /* 0x000fe20000100800 */
[----:B-1----:R-:W-:Y:S01]  /*b69e0*/  MOV R6, R5 ;  /* 0x0000000500067202 */ /* 0x002fe20000000f00 */
[----:B------:R-:W-:Y:S02]  /*b69f0*/  IMAD.MOV.U32 R7, RZ, RZ, R9 ;  /* 0x000000ffff077224 */ /* 0x000fe400078e0009 */
[----:B------:R-:W-:Y:S01]  /*b6a00*/  STL [R1+0x2718], R14 ;  /* 0x0027180e01007387 */ /* 0x000fe20000100800 */
[----:B------:R-:W-:-:S03]  /*b6a10*/  IADD3.X R15, PT, PT, R15, UR4, RZ, P2, !PT ;  /* 0x000000040f0f7c10 */ /* 0x000fc600097fe4ff */
[----:B------:R1:W-:Y:S01]  /*b6a20*/  LDGSTS.E [R4+0x1e700], desc[UR74][R6.64], P0 ;  /* 0x1e70000006047fae */ /* 0x0003e200081a104a */
[----:B------:R-:W-:-:S03]  /*b6a30*/  IADD3 R11, P0, PT, R11, UR12, RZ ;  /* 0x0000000c0b0b7c10 */ /* 0x000fc6000ff1e0ff */
[----:B------:R3:W-:Y:S01]  /*b6a40*/  STL [R1+0x2720], R9 ;  /* 0x0027200901007387 */ /* 0x0007e20000100800 */
[----:B--2---:R-:W-:Y:S01]  /*b6a50*/  IADD3 R8, P2, PT, R8, UR12, RZ ;  /* 0x0000000c08087c10 */ /* 0x004fe2000ff5e0ff */
[----:B------:R-:W-:Y:S01]  /*b6a60*/  USEL UR11, UR11, URZ, !UP0 ;  /* 0x000000ff0b0b7287 */ /* 0x000fe2000c000000 */
[----:B------:R-:W-:Y:S01]  /*b6a70*/  IADD3 R0, P3, PT, R0, UR12, RZ ;  /* 0x0000000c00007c10 */ /* 0x000fe2000ff7e0ff */
[----:B---3--:R-:W2:Y:S04]  /*b6a80*/  LDL.LU R9, [R1+0x37dc] ;  /* 0x0037dc0001097983 */ /* 0x008ea80000300800 */
[----:B------:R-:W3:Y:S04]  /*b6a90*/  LDL.LU R14, [R1+0x37d4] ;  /* 0x0037d400010e7983 */ /* 0x000ee80000300800 */
[----:B------:R-:W-:Y:S04]  /*b6aa0*/  STL [R1+0x278c], R13 ;  /* 0x00278c0d01007387 */ /* 0x000fe80000100800 */
[----:B------:R-:W3:Y:S04]  /*b6ab0*/  LDL.LU R12, [R1+0x37cc] ;  /* 0x0037cc00010c7983 */ /* 0x000ee80000300800 */
[----:B------:R-:W3:Y:S04]  /*b6ac0*/  LDL.LU R5, [R1+0x37c4] ;  /* 0x0037c40001057983 */ /* 0x000ee80000300800 */
[----:B------:R-:W-:Y:S01]  /*b6ad0*/  STL [R1+0x2794], R11 ;  /* 0x0027940b01007387 */ /* 0x000fe20000100800 */
[----:B------:R-:W-:-:S03]  /*b6ae0*/  ISETP.NE.U32.AND P1, PT, RZ, UR11, PT ;  /* 0x0000000bff007c0c */ /* 0x000fc6000bf25070 */
[----:B------:R1:W-:Y:S04]  /*b6af0*/  STL [R1+0x2788], R15 ;  /* 0x0027880f01007387 */ /* 0x0003e80000100800 */
[----:B------:R-:W-:Y:S01]  /*b6b00*/  STL [R1+0x279c], R8 ;  /* 0x00279c0801007387 */ /* 0x000fe20000100800 */
[----:B-1----:R-:W-:Y:S02]  /*b6b10*/  IMAD.MOV.U32 R7, RZ, RZ, R15 ;  /* 0x000000ffff077224 */ /* 0x002fe400078e000f */
[----:B------:R-:W-:-:S05]  /*b6b20*/  IMAD.MOV.U32 R6, RZ, RZ, R13 ;  /* 0x000000ffff067224 */ /* 0x000fca00078e000d */
[----:B------:R1:W-:Y:S02]  /*b6b30*/  LDGSTS.E [R4+0x1f400], desc[UR74][R6.64], P1 ;  /* 0x1f40000006047fae */ /* 0x0003e400089a104a */
[----:B-1----:R-:W-:Y:S01]  /*b6b40*/  IMAD.MOV.U32 R6, RZ, RZ, R11 ;  /* 0x000000ffff067224 */ /* 0x002fe200078e000b */
[----:B------:R-:W-:-:S05]  /*b6b50*/  IADD3.X R17, PT, PT, R17, UR4, RZ, P0, !PT ;  /* 0x0000000411117c10 */ /* 0x000fca00087fe4ff */
[----:B------:R-:W-:Y:S04]  /*b6b60*/  STL [R1+0x2790], R17 ;  /* 0x0027901101007387 */ /* 0x000fe80000100800 */
[----:B------:R-:W-:Y:S04]  /*b6b70*/  STL [R1+0x27a4], R0 ;  /* 0x0027a40001007387 */ /* 0x000fe80000100800 */
[----:B------:R-:W3:Y:S04]  /*b6b80*/  LDL.LU R16, [R1+0x37d0] ;  /* 0x0037d00001107983 */ /* 0x000ee80000300800 */
[----:B------:R-:W3:Y:S01]  /*b6b90*/  LDL.LU R15, [R1+0x37c8] ;  /* 0x0037c800010f7983 */ /* 0x000ee20000300800 */
[----:B------:R-:W-:-:S03]  /*b6ba0*/  MOV R7, R17 ;  /* 0x0000001100077202 */ /* 0x000fc60000000f00 */
[----:B------:R-:W3:Y:S04]  /*b6bb0*/  LDL.LU R13, [R1+0x37c0] ;  /* 0x0037c000010d7983 */ /* 0x000ee80000300800 */
[----:B------:R1:W-:Y:S01]  /*b6bc0*/  LDGSTS.E [R4+0x1f500], desc[UR74][R6.64], P1 ;  /* 0x1f50000006047fae */ /* 0x0003e200089a104a */
[----:B----4-:R-:W-:Y:S02]  /*b6bd0*/  IADD3.X R10, PT, PT, R10, UR4, RZ, P2, !PT ;  /* 0x000000040a0a7c10 */ /* 0x010fe400097fe4ff */
[----:B------:R-:W-:-:S03]  /*b6be0*/  IADD3.X R2, PT, PT, R2, UR4, RZ, P3, !PT ;  /* 0x0000000402027c10 */ /* 0x000fc60009ffe4ff */
[----:B------:R4:W-:Y:S01]  /*b6bf0*/  STL [R1+0x2798], R10 ;  /* 0x0027980a01007387 */ /* 0x0009e20000100800 */
[----:B-1----:R-:W-:-:S03]  /*b6c00*/  IMAD.MOV.U32 R7, RZ, RZ, R10 ;  /* 0x000000ffff077224 */ /* 0x002fc600078e000a */
[----:B------:R1:W-:Y:S04]  /*b6c10*/  STL [R1+0x27a0], R2 ;  /* 0x0027a00201007387 */ /* 0x0003e80000100800 */
[----:B----4-:R-:W4:Y:S04]  /*b6c20*/  LDL.LU R10, [R1+0x37b8] ;  /* 0x0037b800010a7983 */ /* 0x010f280000300800 */
[----:B------:R-:W4:Y:S01]  /*b6c30*/  LDL.LU R19, [R1+0x375c] ;  /* 0x00375c0001137983 */ /* 0x000f220000300800 */
[----:B------:R-:W-:Y:S01]  /*b6c40*/  IMAD.MOV.U32 R6, RZ, RZ, R8 ;  /* 0x000000ffff067224 */ /* 0x000fe200078e0008 */
[----:B------:R-:W-:-:S02]  /*b6c50*/  UISETP.GT.AND UP1, UPT, UR14, 0x2, UPT ;  /* 0x000000020e00788c */ /* 0x000fc4000bf24270 */
[----:B------:R-:W4:Y:S02]  /*b6c60*/  LDL.LU R20, [R1+0x3750] ;  /* 0x0037500001147983 */ /* 0x000f240000300800 */
[----:B------:R-:W-:Y:S02]  /*b6c70*/  USEL UR11, URZ, 0x4, !UP1 ;  /* 0x00000004ff0b7887 */ /* 0x000fe4000c800000 */
[----:B------:R1:W-:Y:S02]  /*b6c80*/  LDGSTS.E [R4+0x1f600], desc[UR74][R6.64], P1 ;  /* 0x1f60000006047fae */ /* 0x0003e400089a104a */
[----:B------:R-:W-:Y:S02]  /*b6c90*/  USEL UR11, UR11, URZ, !UP0 ;  /* 0x000000ff0b0b7287 */ /* 0x000fe4000c000000 */
[----:B------:R-:W4:Y:S04]  /*b6ca0*/  LDL.LU R18, [R1+0x3748] ;  /* 0x0037480001127983 */ /* 0x000f280000300800 */
[----:B------:R-:W4:Y:S01]  /*b6cb0*/  LDL.LU R8, [R1+0x3754] ;  /* 0x0037540001087983 */ /* 0x000f220000300800 */
[----:B-1----:R-:W-:-:S03]  /*b6cc0*/  IMAD.MOV.U32 R6, RZ, RZ, R0 ;  /* 0x000000ffff067224 */ /* 0x002fc600078e0000 */
[----:B------:R-:W4:Y:S01]  /*b6cd0*/  LDL.LU R11, [R1+0x374c] ;  /* 0x00374c00010b7983 */ /* 0x000f220000300800 */
[----:B------:R-:W-:Y:S01]  /*b6ce0*/  IMAD.MOV.U32 R7, RZ, RZ, R2 ;  /* 0x000000ffff077224 */ /* 0x000fe200078e0002 */
[----:B------:R-:W-:Y:S02]  /*b6cf0*/  ISETP.NE.U32.AND P0, PT, RZ, UR11, PT ;  /* 0x0000000bff007c0c */ /* 0x000fe4000bf05070 */
[----:B------:R-:W4:Y:S04]  /*b6d00*/  LDL.LU R2, [R1+0x3744] ;  /* 0x0037440001027983 */ /* 0x000f280000300800 */
[----:B------:R1:W-:Y:S01]  /*b6d10*/  LDGSTS.E [R4+0x1f700], desc[UR74][R6.64], P1 ;  /* 0x1f70000006047fae */ /* 0x0003e200089a104a */
[----:B------:R-:W-:-:S04]  /*b6d20*/  LOP3.LUT R0, R73, 0x40, RZ, 0x3c, !PT ;  /* 0x0000004049007812 */ /* 0x000fc800078e3cff */
[----:B------:R-:W-:Y:S02]  /*b6d30*/  IADD3 R0, PT, PT, R0, UR15, RZ ;  /* 0x0000000f00007c10 */ /* 0x000fe4000fffe0ff */
[----:B--2---:R-:W-:Y:S02]  /*b6d40*/  IADD3 R9, P1, PT, R9, UR12, RZ ;  /* 0x0000000c09097c10 */ /* 0x004fe4000ff3e0ff */
[----:B---3--:R-:W-:-:S03]  /*b6d50*/  IADD3 R14, P2, PT, R14, UR12, RZ ;  /* 0x0000000c0e0e7c10 */ /* 0x008fc6000ff5e0ff */
[----:B------:R2:W-:Y:S01]  /*b6d60*/  STL [R1+0x37dc], R9 ;  /* 0x0037dc0901007387 */ /* 0x0005e20000100800 */
[----:B------:R-:W-:-:S03]  /*b6d70*/  IADD3 R12, P3, PT, R12, UR12, RZ ;  /* 0x0000000c0c0c7c10 */ /* 0x000fc6000ff7e0ff */
[----:B------:R-:W-:Y:S01]  /*b6d80*/  STL [R1+0x37d4], R14 ;  /* 0x0037d40e01007387 */ /* 0x000fe20000100800 */
[----:B------:R-:W-:-:S03]  /*b6d90*/  IADD3 R5, P4, PT, R5, UR12, RZ ;  /* 0x0000000c05057c10 */ /* 0x000fc6000ff9e0ff */
[----:B------:R-:W-:Y:S04]  /*b6da0*/  STL [R1+0x37cc], R12 ;  /* 0x0037cc0c01007387 */ /* 0x000fe80000100800 */
[----:B------:R-:W-:Y:S01]  /*b6db0*/  STL [R1+0x37c4], R5 ;  /* 0x0037c40501007387 */ /* 0x000fe20000100800 */
[----:B-1----:R-:W-:Y:S01]  /*b6dc0*/  IMAD.MOV.U32 R6, RZ, RZ, R9 ;  /* 0x000000ffff067224 */ /* 0x002fe200078e0009 */
[----:B------:R-:W-:Y:S02]  /*b6dd0*/  IADD3.X R16, PT, PT, R16, UR4, RZ, P1, !PT ;  /* 0x0000000410107c10 */ /* 0x000fe40008ffe4ff */
[----:B------:R-:W-:-:S03]  /*b6de0*/  IADD3.X R15, PT, PT, R15, UR4, RZ, P2, !PT ;  /* 0x000000040f0f7c10 */ /* 0x000fc600097fe4ff */
[----:B------:R1:W-:Y:S01]  /*b6df0*/  STL [R1+0x37d0], R16 ;  /* 0x0037d01001007387 */ /* 0x0003e20000100800 */
[----:B------:R-:W-:-:S03]  /*b6e00*/  IMAD.MOV.U32 R7, RZ, RZ, R16 ;  /* 0x000000ffff077224 */ /* 0x000fc600078e0010 */
[----:B------:R-:W3:Y:S04]  /*b6e10*/  LDL.LU R17, [R1+0x3740] ;  /* 0x0037400001117983 */ /* 0x000ee80000300800 */
[----:B------:R-:W-:Y:S04]  /*b6e20*/  STL [R1+0x37c8], R15 ;  /* 0x0037c80f01007387 */ /* 0x000fe80000100800 */
[----:B--2---:R-:W2:Y:S01]  /*b6e30*/  LDL.LU R9, [R1+0x3738] ;  /* 0x0037380001097983 */ /* 0x004ea20000300800 */
[----:B------:R-:W-:-:S03]  /*b6e40*/  IADD3.X R13, PT, PT, R13, UR4, RZ, P3, !PT ;  /* 0x000000040d0d7c10 */ /* 0x000fc60009ffe4ff */
[----:B------:R1:W-:Y:S02]  /*b6e50*/  LDGSTS.E [R0+0x800], desc[UR74][R6.64], P0 ;  /* 0x0080000006007fae */ /* 0x0003e400081a104a */
[----:B-1----:R-:W-:Y:S02]  /*b6e60*/  IMAD.MOV.U32 R6, RZ, RZ, R14 ;  /* 0x000000ffff067224 */ /* 0x002fe400078e000e */
[----:B------:R-:W-:-:S05]  /*b6e70*/  IMAD.MOV.U32 R7, RZ, RZ, R15 ;  /* 0x000000ffff077224 */ /* 0x000fca00078e000f */
[----:B------:R1:W-:Y:S04]  /*b6e80*/  LDGSTS.E [R0+0x900], desc[UR74][R6.64], P0 ;  /* 0x0090000006007fae */ /* 0x0003e800081a104a */
[----:B------:R-:W-:Y:S01]  /*b6e90*/  STL [R1+0x37c0], R13 ;  /* 0x0037c00d01007387 */ /* 0x000fe20000100800 */
[----:B-1----:R-:W-:Y:S01]  /*b6ea0*/  MOV R6, R12 ;  /* 0x0000000c00067202 */ /* 0x002fe20000000f00 */
[----:B------:R-:W-:Y:S01]  /*b6eb0*/  IMAD.MOV.U32 R7, RZ, RZ, R13 ;  /* 0x000000ffff077224 */ /* 0x000fe200078e000d */
[----:B----4-:R-:W-:Y:S02]  /*b6ec0*/  IADD3.X R10, PT, PT, R10, UR4, RZ, P4, !PT ;  /* 0x000000040a0a7c10 */ /* 0x010fe4000a7fe4ff */
[----:B------:R-:W-:Y:S02]  /*b6ed0*/  IADD3 R19, P2, PT, R19, UR12, RZ ;  /* 0x0000000c13137c10 */ /* 0x000fe4000ff5e0ff */
[----:B------:R1:W-:Y:S04]  /*b6ee0*/  LDGSTS.E [R0+0xa00], desc[UR74][R6.64], P0 ;  /* 0x00a0000006007fae */ /* 0x0003e800081a104a */
[----:B------:R4:W-:Y:S04]  /*b6ef0*/  STL [R1+0x37b8], R10 ;  /* 0x0037b80a01007387 */ /* 0x0009e80000100800 */
[----:B------:R-:W2:Y:S01]  /*b6f00*/  LDL.LU R16, [R1+0x36d0] ;  /* 0x0036d00001107983 */ /* 0x000ea20000300800 */
[----:B-1----:R-:W-:-:S03]  /*b6f10*/  IMAD.MOV.U32 R7, RZ, RZ, R10 ;  /* 0x000000ffff077224 */ /* 0x002fc600078e000a */
[----:B----4-:R-:W4:Y:S04]  /*b6f20*/  LDL.LU R10, [R1+0x36dc] ;  /* 0x0036dc00010a7983 */ /* 0x010f280000300800 */
[----:B------:R-:W-:Y:S01]  /*b6f30*/  STL [R1+0x375c], R19 ;  /* 0x00375c1301007387 */ /* 0x000fe20000100800 */
[----:B------:R-:W-:-:S03]  /*b6f40*/  IMAD.MOV.U32 R6, RZ, RZ, R5 ;  /* 0x000000ffff067224 */ /* 0x000fc600078e0005 */
[----:B------:R-:W4:Y:S04]  /*b6f50*/  LDL.LU R15, [R1+0x36c8] ;  /* 0x0036c800010f7983 */ /* 0x000f280000300800 */
[----:B------:R-:W4:Y:S04]  /*b6f60*/  LDL.LU R14, [R1+0x36d4] ;  /* 0x0036d400010e7983 */ /* 0x000f280000300800 */
[----:B------:R-:W4:Y:S04]  /*b6f70*/  LDL.LU R13, [R1+0x36c0] ;  /* 0x0036c000010d7983 */ /* 0x000f280000300800 */
[----:B------:R-:W4:Y:S04]  /*b6f80*/  LDL.LU R12, [R1+0x36cc] ;  /* 0x0036cc00010c7983 */ /* 0x000f280000300800 */
[----:B------:R-:W4:Y:S01]  /*b6f90*/  LDL.LU R5, [R1+0x36c4] ;  /* 0x0036c40001057983 */ /* 0x000f220000300800 */
[----:B------:R-:W-:Y:S01]  /*b6fa0*/  UISETP.GT.AND UP1, UPT, UR14, 0x6, UPT ;  /* 0x000000060e00788c */ /* 0x000fe2000bf24270 */
[----:B------:R-:W-:-:S02]  /*b6fb0*/  IADD3.X R20, PT, PT, R20, UR4, RZ, P2, !PT ;  /* 0x0000000414147c10 */ /* 0x000fc400097fe4ff */
[----:B------:R1:W-:Y:S01]  /*b6fc0*/  LDGSTS.E [R0+0xb00], desc[UR74][R6.64], P0 ;  /* 0x00b0000006007fae */ /* 0x0003e200081a104a */
[----:B------:R-:W-:-:S04]  /*b6fd0*/  USEL UR11, URZ, 0x4, !UP1 ;  /* 0x00000004ff0b7887 */ /* 0x000fc8000c800000 */
[----:B------:R-:W-:Y:S01]  /*b6fe0*/  USEL UR11, UR11, URZ, !UP0 ;  /* 0x000000ff0b0b7287 */ /* 0x000fe2000c000000 */
[----:B------:R-:W-:-:S05]  /*b6ff0*/  IADD3 R8, P0, PT, R8, UR12, RZ ;  /* 0x0000000c08087c10 */ /* 0x000fca000ff1e0ff */
[----:B------:R-:W-:Y:S01]  /*b7000*/  ISETP.NE.U32.AND P1, PT, RZ, UR11, PT ;  /* 0x0000000bff007c0c */ /* 0x000fe2000bf25070 */
[----:B-1----:R-:W-:Y:S01]  /*b7010*/  IMAD.MOV.U32 R6, RZ, RZ, R19 ;  /* 0x000000ffff067224 */ /* 0x002fe200078e0013 */
[----:B------:R-:W-:Y:S02]  /*b7020*/  IADD3 R11, P2, PT, R11, UR12, RZ ;  /* 0x0000000c0b0b7c10 */ /* 0x000fe4000ff5e0ff */
[----:B------:R-:W-:Y:S02]  /*b7030*/  MOV R7, R20 ;  /* 0x0000001400077202 */ /* 0x000fe40000000f00 */
[----:B------:R-:W-:Y:S01]  /*b7040*/  IADD3.X R18, PT, PT, R18, UR4, RZ, P0, !PT ;  /* 0x0000000412127c10 */ /* 0x000fe200087fe4ff */
[----:B------:R1:W-:Y:S01]  /*b7050*/  STL [R1+0x3754], R8 ;  /* 0x0037540801007387 */ /* 0x0003e20000100800 */
[----:B------:R-:W-:-:S03]  /*b7060*/  IADD3 R2, P3, PT, R2, UR12, RZ ;  /* 0x0000000c02027c10 */ /* 0x000fc6000ff7e0ff */
[----:B------:R1:W-:Y:S04]  /*b7070*/  STL [R1+0x3750], R20 ;  /* 0x0037501401007387 */ /* 0x0003e80000100800 */
[----:B------:R-:W-:Y:S04]  /*b7080*/  STL [R1+0x374c], R11 ;  /* 0x00374c0b01007387 */ /* 0x000fe80000100800 */
[----:B------:R1:W-:Y:S04]  /*b7090*/  LDGSTS.E [R0+0x1800], desc[UR74][R6.64], P1 ;  /* 0x0180000006007fae */ /* 0x0003e800089a104a */
[----:B------:R2:W-:Y:S04]  /*b70a0*/  STL [R1+0x3748], R18 ;  /* 0x0037481201007387 */ /* 0x0005e80000100800 */
[----:B------:R-:W-:Y:S01]  /*b70b0*/  STL [R1+0x3744], R2 ;  /* 0x0037440201007387 */ /* 0x000fe20000100800 */
[----:B-1----:R-:W-:-:S02]  /*b70c0*/  IMAD.MOV.U32 R6, RZ, RZ, R8 ;  /* 0x000000ffff067224 */ /* 0x002fc400078e0008 */
[----:B------:R-:W-:-:S05]  /*b70d0*/  IMAD.MOV.U32 R7, RZ, RZ, R18 ;  /* 0x000000ffff077224 */ /* 0x000fca00078e0012 */
[----:B------:R1:W-:Y:S02]  /*b70e0*/  LDGSTS.E [R0+0x1900], desc[UR74][R6.64], P1 ;  /* 0x0190000006007fae */ /* 0x0003e400089a104a */
[----:B-1----:R-:W-:Y:S01]  /*b70f0*/  IMAD.MOV.U32 R6, RZ, RZ, R11 ;  /* 0x000000ffff067224 */ /* 0x002fe200078e000b */
[----:B---3--:R-:W-:-:S05]  /*b7100*/  IADD3.X R17, PT, PT, R17, UR4, RZ, P2, !PT ;  /* 0x0000000411117c10 */ /* 0x008fca00097fe4ff */
[----:B------:R-:W-:Y:S01]  /*b7110*/  STL [R1+0x3740], R17 ;  /* 0x0037401101007387 */ /* 0x000fe20000100800 */
[----:B--2---:R-:W-:-:S03]  /*b7120*/  IADD3.X R9, PT, PT, R9, UR4, RZ, P3, !PT ;  /* 0x0000000409097c10 */ /* 0x004fc60009ffe4ff */
[----:B------:R-:W2:Y:S01]  /*b7130*/  LDL.LU R8, [R1+0x36b8] ;  /* 0x0036b80001087983 */ /* 0x000ea20000300800 */
[----:B------:R-:W-:-:S03]  /*b7140*/  IMAD.MOV.U32 R7, RZ, RZ, R17 ;  /* 0x000000ffff077224 */ /* 0x000fc600078e0011 */
[----:B------:R1:W-:Y:S04]  /*b7150*/  STL [R1+0x3738], R9 ;  /* 0x0037380901007387 */ /* 0x0003e80000100800 */
[----:B------:R-:W3:Y:S04]  /*b7160*/  LDL.LU R19, [R1+0x365c] ;  /* 0x00365c0001137983 */ /* 0x000ee80000300800 */
[----:B------:R1:W-:Y:S04]  /*b7170*/  LDGSTS.E [R0+0x1a00], desc[UR74][R6.64], P1 ;  /* 0x01a0000006007fae */ /* 0x0003e800089a104a */
[----:B------:R-:W3:Y:S04]  /*b7180*/  LDL.LU R20, [R1+0x3650] ;  /* 0x0036500001147983 */ /* 0x000ee80000300800 */
[----:B------:R-:W3:Y:S01]  /*b7190*/  LDL.LU R18, [R1+0x3648] ;  /* 0x0036480001127983 */ /* 0x000ee20000300800 */
[----:B-1----:R-:W-:Y:S01]  /*b71a0*/  MOV R6, R2 ;  /* 0x0000000200067202 */ /* 0x002fe20000000f00 */
[----:B------:R-:W-:-:S02]  /*b71b0*/  IMAD.MOV.U32 R7, RZ, RZ, R9 ;  /* 0x000000ffff077224 */ /* 0x000fc400078e0009 */
[----:B------:R-:W3:Y:S04]  /*b71c0*/  LDL.LU R9, [R1+0x3654] ;  /* 0x0036540001097983 */ /* 0x000ee80000300800 */
[----:B------:R1:W-:Y:S04]  /*b71d0*/  LDGSTS.E [R0+0x1b00], desc[UR74][R6.64], P1 ;  /* 0x01b0000006007fae */ /* 0x0003e800089a104a */
[----:B------:R-:W3:Y:S04]  /*b71e0*/  LDL.LU R11, [R1+0x364c] ;  /* 0x00364c00010b7983 */ /* 0x000ee80000300800 */
[----:B------:R-:W3:Y:S01]  /*b71f0*/  LDL.LU R2, [R1+0x3644] ;  /* 0x0036440001027983 */ /* 0x000ee20000300800 */
[----:B----4-:R-:W-:-:S04]  /*b7200*/  IADD3 R10, P1, PT, R10, UR12, RZ ;  /* 0x0000000c0a0a7c10 */ /* 0x010fc8000ff3e0ff */
        /* <DEDUP_REMOVED lines=13> */
[----:B------:R-:W3:Y:S04]  /*b72e0*/  LDL.LU R17, [R1+0x3640] ;  /* 0x0036400001117983 */ /* 0x000ee80000300800 */
[----:B------:R-:W-:Y:S04]  /*b72f0*/  STL [R1+0x36c0], R13 ;  /* 0x0036c00d01007387 */ /* 0x000fe80000100800 */
[----:B----4-:R-:W4:Y:S01]  /*b7300*/  LDL.LU R10, [R1+0x3638] ;  /* 0x00363800010a7983 */ /* 0x010f220000300800 */
[----:B------:R-:W-:-:S04]  /*b7310*/  UISETP.GT.AND UP1, UPT, UR14, 0xa, UPT ;  /* 0x0000000a0e00788c */ /* 0x000fc8000bf24270 */
[----:B------:R-:W-:-:S04]  /*b7320*/  USEL UR11, URZ, 0x4, !UP1 ;  /* 0x00000004ff0b7887 */ /* 0x000fc8000c800000 */
[----:B------:R-:W-:-:S06]  /*b7330*/  USEL UR11, UR11, URZ, !UP0 ;  /* 0x000000ff0b0b7287 */ /* 0x000fcc000c000000 */
[----:B------:R-:W-:Y:S01]  /*b7340*/  ISETP.NE.U32.AND P0, PT, RZ, UR11, PT ;  /* 0x0000000bff007c0c */ /* 0x000fe2000bf05070 */
[----:B------:R-:W-:-:S12]  /*b7350*/  IMAD.MOV.U32 R7, RZ, RZ, R16 ;  /* 0x000000ffff077224 */ /* 0x000fd800078e0010 */
[----:B------:R1:W-:Y:S01]  /*b7360*/  LDGSTS.E [R0+0x2800], desc[UR74][R6.64], P0 ;  /* 0x0280000006007fae */ /* 0x0003e200081a104a */
[----:B------:R-:W-:Y:S01]  /*b7370*/  UISETP.GT.AND UP1, UPT, UR14, 0xe, UPT ;  /* 0x0000000e0e00788c */ /* 0x000fe2000bf24270 */
[----:B-1----:R-:W-:Y:S01]  /*b7380*/  IMAD.MOV.U32 R6, RZ, RZ, R14 ;  /* 0x000000ffff067224 */ /* 0x002fe200078e000e */
[----:B------:R-:W-:-:S05]  /*b7390*/  MOV R7, R15 ;  /* 0x0000000f00077202 */ /* 0x000fca0000000f00 */
[----:B------:R1:W-:Y:S01]  /*b73a0*/  LDGSTS.E [R0+0x2900], desc[UR74][R6.64], P0 ;  /* 0x0290000006007fae */ /* 0x0003e200081a104a */
[----:B------:R-:W-:Y:S01]  /*b73b0*/  USEL UR11, URZ, 0x4, !UP1 ;  /* 0x00000004ff0b7887 */ /* 0x000fe2000c800000 */
[----:B-1----:R-:W-:Y:S02]  /*b73c0*/  IMAD.MOV.U32 R6, RZ, RZ, R12 ;  /* 0x000000ffff067224 */ /* 0x002fe400078e000c */
[----:B------:R-:W-:-:S05]  /*b73d0*/  IMAD.MOV.U32 R7, RZ, RZ, R13 ;  /* 0x000000ffff077224 */ /* 0x000fca00078e000d */
[----:B------:R1:W-:Y:S01]  /*b73e0*/  LDGSTS.E [R0+0x2a00], desc[UR74][R6.64], P0 ;  /* 0x02a0000006007fae */ /* 0x0003e200081a104a */
[----:B------:R-:W-:Y:S01]  /*b73f0*/  USEL UR11, UR11, URZ, !UP0 ;  /* 0x000000ff0b0b7287 */ /* 0x000fe2000c000000 */
[----:B-1----:R-:W-:Y:S01]  /*b7400*/  IMAD.MOV.U32 R6, RZ, RZ, R5 ;  /* 0x000000ffff067224 */ /* 0x002fe200078e0005 */
[----:B--2---:R-:W-:-:S05]  /*b7410*/  IADD3.X R8, PT, PT, R8, UR4, RZ, P1, !PT ;  /* 0x0000000408087c10 */ /* 0x004fca0008ffe4ff */
[----:B------:R1:W-:Y:S01]  /*b7420*/  STL [R1+0x36b8], R8 ;  /* 0x0036b80801007387 */ /* 0x0003e20000100800 */
[----:B---3--:R-:W-:Y:S01]  /*b7430*/  IADD3 R19, P2, PT, R19, UR12, RZ ;  /* 0x0000000c13137c10 */ /* 0x008fe2000ff5e0ff */
[----:B------:R-:W-:Y:S02]  /*b7440*/  IMAD.MOV.U32 R7, RZ, RZ, R8 ;  /* 0x000000ffff077224 */ /* 0x000fe400078e0008 */
[----:B------:R-:W2:Y:S01]  /*b7450*/  LDL.LU R16, [R1+0x35d0] ;  /* 0x0035d00001107983 */ /* 0x000ea20000300800 */
[----:B------:R-:W-:-:S03]  /*b7460*/  ISETP.NE.U32.AND P1, PT, RZ, UR11, PT ;  /* 0x0000000bff007c0c */ /* 0x000fc6000bf25070 */
[----:B------:R3:W-:Y:S04]  /*b7470*/  LDGSTS.E [R0+0x2b00], desc[UR74][R6.64], P0 ;  /* 0x02b0000006007fae */ /* 0x0007e800081a104a */
[----:B-1----:R-:W2:Y:S04]  /*b7480*/  LDL.LU R8, [R1+0x35dc] ;  /* 0x0035dc0001087983 */ /* 0x002ea80000300800 */
[----:B------:R-:W-:Y:S04]  /*b7490*/  STL [R1+0x365c], R19 ;  /* 0x00365c1301007387 */ /* 0x000fe80000100800 */
[----:B------:R-:W2:Y:S04]  /*b74a0*/  LDL.LU R15, [R1+0x35c8] ;  /* 0x0035c800010f7983 */ /* 0x000ea80000300800 */
[----:B------:R-:W2:Y:S04]  /*b74b0*/  LDL.LU R14, [R1+0x35d4] ;  /* 0x0035d400010e7983 */ /* 0x000ea80000300800 */
[----:B------:R-:W2:Y:S04]  /*b74c0*/  LDL.LU R13, [R1+0x35c0] ;  /* 0x0035c000010d7983 */ /* 0x000ea80000300800 */
[----:B------:R-:W2:Y:S04]  /*b74d0*/  LDL.LU R12, [R1+0x35cc] ;  /* 0x0035cc00010c7983 */ /* 0x000ea80000300800 */
[----:B------:R-:W2:Y:S01]  /*b74e0*/  LDL.LU R5, [R1+0x35c4] ;  /* 0x0035c40001057983 */ /* 0x000ea20000300800 */
[----:B------:R-:W-:-:S02]  /*b74f0*/  IADD3 R9, P0, PT, R9, UR12, RZ ;  /* 0x0000000c09097c10 */ /* 0x000fc4000ff1e0ff */
[----:B------:R-:W-:Y:S02]  /*b7500*/  IADD3.X R20, PT, PT, R20, UR4, RZ, P2, !PT ;  /* 0x0000000414147c10 */ /* 0x000fe400097fe4ff */
[----:B------:R-:W-:Y:S02]  /*b7510*/  IADD3 R11, P2, PT, R11, UR12, RZ ;  /* 0x0000000c0b0b7c10 */ /* 0x000fe4000ff5e0ff */
[----:B------:R-:W-:Y:S01]  /*b7520*/  IADD3.X R18, PT, PT, R18, UR4, RZ, P0, !PT ;  /* 0x0000000412127c10 */ /* 0x000fe200087fe4ff */
[----:B---3--:R-:W-:Y:S01]  /*b7530*/  IMAD.MOV.U32 R7, RZ, RZ, R20 ;  /* 0x000000ffff077224 */ /* 0x008fe200078e0014 */
[----:B------:R-:W-:Y:S01]  /*b7540*/  IADD3 R2, P3, PT, R2, UR12, RZ ;  /* 0x0000000c02027c10 */ /* 0x000fe2000ff7e0ff */
[----:B------:R1:W-:Y:S01]  /*b7550*/  STL [R1+0x3654], R9 ;  /* 0x0036540901007387 */ /* 0x0003e20000100800 */
[----:B------:R-:W-:-:S03]  /*b7560*/  MOV R6, R19 ;  /* 0x0000001300067202 */ /* 0x000fc60000000f00 */
[----:B------:R3:W-:Y:S04]  /*b7570*/  STL [R1+0x3650], R20 ;  /* 0x0036501401007387 */ /* 0x0007e80000100800 */
[----:B------:R-:W-:Y:S04]  /*b7580*/  STL [R1+0x364c], R11 ;  /* 0x00364c0b01007387 */ /* 0x000fe80000100800 */
[----:B------:R1:W-:Y:S04]  /*b7590*/  STL [R1+0x3648], R18 ;  /* 0x0036481201007387 */ /* 0x0003e80000100800 */
[----:B------:R-:W-:Y:S04]  /*b75a0*/  STL [R1+0x3644], R2 ;  /* 0x0036440201007387 */ /* 0x000fe80000100800 */
[----:B------:R1:W-:Y:S02]  /*b75b0*/  LDGSTS.E [R0+0x3800], desc[UR74][R6.64], P1 ;  /* 0x0380000006007fae */ /* 0x0003e400089a104a */
[----:B-1----:R-:W-:Y:S01]  /*b75c0*/  IMAD.MOV.U32 R6, RZ, RZ, R9 ;  /* 0x000000ffff067224 */ /* 0x002fe200078e0009 */
[----:B------:R-:W-:-:S05]  /*b75d0*/  IADD3.X R17, PT, PT, R17, UR4, RZ, P2, !PT ;  /* 0x0000000411117c10 */ /* 0x000fca00097fe4ff */
[----:B------:R-:W-:Y:S01]  /*b75e0*/  STL [R1+0x3640], R17 ;  /* 0x0036401101007387 */ /* 0x000fe20000100800 */
[----:B----4-:R-:W-:-:S03]  /*b75f0*/  IADD3.X R10, PT, PT, R10, UR4, RZ, P3, !PT ;  /* 0x000000040a0a7c10 */ /* 0x010fc60009ffe4ff */
[----:B------:R-:W4:Y:S04]  /*b7600*/  LDL.LU R9, [R1+0x35b8] ;  /* 0x0035b80001097983 */ /* 0x000f280000300800 */
[----:B------:R1:W-:Y:S04]  /*b7610*/  STL [R1+0x3638], R10 ;  /* 0x0036380a01007387 */ /* 0x0003e80000100800 */
[----:B------:R-:W4:Y:S01]  /*b7620*/  LDL.LU R19, [R1+0x355c] ;  /* 0x00355c0001137983 */ /* 0x000f220000300800 */
[----:B------:R-:W-:Y:S01]  /*b7630*/  IMAD.MOV.U32 R7, RZ, RZ, R18 ;  /* 0x000000ffff077224 */ /* 0x000fe200078e0012 */
[----:B------:R-:W-:-:S02]  /*b7640*/  UISETP.GT.AND UP1, UPT, UR14, 0x12, UPT ;  /* 0x000000120e00788c */ /* 0x000fc4000bf24270 */
[----:B---3--:R-:W3:Y:S04]  /*b7650*/  LDL.LU R20, [R1+0x3550] ;  /* 0x0035500001147983 */ /* 0x008ee80000300800 */
[----:B------:R1:W-:Y:S01]  /*b7660*/  LDGSTS.E [R0+0x3900], desc[UR74][R6.64], P1 ;  /* 0x0390000006007fae */ /* 0x0003e200089a104a */
[----:B------:R-:W-:-:S03]  /*b7670*/  USEL UR11, URZ, 0x4, !UP1 ;  /* 0x00000004ff0b7887 */ /* 0x000fc6000c800000 */
[----:B------:R-:W3:Y:S01]  /*b7680*/  LDL.LU R18, [R1+0x3548] ;  /* 0x0035480001127983 */ /* 0x000ee20000300800 */
[----:B-1----:R-:W-:Y:S01]  /*b7690*/  IMAD.MOV.U32 R6, RZ, RZ, R11 ;  /* 0x000000ffff067224 */ /* 0x002fe200078e000b */
[----:B------:R-:W-:-:S05]  /*b76a0*/  MOV R7, R17 ;  /* 0x0000001100077202 */ /* 0x000fca0000000f00 */
[----:B------:R1:W-:Y:S01]  /*b76b0*/  LDGSTS.E [R0+0x3a00], desc[UR74][R6.64], P1 ;  /* 0x03a0000006007fae */ /* 0x0003e200089a104a */
[----:B------:R-:W-:Y:S01]  /*b76c0*/  USEL UR11, UR11, URZ, !UP0 ;  /* 0x000000ff0b0b7287 */ /* 0x000fe2000c000000 */
[----:B-1----:R-:W-:Y:S02]  /*b76d0*/  IMAD.MOV.U32 R6, RZ, RZ, R2 ;  /* 0x000000ffff067224 */ /* 0x002fe400078e0002 */
[----:B------:R-:W-:Y:S02]  /*b76e0*/  IMAD.MOV.U32 R7, RZ, RZ, R10 ;  /* 0x000000ffff077224 */ /* 0x000fe400078e000a */
[----:B------:R-:W3:Y:S04]  /*b76f0*/  LDL.LU R10, [R1+0x3554] ;  /* 0x00355400010a7983 */ /* 0x000ee80000300800 */
[----:B------:R1:W-:Y:S01]  /*b7700*/  LDGSTS.E [R0+0x3b00], desc[UR74][R6.64], P1 ;  /* 0x03b0000006007fae */ /* 0x0003e200089a104a */
[----:B------:R-:W-:-:S03]  /*b7710*/  ISETP.NE.U32.AND P0, PT, RZ, UR11, PT ;  /* 0x0000000bff007c0c */ /* 0x000fc6000bf05070 */
[----:B------:R-:W3:Y:S04]  /*b7720*/  LDL.LU R11, [R1+0x354c] ;  /* 0x00354c00010b7983 */ /* 0x000ee80000300800 */
[----:B------:R-:W3:Y:S01]  /*b7730*/  LDL.LU R2, [R1+0x3544] ;  /* 0x0035440001027983 */ /* 0x000ee20000300800 */
        /* <DEDUP_REMOVED lines=13> */
[----:B------:R-:W-:Y:S01]  /*b7810*/  STL [R1+0x35c8], R15 ;  /* 0x0035c80f01007387 */ /* 0x000fe20000100800 */
[----:B------:R-:W-:-:S03]  /*b7820*/  IMAD.MOV.U32 R7, RZ, RZ, R16 ;  /* 0x000000ffff077224 */ /* 0x000fc600078e0010 */
[----:B------:R-:W3:Y:S04]  /*b7830*/  LDL.LU R17, [R1+0x3540] ;  /* 0x0035400001117983 */ /* 0x000ee80000300800 */
[----:B------:R-:W-:Y:S04]  /*b7840*/  STL [R1+0x35c0], R13 ;  /* 0x0035c00d01007387 */ /* 0x000fe80000100800 */
[----:B--2---:R-:W2:Y:S04]  /*b7850*/  LDL.LU R8, [R1+0x3538] ;  /* 0x0035380001087983 */ /* 0x004ea80000300800 */
[----:B------:R1:W-:Y:S02]  /*b7860*/  LDGSTS.E [R0+0x4800], desc[UR74][R6.64], P0 ;  /* 0x0480000006007fae */ /* 0x0003e400081a104a */
[----:B-1----:R-:W-:Y:S01]  /*b7870*/  MOV R6, R14 ;  /* 0x0000000e00067202 */ /* 0x002fe20000000f00 */
[----:B------:R-:W-:-:S05]  /*b7880*/  IMAD.MOV.U32 R7, RZ, RZ, R15 ;  /* 0x000000ffff077224 */ /* 0x000fca00078e000f */
[----:B------:R1:W-:Y:S02]  /*b7890*/  LDGSTS.E [R0+0x4900], desc[UR74][R6.64], P0 ;  /* 0x0490000006007fae */ /* 0x0003e400081a104a */
[----:B-1----:R-:W-:Y:S02]  /*b78a0*/  IMAD.MOV.U32 R6, RZ, RZ, R12 ;  /* 0x000000ffff067224 */ /* 0x002fe400078e000c */
[----:B------:R-:W-:Y:S01]  /*b78b0*/  IMAD.MOV.U32 R7, RZ, RZ, R13 ;  /* 0x000000ffff077224 */ /* 0x000fe200078e000d */
[----:B----4-:R-:W-:-:S04]  /*b78c0*/  IADD3.X R9, PT, PT, R9, UR4, RZ, P1, !PT ;  /* 0x0000000409097c10 */ /* 0x010fc80008ffe4ff */
[----:B------:R1:W-:Y:S01]  /*b78d0*/  LDGSTS.E [R0+0x4a00], desc[UR74][R6.64], P0 ;  /* 0x04a0000006007fae */ /* 0x0003e200081a104a */
[----:B------:R-:W-:-:S03]  /*b78e0*/  IADD3 R19, P2, PT, R19, UR12, RZ ;  /* 0x0000000c13137c10 */ /* 0x000fc6000ff5e0ff */
[----:B------:R4:W-:Y:S04]  /*b78f0*/  STL [R1+0x35b8], R9 ;  /* 0x0035b80901007387 */ /* 0x0009e80000100800 */
[----:B------:R-:W2:Y:S01]  /*b7900*/  LDL.LU R16, [R1+0x34d0] ;  /* 0x0034d00001107983 */ /* 0x000ea20000300800 */
[----:B-1----:R-:W-:-:S03]  /*b7910*/  MOV R7, R9 ;  /* 0x0000000900077202 */ /* 0x002fc60000000f00 */
        /* <DEDUP_REMOVED lines=9> */
[----:B---3--:R-:W-:-:S02]  /*b79b0*/  IADD3.X R20, PT, PT, R20, UR4, RZ, P2, !PT ;  /* 0x0000000414147c10 */ /* 0x008fc400097fe4ff */
[----:B------:R1:W-:Y:S01]  /*b79c0*/  LDGSTS.E [R0+0x4b00], desc[UR74][R6.64], P0 ;  /* 0x04b0000006007fae */ /* 0x0003e200081a104a */
[----:B------:R-:W-:-:S04]  /*b79d0*/  USEL UR11, URZ, 0x4, !UP1 ;  /* 0x00000004ff0b7887 */ /* 0x000fc8000c800000 */
[----:B------:R-:W-:Y:S01]  /*b79e0*/  USEL UR11, UR11, URZ, !UP0 ;  /* 0x000000ff0b0b7287 */ /* 0x000fe2000c000000 */
[----:B------:R-:W-:-:S05]  /*b79f0*/  IADD3 R10, P0, PT, R10, UR12, RZ ;  /* 0x0000000c0a0a7c10 */ /* 0x000fca000ff1e0ff */
[----:B------:R-:W-:Y:S01]  /*b7a00*/  ISETP.NE.U32.AND P1, PT, RZ, UR11, PT ;  /* 0x0000000bff007c0c */ /* 0x000fe2000bf25070 */
[----:B-1----:R-:W-:Y:S01]  /*b7a10*/  IMAD.MOV.U32 R6, RZ, RZ, R19 ;  /* 0x000000ffff067224 */ /* 0x002fe200078e0013 */
[----:B------:R-:W-:Y:S01]  /*b7a20*/  IADD3 R11, P2, PT, R11, UR12, RZ ;  /* 0x0000000c0b0b7c10 */ /* 0x000fe2000ff5e0ff */
[----:B------:R-:W-:Y:S01]  /*b7a30*/  IMAD.MOV.U32 R7, RZ, RZ, R20 ;  /* 0x000000ffff077224 */ /* 0x000fe200078e0014 */
        /* <DEDUP_REMOVED lines=11> */
[----:B-1----:R-:W-:Y:S02]  /*b7af0*/  MOV R6, R11 ;  /* 0x0000000b00067202 */ /* 0x002fe40000000f00 */
[----:B------:R-:W-:-:S05]  /*b7b00*/  IADD3.X R17, PT, PT, R17, UR4, RZ, P2, !PT ;  /* 0x0000000411117c10 */ /* 0x000fca00097fe4ff */
[----:B------:R-:W-:Y:S01]  /*b7b10*/  STL [R1+0x3540], R17 ;  /* 0x0035401101007387 */ /* 0x000fe20000100800 */
[----:B--2---:R-:W-:-:S03]  /*b7b20*/  IADD3.X R8, PT, PT, R8, UR4, RZ, P3, !PT ;  /* 0x0000000408087c10 */ /* 0x004fc60009ffe4ff */
[----:B------:R-:W2:Y:S01]  /*b7b30*/  LDL.LU R10, [R1+0x34b8] ;  /* 0x0034b800010a7983 */ /* 0x000ea20000300800 */
[----:B------:R-:W-:-:S03]  /*b7b40*/  IMAD.MOV.U32 R7, RZ, RZ, R17 ;  /* 0x000000ffff077224 */ /* 0x000fc600078e0011 */
[----:B------:R1:W-:Y:S04]  /*b7b50*/  STL [R1+0x3538], R8 ;  /* 0x0035380801007387 */ /* 0x0003e80000100800 */
[----:B------:R-:W2:Y:S04]  /*b7b60*/  LDL.LU R19, [R1+0x345c] ;  /* 0x00345c0001137983 */ /* 0x000ea80000300800 */
[----:B------:R1:W-:Y:S04]  /*b7b70*/  LDGSTS.E [R0+0x5a00], desc[UR74][R6.64], P1 ;  /* 0x05a0000006007fae */ /* 0x0003e800089a104a */
[----:B---3--:R-:W3:Y:S04]  /*b7b80*/  LDL.LU R20, [R1+0x3450] ;  /* 0x0034500001147983 */ /* 0x008ee80000300800 */
[----:B------:R-:W3:Y:S01]  /*b7b90*/  LDL.LU R18, [R1+0x3448] ;  /* 0x0034480001127983 */ /* 0x000ee20000300800 */
[----:B-1----:R-:W-:-:S02]  /*b7ba0*/  IMAD.MOV.U32 R6, RZ, RZ, R2 ;  /* 0x000000ffff067224 */ /* 0x002fc400078e0002 */
[----:B------:R-:W-:Y:S02]  /*b7bb0*/  IMAD.MOV.U32 R7, RZ, RZ, R8 ;  /* 0x000000ffff077224 */ /* 0x000fe400078e0008 */
        /* <DEDUP_REMOVED lines=24> */
[----:B------:R-:W-:Y:S02]  /*b7d40*/  ISETP.NE.U32.AND P0, PT, RZ, UR11, PT ;  /* 0x0000000bff007c0c */ /* 0x000fe4000bf05070 */
[----:B------:R-:W-:-:S11]  /*b7d50*/  MOV R7, R16 ;  /* 0x0000001000077202 */ /* 0x000fd60000000f00 */
[----:B------:R1:W-:Y:S01]  /*b7d60*/  LDGSTS.E [R0+0x6800], desc[UR74][R6.64], P0 ;  /* 0x0680000006007fae */ /* 0x0003e200081a104a */
[----:B------:R-:W-:Y:S01]  /*b7d70*/  UISETP.GT.AND UP1, UPT, UR14, 0x1e, UPT ;  /* 0x0000001e0e00788c */ /* 0x000fe2000bf24270 */
[----:B-1----:R-:W-:Y:S02]  /*b7d80*/  IMAD.MOV.U32 R6, RZ, RZ, R14 ;  /* 0x000000ffff067224 */ /* 0x002fe400078e000e */
[----:B------:R-:W-:-:S05]  /*b7d90*/  IMAD.MOV.U32 R7, RZ, RZ, R15 ;  /* 0x000000ffff077224 */ /* 0x000fca00078e000f */
[----:B------:R1:W-:Y:S01]  /*b7da0*/  LDGSTS.E [R0+0x6900], desc[UR74][R6.64], P0 ;  /* 0x0690000006007fae */ /* 0x0003e200081a104a */
[----:B------:R-:W-:Y:S01]  /*b7db0*/  USEL UR11, URZ, 0x4, !UP1 ;  /* 0x00000004ff0b7887 */ /* 0x000fe2000c800000 */
[----:B-1----:R-:W-:Y:S02]  /*b7dc0*/  IMAD.MOV.U32 R6, RZ, RZ, R12 ;  /* 0x000000ffff067224 */ /* 0x002fe400078e000c */
[----:B------:R-:W-:-:S05]  /*b7dd0*/  IMAD.MOV.U32 R7, RZ, RZ, R13 ;  /* 0x000000ffff077224 */ /* 0x000fca00078e000d */
[----:B------:R1:W-:Y:S01]  /*b7de0*/  LDGSTS.E [R0+0x6a00], desc[UR74][R6.64], P0 ;  /* 0x06a0000006007fae */ /* 0x0003e200081a104a */
[----:B------:R-:W-:Y:S01]  /*b7df0*/  USEL UR11, UR11, URZ, !UP0 ;  /* 0x000000ff0b0b7287 */ /* 0x000fe2000c000000 */
[----:B-1----:R-:W-:Y:S02]  /*b7e00*/  MOV R6, R5 ;  /* 0x0000000500067202 */ /* 0x002fe40000000f00 */
[----:B--2---:R-:W-:-:S05]  /*b7e10*/  IADD3.X R10, PT, PT, R10, UR4, RZ, P1, !PT ;  /* 0x000000040a0a7c10 */ /* 0x004fca0008ffe4ff */
[----:B------:R1:W-:Y:S01]  /*b7e20*/  STL [R1+0x34b8], R10 ;  /* 0x0034b80a01007387 */ /* 0x0003e20000100800 */
[----:B------:R-:W-:Y:S01]  /*b7e30*/  IADD3 R19, P2, PT, R19, UR12, RZ ;  /* 0x0000000c13137c10 */ /* 0x000fe2000ff5e0ff */
        /* <DEDUP_REMOVED lines=11> */
[----:B---3--:R-:W-:-:S02]  /*b7ef0*/  IADD3 R8, P0, PT, R8, UR12, RZ ;  /* 0x0000000c08087c10 */ /* 0x008fc4000ff1e0ff */
[----:B------:R-:W-:Y:S02]  /*b7f00*/  IADD3.X R20, PT, PT, R20, UR4, RZ, P2, !PT ;  /* 0x0000000414147c10 */ /* 0x000fe400097fe4ff */
[----:B------:R-:W-:Y:S01]  /*b7f10*/  IADD3 R11, P2, PT, R11, UR12, RZ ;  /* 0x0000000c0b0b7c10 */ /* 0x000fe2000ff5e0ff */
[----:B------:R-:W-:Y:S01]  /*b7f20*/  IMAD.MOV.U32 R6, RZ, RZ, R19 ;  /* 0x000000ffff067224 */ /* 0x000fe200078e0013 */
[----:B------:R-:W-:Y:S01]  /*b7f30*/  IADD3.X R18, PT, PT, R18, UR4, RZ, P0, !PT ;  /* 0x0000000412127c10 */ /* 0x000fe200087fe4ff */
[----:B------:R-:W-:Y:S01]  /*b7f40*/  IMAD.MOV.U32 R7, RZ, RZ, R20 ;  /* 0x000000ffff077224 */ /* 0x000fe200078e0014 */
[----:B------:R-:W-:Y:S01]  /*b7f50*/  IADD3 R2, P3, PT, R2, UR12, RZ ;  /* 0x0000000c02027c10 */ /* 0x000fe2000ff7e0ff */
[----:B------:R1:W-:Y:S04]  /*b7f60*/  STL [R1+0x3454], R8 ;  /* 0x0034540801007387 */ /* 0x0003e80000100800 */
        /* <DEDUP_REMOVED lines=12> */
[----:B------:R-:W-:Y:S01]  /*b8030*/  MOV R7, R18 ;  /* 0x0000001200077202 */ /* 0x000fe20000000f00 */
[----:B------:R-:W-:-:S02]  /*b8040*/  UISETP.GT.AND UP1, UPT, UR14, 0x22, UPT ;  /* 0x000000220e00788c */ /* 0x000fc4000bf24270 */
[----:B---3--:R-:W3:Y:S04]  /*b8050*/  LDL.LU R20, [R1+0x3350] ;  /* 0x0033500001147983 */ /* 0x008ee80000300800 */
[----:B------:R1:W-:Y:S01]  /*b8060*/  LDGSTS.E [R0+0x7900], desc[UR74][R6.64], P1 ;  /* 0x0790000006007fae */ /* 0x0003e200089a104a */
[----:B------:R-:W-:-:S03]  /*b8070*/  USEL UR11, URZ, 0x4, !UP1 ;  /* 0x00000004ff0b7887 */ /* 0x000fc6000c800000 */
[----:B------:R-:W3:Y:S01]  /*b8080*/  LDL.LU R18, [R1+0x3348] ;  /* 0x0033480001127983 */ /* 0x000ee20000300800 */
[----:B-1----:R-:W-:Y:S02]  /*b8090*/  IMAD.MOV.U32 R6, RZ, RZ, R11 ;  /* 0x000000ffff067224 */ /* 0x002fe400078e000b */
[----:B------:R-:W-:-:S05]  /*b80a0*/  IMAD.MOV.U32 R7, RZ, RZ, R17 ;  /* 0x000000ffff077224 */ /* 0x000fca00078e0011 */
        /* <DEDUP_REMOVED lines=22> */
[----:B------:R-:W-:Y:S01]  /*b8210*/  STL [R1+0x33c8], R15 ;  /* 0x0033c80f01007387 */ /* 0x000fe20000100800 */
[----:B------:R-:W-:-:S03]  /*b8220*/  IMAD.MOV.U32 R7, RZ, RZ, R16 ;  /* 0x000000ffff077224 */ /* 0x000fc600078e0010 */
[----:B------:R-:W3:Y:S04]  /*b8230*/  LDL.LU R17, [R1+0x3340] ;  /* 0x0033400001117983 */ /* 0x000ee80000300800 */
[----:B------:R-:W-:Y:S04]  /*b8240*/  STL [R1+0x33c0], R13 ;  /* 0x0033c00d01007387 */ /* 0x000fe80000100800 */
[----:B--2---:R-:W2:Y:S04]  /*b8250*/  LDL.LU R10, [R1+0x3338] ;  /* 0x00333800010a7983 */ /* 0x004ea80000300800 */
[----:B------:R1:W-:Y:S02]  /*b8260*/  LDGSTS.E [R0+0x8800], desc[UR74][R6.64], P0 ;  /* 0x0880000006007fae */ /* 0x0003e400081a104a */
[----:B-1----:R-:W-:-:S02]  /*b8270*/  IMAD.MOV.U32 R6, RZ, RZ, R14 ;  /* 0x000000ffff067224 */ /* 0x002fc400078e000e */
[----:B------:R-:W-:-:S05]  /*b8280*/  IMAD.MOV.U32 R7, RZ, RZ, R15 ;  /* 0x000000ffff077224 */ /* 0x000fca00078e000f */
[----:B------:R1:W-:Y:S02]  /*b8290*/  LDGSTS.E [R0+0x8900], desc[UR74][R6.64], P0 ;  /* 0x0890000006007fae */ /* 0x0003e400081a104a */
[----:B-1----:R-:W-:Y:S01]  /*b82a0*/  IMAD.MOV.U32 R6, RZ, RZ, R12 ;  /* 0x000000ffff067224 */ /* 0x002fe200078e000c */
[----:B------:R-:W-:Y:S02]  /*b82b0*/  MOV R7, R13 ;  /* 0x0000000d00077202 */ /* 0x000fe40000000f00 */
[----:B----4-:R-:W-:-:S03]  /*b82c0*/  IADD3.X R8, PT, PT, R8, UR4, RZ, P1, !PT ;  /* 0x0000000408087c10 */ /* 0x010fc60008ffe4ff */
[----:B------:R1:W-:Y:S01]  /*b82d0*/  LDGSTS.E [R0+0x8a00], desc[UR74][R6.64], P0 ;  /* 0x08a0000006007fae */ /* 0x0003e200081a104a */
[----:B------:R-:W-:-:S03]  /*b82e0*/  IADD3 R19, P2, PT, R19, UR12, RZ ;  /* 0x0000000c13137c10 */ /* 0x000fc6000ff5e0ff */
        /* <DEDUP_REMOVED lines=29> */
[----:B-1----:R-:W-:Y:S01]  /*b84c0*/  MOV R6, R9 ;  /* 0x0000000900067202 */ /* 0x002fe20000000f00 */
[----:B------:R-:W-:-:S05]  /*b84d0*/  IMAD.MOV.U32 R7, RZ, RZ, R18 ;  /* 0x000000ffff077224 */ /* 0x000fca00078e0012 */
[----:B------:R1:W-:Y:S02]  /*b84e0*/  LDGSTS.E [R0+0x9900], desc[UR74][R6.64], P1 ;  /* 0x0990000006007fae */ /* 0x0003e400089a104a */
[----:B-1----:R-:W-:Y:S01]  /*b84f0*/  IMAD.MOV.U32 R6, RZ, RZ, R11 ;  /* 0x000000ffff067224 */ /* 0x002fe200078e000b */
        /* <DEDUP_REMOVED lines=10> */
[----:B-1----:R-:W-:Y:S01]  /*b85a0*/  IMAD.MOV.U32 R6, RZ, RZ, R2 ;  /* 0x000000ffff067224 */ /* 0x002fe200078e0002 */
[----:B------:R-:W-:-:S02]  /*b85b0*/  MOV R7, R10 ;  /* 0x0000000a00077202 */ /* 0x000fc40000000f00 */
        /* <DEDUP_REMOVED lines=28> */
[----:B-1----:R-:W-:Y:S02]  /*b8780*/  IMAD.MOV.U32 R6, RZ, RZ, R14 ;  /* 0x000000ffff067224 */ /* 0x002fe400078e000e */
[----:B------:R-:W-:-:S05]  /*b8790*/  IMAD.MOV.U32 R7, RZ, RZ, R15 ;  /* 0x000000ffff077224 */ /* 0x000fca00078e000f */
[----:B------:R1:W-:Y:S01]  /*b87a0*/  LDGSTS.E [R0+0xa900], desc[UR74][R6.64], P0 ;  /* 0x0a90000006007fae */ /* 0x0003e200081a104a */
[----:B------:R-:W-:Y:S01]  /*b87b0*/  USEL UR11, URZ, 0x4, !UP1 ;  /* 0x00000004ff0b7887 */ /* 0x000fe2000c800000 */
[----:B-1----:R-:W-:Y:S01]  /*b87c0*/  MOV R6, R12 ;  /* 0x0000000c00067202 */ /* 0x002fe20000000f00 */
[----:B------:R-:W-:-:S05]  /*b87d0*/  IMAD.MOV.U32 R7, RZ, RZ, R13 ;  /* 0x000000ffff077224 */ /* 0x000fca00078e000d */
[----:B------:R1:W-:Y:S01]  /*b87e0*/  LDGSTS.E [R0+0xaa00], desc[UR74][R6.64], P0 ;  /* 0x0aa0000006007fae */ /* 0x0003e200081a104a */
[----:B------:R-:W-:Y:S01]  /*b87f0*/  USEL UR11, UR11, URZ, !UP0 ;  /* 0x000000ff0b0b7287 */ /* 0x000fe2000c000000 */
[----:B-1----:R-:W-:Y:S01]  /*b8800*/  IMAD.MOV.U32 R6, RZ, RZ, R5 ;  /* 0x000000ffff067224 */ /* 0x002fe200078e0005 */
        /* <DEDUP_REMOVED lines=19> */
[----:B------:R1:W-:Y:S01]  /*b8940*/  STL [R1+0x3254], R10 ;  /* 0x0032540a01007387 */ /* 0x0003e20000100800 */
[----:B------:R-:W-:Y:S02]  /*b8950*/  IADD3 R2, P3, PT, R2, UR12, RZ ;  /* 0x0000000c02027c10 */ /* 0x000fe4000ff7e0ff */
[----:B------:R-:W-:Y:S01]  /*b8960*/  MOV R7, R20 ;  /* 0x0000001400077202 */ /* 0x000fe20000000f00 */
        /* <DEDUP_REMOVED lines=22> */
[----:B-1----:R-:W-:Y:S01]  /*b8ad0*/  MOV R6, R2 ;  /* 0x0000000200067202 */ /* 0x002fe20000000f00 */
        /* <DEDUP_REMOVED lines=25> */
[----:B-1----:R-:W-:Y:S01]  /*b8c70*/  IMAD.MOV.U32 R6, RZ, RZ, R14 ;  /* 0x000000ffff067224 */ /* 0x002fe200078e000e */
[----:B------:R-:W-:-:S05]  /*b8c80*/  MOV R7, R15 ;  /* 0x0000000f00077202 */ /* 0x000fca0000000f00 */
[----:B------:R1:W-:Y:S02]  /*b8c90*/  LDGSTS.E [R0+0xc900], desc[UR74][R6.64], P0 ;  /* 0x0c90000006007fae */ /* 0x0003e400081a104a */
[----:B-1----:R-:W-:Y:S02]  /*b8ca0*/  IMAD.MOV.U32 R6, RZ, RZ, R12 ;  /* 0x000000ffff067224 */ /* 0x002fe400078e000c */
[----:B------:R-:W-:Y:S01]  /*b8cb0*/  IMAD.MOV.U32 R7, RZ, RZ, R13 ;  /* 0x000000ffff077224 */ /* 0x000fe200078e000d */
[----:B----4-:R-:W-:-:S04]  /*b8cc0*/  IADD3.X R10, PT, PT, R10, UR4, RZ, P1, !PT ;  /* 0x000000040a0a7c10 */ /* 0x010fc80008ffe4ff */
[----:B------:R1:W-:Y:S04]  /*b8cd0*/  LDGSTS.E [R0+0xca00], desc[UR74][R6.64], P0 ;  /* 0x0ca0000006007fae */ /* 0x0003e800081a104a */
[----:B------:R4:W-:Y:S01]  /*b8ce0*/  STL [R1+0x31b8], R10 ;  /* 0x0031b80a01007387 */ /* 0x0009e20000100800 */
[----:B------:R-:W-:-:S03]  /*b8cf0*/  IADD3 R19, P2, PT, R19, UR12, RZ ;  /* 0x0000000c13137c10 */ /* 0x000fc6000ff5e0ff */
        /* <DEDUP_REMOVED lines=18> */
[----:B------:R-:W-:Y:S02]  /*b8e20*/  MOV R6, R19 ;  /* 0x0000001300067202 */ /* 0x000fe40000000f00 */
[----:B------:R-:W-:Y:S02]  /*b8e30*/  IADD3 R11, P2, PT, R11, UR12, RZ ;  /* 0x0000000c0b0b7c10 */ /* 0x000fe4000ff5e0ff */
        /* <DEDUP_REMOVED lines=12> */
[----:B------:R-:W-:-:S05]  /*b8f00*/  IADD3.X R17, PT, PT, R17, UR4, RZ, P2, !PT ;  /* 0x0000000411117c10 */ /* 0x000fca00097fe4ff */
[----:B------:R-:W-:Y:S01]  /*b8f10*/  STL [R1+0x3140], R17 ;  /* 0x0031401101007387 */ /* 0x000fe20000100800 */
[----:B--2---:R-:W-:-:S03]  /*b8f20*/  IADD3.X R9, PT, PT, R9, UR4, RZ, P3, !PT ;  /* 0x0000000409097c10 */ /* 0x004fc60009ffe4ff */
[----:B------:R-:W2:Y:S01]  /*b8f30*/  LDL.LU R8, [R1+0x30b0] ;  /* 0x0030b00001087983 */ /* 0x000ea20000300800 */
[----:B------:R-:W-:-:S03]  /*b8f40*/  MOV R7, R17 ;  /* 0x0000001100077202 */ /* 0x000fc60000000f00 */
        /* <DEDUP_REMOVED lines=35> */
[----:B-1----:R-:W-:Y:S01]  /*b9180*/  MOV R6, R14 ;  /* 0x0000000e00067202 */ /* 0x002fe20000000f00 */
[----:B------:R-:W-:-:S05]  /*b9190*/  IMAD.MOV.U32 R7, RZ, RZ, R15 ;  /* 0x000000ffff077224 */ /* 0x000fca00078e000f */
[----:B------:R1:W-:Y:S01]  /*b91a0*/  LDGSTS.E [R0+0xe900], desc[UR74][R6.64], P0 ;  /* 0x0e90000006007fae */ /* 0x0003e200081a104a */
[----:B------:R-:W-:Y:S01]  /*b91b0*/  USEL UR11, URZ, 0x4, !UP1 ;  /* 0x00000004ff0b7887 */ /* 0x000fe2000c800000 */
[----:B-1----:R-:W-:Y:S02]  /*b91c0*/  IMAD.MOV.U32 R6, RZ, RZ, R12 ;  /* 0x000000ffff067224 */ /* 0x002fe400078e000c */
[----:B------:R-:W-:-:S05]  /*b91d0*/  IMAD.MOV.U32 R7, RZ, RZ, R13 ;  /* 0x000000ffff077224 */ /* 0x000fca00078e000d */
[----:B------:R1:W-:Y:S01]  /*b91e0*/  LDGSTS.E [R0+0xea00], desc[UR74][R6.64], P0 ;  /* 0x0ea0000006007fae */ /* 0x0003e200081a104a */
[----:B------:R-:W-:Y:S01]  /*b91f0*/  USEL UR11, UR11, URZ, !UP0 ;  /* 0x000000ff0b0b7287 */ /* 0x000fe2000c000000 */
[----:B-1----:R-:W-:Y:S01]  /*b9200*/  IMAD.MOV.U32 R6, RZ, RZ, R5 ;  /* 0x000000ffff067224 */ /* 0x002fe200078e0005 */
[----:B--2---:R-:W-:-:S04]  /*b9210*/  IADD3.X R8, PT, PT, R8, UR4, RZ, P1, !PT ;  /* 0x0000000408087c10 */ /* 0x004fc80008ffe4ff */
[----:B------:R-:W-:Y:S01]  /*b9220*/  MOV R7, R8 ;  /* 0x0000000800077202 */ /* 0x000fe20000000f00 */
[----:B------:R1:W-:Y:S01]  /*b9230*/  STL [R1+0x30b0], R8 ;  /* 0x0030b00801007387 */ /* 0x0003e20000100800 */
[----:B------:R-:W-:-:S03]  /*b9240*/  IADD3 R19, P2, PT, R19, UR12, RZ ;  /* 0x0000000c13137c10 */ /* 0x000fc6000ff5e0ff */
        /* <DEDUP_REMOVED lines=36> */
[----:B-1----:R-:W-:Y:S01]  /*b9490*/  MOV R6, R11 ;  /* 0x0000000b00067202 */ /* 0x002fe20000000f00 */
        /* <DEDUP_REMOVED lines=24> */
[----:B------:R-:W-:-:S03]  /*b9620*/  MOV R7, R16 ;  /* 0x0000001000077202 */ /* 0x000fc60000000f00 */
[----:B------:R-:W3:Y:S04]  /*b9630*/  LDL.LU R17, [R1+0x2f40] ;  /* 0x002f400001117983 */ /* 0x000ee80000300800 */
[----:B------:R-:W-:Y:S04]  /*b9640*/  STL [R1+0x2fc0], R13 ;  /* 0x002fc00d01007387 */ /* 0x000fe80000100800 */
[----:B--2---:R-:W2:Y:S04]  /*b9650*/  LDL.LU R8, [R1+0x2f30] ;  /* 0x002f300001087983 */ /* 0x004ea80000300800 */
[----:B------:R1:W-:Y:S02]  /*b9660*/  LDGSTS.E [R0+0x10800], desc[UR74][R6.64], P0 ;  /* 0x1080000006007fae */ /* 0x0003e400081a104a */
[----:B-1----:R-:W-:-:S02]  /*b9670*/  IMAD.MOV.U32 R6, RZ, RZ, R14 ;  /* 0x000000ffff067224 */ /* 0x002fc400078e000e */
        /* <DEDUP_REMOVED lines=9> */
[----:B-1----:R-:W-:-:S03]  /*b9710*/  IMAD.MOV.U32 R7, RZ, RZ, R9 ;  /* 0x000000ffff077224 */ /* 0x002fc600078e0009 */
[----:B----4-:R-:W4:Y:S04]  /*b9720*/  LDL.LU R9, [R1+0x2ed8] ;  /* 0x002ed80001097983 */ /* 0x010f280000300800 */
[----:B------:R-:W-:Y:S01]  /*b9730*/  STL [R1+0x2f58], R19 ;  /* 0x002f581301007387 */ /* 0x000fe20000100800 */
[----:B------:R-:W-:-:S03]  /*b9740*/  MOV R6, R5 ;  /* 0x0000000500067202 */ /* 0x000fc60000000f00 */
        /* <DEDUP_REMOVED lines=23> */
[----:B-1----:R-:W-:Y:S01]  /*b98c0*/  IMAD.MOV.U32 R6, RZ, RZ, R10 ;  /* 0x000000ffff067224 */ /* 0x002fe200078e000a */
[----:B------:R-:W-:-:S05]  /*b98d0*/  MOV R7, R18 ;  /* 0x0000001200077202 */ /* 0x000fca0000000f00 */
        /* <DEDUP_REMOVED lines=46> */
[----:B-1----:R-:W-:Y:S01]  /*b9bc0*/  IMAD.MOV.U32 R6, RZ, RZ, R12 ;  /* 0x000000ffff067224 */ /* 0x002fe200078e000c */
[----:B------:R-:W-:-:S05]  /*b9bd0*/  MOV R7, R13 ;  /* 0x0000000d00077202 */ /* 0x000fca0000000f00 */
        /* <DEDUP_REMOVED lines=30> */
[----:B-1----:R-:W-:-:S02]  /*b9dc0*/  MOV R6, R8 ;  /* 0x0000000800067202 */ /* 0x002fc40000000f00 */
        /* <DEDUP_REMOVED lines=16> */
[----:B-1----:R-:W-:Y:S01]  /*b9ed0*/  IMAD.MOV.U32 R6, RZ, RZ, R2 ;  /* 0x000000ffff067224 */ /* 0x002fe200078e0002 */
[----:B------:R-:W-:Y:S02]  /*b9ee0*/  MOV R7, R9 ;  /* 0x0000000900077202 */ /* 0x000fe40000000f00 */
        /* <DEDUP_REMOVED lines=27> */
[----:B-1----:R-:W-:Y:S01]  /*ba0a0*/  MOV R6, R12 ;  /* 0x0000000c00067202 */ /* 0x002fe20000000f00 */
        /* <DEDUP_REMOVED lines=102> */
[----:B------:R-:W-:Y:S02]  /*ba710*/  IADD3 R11, P2, PT, R11, UR12, RZ ;  /* 0x0000000c0b0b7c10 */ /* 0x000fe4000ff5e0ff */
[----:B------:R-:W-:Y:S01]  /*ba720*/  IADD3.X R18, PT, PT, R18, UR4, RZ, P0, !PT ;  /* 0x0000000412127c10 */ /* 0x000fe200087fe4ff */
[----:B------:R-:W-:Y:S01]  /*ba730*/  IMAD.MOV.U32 R7, RZ, RZ, R20 ;  /* 0x000000ffff077224 */ /* 0x000fe200078e0014 */
        /* <DEDUP_REMOVED lines=37> */
[----:B------:R1:W-:Y:S01]  /*ba990*/  STL [R1+0x2434], R14 ;  /* 0x0024340e01007387 */ /* 0x0003e20000100800 */
[----:B------:R-:W-:-:S03]  /*ba9a0*/  IADD3 R12, P3, PT, R12, UR12, RZ ;  /* 0x0000000c0c0c7c10 */ /* 0x000fc6000ff7e0ff */
[----:B------:R-:W-:Y:S01]  /*ba9b0*/  STL [R1+0x2428], R16 ;  /* 0x0024281001007387 */ /* 0x000fe20000100800 */
        /* <DEDUP_REMOVED lines=46> */
[----:B------:R-:W-:Y:S04]  /*baca0*/  STL [R1+0x24b0], R18 ;  /* 0x0024b01201007387 */ /* 0x000fe80000100800 */
[----:B------:R-:W-:Y:S01]  /*bacb0*/  STL [R1+0x24c4], R2 ;  /* 0x0024c40201007387 */ /* 0x000fe20000100800 */
[----:B-1----:R-:W-:-:S02]  /*bacc0*/  IMAD.MOV.U32 R6, RZ, RZ, R8 ;  /* 0x000000ffff067224 */ /* 0x002fc400078e0008 */
[----:B------:R-:W-:-:S05]  /*bacd0*/  IMAD.MOV.U32 R7, RZ, RZ, R18 ;  /* 0x000000ffff077224 */ /* 0x000fca00078e0012 */
[----:B------:R1:W-:Y:S02]  /*bace0*/  LDGSTS.E [R0+0x19900], desc[UR74][R6.64], P1 ;  /* 0x1990000006007fae */ /* 0x0003e400089a104a */
[----:B-1----:R-:W-:Y:S02]  /*bacf0*/  MOV R6, R11 ;  /* 0x0000000b00067202 */ /* 0x002fe40000000f00 */
[----:B------:R-:W-:-:S05]  /*bad00*/  IADD3.X R17, PT, PT, R17, UR4, RZ, P2, !PT ;  /* 0x0000000411117c10 */ /* 0x000fca00097fe4ff */
[----:B------:R1:W-:Y:S01]  /*bad10*/  STL [R1+0x24b8], R17 ;  /* 0x0024b81101007387 */ /* 0x0003e20000100800 */
[----:B--2---:R-:W-:-:S03]  /*bad20*/  IADD3.X R9, PT, PT, R9, UR4, RZ, P3, !PT ;  /* 0x0000000409097c10 */ /* 0x004fc60009ffe4ff */
[----:B------:R-:W2:Y:S01]  /*bad30*/  LDL.LU R8, [R1+0x2540] ;  /* 0x0025400001087983 */ /* 0x000ea20000300800 */
[----:B------:R-:W-:-:S03]  /*bad40*/  IMAD.MOV.U32 R7, RZ, RZ, R17 ;  /* 0x000000ffff077224 */ /* 0x000fc600078e0011 */
[----:B------:R1:W-:Y:S04]  /*bad50*/  STL [R1+0x24c0], R9 ;  /* 0x0024c00901007387 */ /* 0x0003e80000100800 */
[----:B------:R-:W2:Y:S04]  /*bad60*/  LDL.LU R19, [R1+0x25ac] ;  /* 0x0025ac0001137983 */ /* 0x000ea80000300800 */
[----:B------:R1:W-:Y:S04]  /*bad70*/  LDGSTS.E [R0+0x19a00], desc[UR74][R6.64], P1 ;  /* 0x19a0000006007fae */ /* 0x0003e800089a104a */
[----:B---3--:R-:W3:Y:S04]  /*bad80*/  LDL.LU R20, [R1+0x25a8] ;  /* 0x0025a80001147983 */ /* 0x008ee80000300800 */
[----:B-1----:R-:W3:Y:S01]  /*bad90*/  LDL.LU R17, [R1+0x25b0] ;  /* 0x0025b00001117983 */ /* 0x002ee20000300800 */
[----:B------:R-:W-:-:S02]  /*bada0*/  IMAD.MOV.U32 R6, RZ, RZ, R2 ;  /* 0x000000ffff067224 */ /* 0x000fc400078e0002 */
[----:B------:R-:W-:Y:S02]  /*badb0*/  IMAD.MOV.U32 R7, RZ, RZ, R9 ;  /* 0x000000ffff077224 */ /* 0x000fe400078e0009 */
[----:B------:R-:W3:Y:S04]  /*badc0*/  LDL.LU R9, [R1+0x25b4] ;  /* 0x0025b40001097983 */ /* 0x000ee80000300800 */
[----:B------:R1:W-:Y:S04]  /*badd0*/  LDGSTS.E [R0+0x19b00], desc[UR74][R6.64], P1 ;  /* 0x19b0000006007fae */ /* 0x0003e800089a104a */
[----:B------:R-:W3:Y:S04]  /*bade0*/  LDL.LU R11, [R1+0x25bc] ;  /* 0x0025bc00010b7983 */ /* 0x000ee80000300800 */
[----:B------:R-:W3:Y:S01]  /*badf0*/  LDL.LU R2, [R1+0x25c4] ;  /* 0x0025c40001027983 */ /* 0x000ee20000300800 */
        /* <DEDUP_REMOVED lines=11> */
[----:B-1----:R-:W-:Y:S01]  /*baeb0*/  MOV R7, R14 ;  /* 0x0000000e00077202 */ /* 0x002fe20000000f00 */
[----:B------:R-:W-:Y:S01]  /*baec0*/  STL [R1+0x2544], R5 ;  /* 0x0025440501007387 */ /* 0x000fe20000100800 */
[----:B------:R-:W-:-:S03]  /*baed0*/  IMAD.MOV.U32 R6, RZ, RZ, R10 ;  /* 0x000000ffff067224 */ /* 0x000fc600078e000a */
[----:B------:R-:W-:Y:S04]  /*baee0*/  STL [R1+0x2530], R16 ;  /* 0x0025301001007387 */ /* 0x000fe80000100800 */
[----:B----4-:R-:W4:Y:S04]  /*baef0*/  LDL.LU R14, [R1+0x25b8] ;  /* 0x0025b800010e7983 */ /* 0x010f280000300800 */
[----:B------:R-:W-:Y:S04]  /*baf00*/  STL [R1+0x2538], R13 ;  /* 0x0025380d01007387 */ /* 0x000fe80000100800 */
[----:B------:R-:W4:Y:S01]  /*baf10*/  LDL.LU R10, [R1+0x25c0] ;  /* 0x0025c000010a7983 */ /* 0x000f220000300800 */
[----:B------:R-:W-:-:S04]  /*baf20*/  UISETP.GT.AND UP1, UPT, UR14, 0x6a, UPT ;  /* 0x0000006a0e00788c */ /* 0x000fc8000bf24270 */
[----:B------:R-:W-:-:S04]  /*baf30*/  USEL UR11, URZ, 0x4, !UP1 ;  /* 0x00000004ff0b7887 */ /* 0x000fc8000c800000 */
[----:B------:R-:W-:-:S06]  /*baf40*/  USEL UR11, UR11, URZ, !UP0 ;  /* 0x000000ff0b0b7287 */ /* 0x000fcc000c000000 */
[----:B------:R-:W-:Y:S01]  /*baf50*/  ISETP.NE.U32.AND P0, PT, RZ, UR11, PT ;  /* 0x0000000bff007c0c */ /* 0x000fe2000bf05070 */
[----:B------:R-:W-:-:S12]  /*baf60*/  UISETP.GT.AND UP1, UPT, UR14, 0x6e, UPT ;  /* 0x0000006e0e00788c */ /* 0x000fd8000bf24270 */
[----:B------:R1:W-:Y:S02]  /*baf70*/  LDGSTS.E [R0+0x1a800], desc[UR74][R6.64], P0 ;  /* 0x1a80000006007fae */ /* 0x0003e400081a104a */
        /* <DEDUP_REMOVED lines=31> */
[----:B------:R-:W-:Y:S04]  /*bb170*/  STL [R1+0x25a8], R20 ;  /* 0x0025a81401007387 */ /* 0x000fe80000100800 */
[----:B------:R-:W-:Y:S04]  /*bb180*/  STL [R1+0x25bc], R11 ;  /* 0x0025bc0b01007387 */ /* 0x000fe80000100800 */
[----:B------:R3:W-:Y:S04]  /*bb190*/  STL [R1+0x25b0], R17 ;  /* 0x0025b01101007387 */ /* 0x0007e80000100800 */
[----:B------:R-:W-:Y:S04]  /*bb1a0*/  STL [R1+0x25c4], R2 ;  /* 0x0025c40201007387 */ /* 0x000fe80000100800 */
[----:B------:R1:W-:Y:S02]  /*bb1b0*/  LDGSTS.E [R0+0x1b800], desc[UR74][R6.64], P1 ;  /* 0x1b80000006007fae */ /* 0x0003e400089a104a */
[----:B-1----:R-:W-:Y:S01]  /*bb1c0*/  IMAD.MOV.U32 R6, RZ, RZ, R9 ;  /* 0x000000ffff067224 */ /* 0x002fe200078e0009 */
[----:B----4-:R-:W-:-:S02]  /*bb1d0*/  IADD3.X R14, PT, PT, R14, UR4, RZ, P2, !PT ;  /* 0x000000040e0e7c10 */ /* 0x010fc400097fe4ff */
[----:B------:R-:W-:-:S03]  /*bb1e0*/  MOV R7, R17 ;  /* 0x0000001100077202 */ /* 0x000fc60000000f00 */
[----:B------:R1:W-:Y:S01]  /*bb1f0*/  STL [R1+0x25b8], R14 ;  /* 0x0025b80e01007387 */ /* 0x0003e20000100800 */
[----:B------:R-:W-:-:S03]  /*bb200*/  IADD3.X R10, PT, PT, R10, UR4, RZ, P3, !PT ;  /* 0x000000040a0a7c10 */ /* 0x000fc60009ffe4ff */
[----:B------:R-:W4:Y:S04]  /*bb210*/  LDL.LU R9, [R1+0x2640] ;  /* 0x0026400001097983 */ /* 0x000f280000300800 */
[----:B------:R1:W-:Y:S04]  /*bb220*/  STL [R1+0x25c0], R10 ;  /* 0x0025c00a01007387 */ /* 0x0003e80000100800 */
[----:B---3--:R-:W3:Y:S04]  /*bb230*/  LDL.LU R17, [R1+0x26ac] ;  /* 0x0026ac0001117983 */ /* 0x008ee80000300800 */
[----:B------:R1:W-:Y:S01]  /*bb240*/  LDGSTS.E [R0+0x1b900], desc[UR74][R6.64], P1 ;  /* 0x1b90000006007fae */ /* 0x0003e200089a104a */
[----:B------:R-:W-:-:S03]  /*bb250*/  UISETP.GT.AND UP1, UPT, UR14, 0x72, UPT ;  /* 0x000000720e00788c */ /* 0x000fc6000bf24270 */
[----:B------:R-:W3:Y:S01]  /*bb260*/  LDL.LU R20, [R1+0x26a8] ;  /* 0x0026a80001147983 */ /* 0x000ee20000300800 */
[----:B-1----:R-:W-:Y:S02]  /*bb270*/  IMAD.MOV.U32 R6, RZ, RZ, R11 ;  /* 0x000000ffff067224 */ /* 0x002fe400078e000b */
[----:B------:R-:W-:Y:S01]  /*bb280*/  IMAD.MOV.U32 R7, RZ, RZ, R14 ;  /* 0x000000ffff077224 */ /* 0x000fe200078e000e */
[----:B------:R-:W-:Y:S01]  /*bb290*/  USEL UR11, URZ, 0x4, !UP1 ;  /* 0x00000004ff0b7887 */ /* 0x000fe2000c800000 */
[----:B------:R-:W3:Y:S04]  /*bb2a0*/  LDL.LU R14, [R1+0x26b0] ;  /* 0x0026b000010e7983 */ /* 0x000ee80000300800 */
[----:B------:R1:W-:Y:S01]  /*bb2b0*/  LDGSTS.E [R0+0x1ba00], desc[UR74][R6.64], P1 ;  /* 0x1ba0000006007fae */ /* 0x0003e200089a104a */
[----:B------:R-:W-:Y:S01]  /*bb2c0*/  USEL UR11, UR11, URZ, !UP0 ;  /* 0x000000ff0b0b7287 */ /* 0x000fe2000c000000 */
[----:B-1----:R-:W-:-:S02]  /*bb2d0*/  IMAD.MOV.U32 R6, RZ, RZ, R2 ;  /* 0x000000ffff067224 */ /* 0x002fc400078e0002 */
        /* <DEDUP_REMOVED lines=19> */
[----:B------:R-:W-:-:S03]  /*bb410*/  MOV R6, R8 ;  /* 0x0000000800067202 */ /* 0x000fc60000000f00 */
[----:B------:R-:W-:Y:S04]  /*bb420*/  STL [R1+0x2630], R18 ;  /* 0x0026301201007387 */ /* 0x000fe80000100800 */
[----:B--2---:R-:W2:Y:S04]  /*bb430*/  LDL.LU R12, [R1+0x26b8] ;  /* 0x0026b800010c7983 */ /* 0x004ea80000300800 */
[----:B------:R1:W-:Y:S04]  /*bb440*/  STL [R1+0x2638], R15 ;  /* 0x0026380f01007387 */ /* 0x0003e80000100800 */
[----:B------:R-:W2:Y:S04]  /*bb450*/  LDL.LU R8, [R1+0x26c0] ;  /* 0x0026c00001087983 */ /* 0x000ea80000300800 */
        /* <DEDUP_REMOVED lines=8> */
[----:B---3--:R-:W-:-:S03]  /*bb4e0*/  IADD3 R17, P2, PT, R17, UR12, RZ ;  /* 0x0000000c11117c10 */ /* 0x008fc6000ff5e0ff */
[----:B------:R3:W-:Y:S04]  /*bb4f0*/  STL [R1+0x2640], R9 ;  /* 0x0026400901007387 */ /* 0x0007e80000100800 */
[----:B------:R-:W4:Y:S01]  /*bb500*/  LDL.LU R15, [R1+0x2728] ;  /* 0x00272800010f7983 */ /* 0x000f220000300800 */
[----:B-1----:R-:W-:-:S03]  /*bb510*/  IMAD.MOV.U32 R7, RZ, RZ, R9 ;  /* 0x000000ffff077224 */ /* 0x002fc600078e0009 */
[----:B---3--:R-:W3:Y:S04]  /*bb520*/  LDL.LU R9, [R1+0x272c] ;  /* 0x00272c0001097983 */ /* 0x008ee80000300800 */
        /* <DEDUP_REMOVED lines=20> */
[----:B------:R-:W-:Y:S04]  /*bb670*/  STL [R1+0x26a8], R20 ;  /* 0x0026a81401007387 */ /* 0x000fe80000100800 */
        /* <DEDUP_REMOVED lines=8> */
[----:B--2---:R-:W-:-:S05]  /*bb700*/  IADD3.X R12, PT, PT, R12, UR4, RZ, P2, !PT ;  /* 0x000000040c0c7c10 */ /* 0x004fca00097fe4ff */
[----:B------:R-:W-:Y:S01]  /*bb710*/  STL [R1+0x26b8], R12 ;  /* 0x0026b80c01007387 */ /* 0x000fe20000100800 */
[----:B------:R-:W-:-:S03]  /*bb720*/  IADD3.X R8, PT, PT, R8, UR4, RZ, P3, !PT ;  /* 0x0000000408087c10 */ /* 0x000fc60009ffe4ff */
[----:B------:R-:W2:Y:S01]  /*bb730*/  LDL.LU R10, [R1+0x2740] ;  /* 0x00274000010a7983 */ /* 0x000ea20000300800 */
[----:B------:R-:W-:-:S03]  /*bb740*/  IMAD.MOV.U32 R7, RZ, RZ, R12 ;  /* 0x000000ffff077224 */ /* 0x000fc600078e000c */
[----:B------:R1:W-:Y:S04]  /*bb750*/  STL [R1+0x26c0], R8 ;  /* 0x0026c00801007387 */ /* 0x0003e80000100800 */
[----:B------:R-:W2:Y:S04]  /*bb760*/  LDL.LU R14, [R1+0x27ac] ;  /* 0x0027ac00010e7983 */ /* 0x000ea80000300800 */
[----:B------:R1:W-:Y:S04]  /*bb770*/  LDGSTS.E [R0+0x1da00], desc[UR74][R6.64], P1 ;  /* 0x1da0000006007fae */ /* 0x0003e800089a104a */
[----:B------:R-:W2:Y:S04]  /*bb780*/  LDL.LU R17, [R1+0x27a8] ;  /* 0x0027a80001117983 */ /* 0x000ea80000300800 */
[----:B------:R-:W2:Y:S01]  /*bb790*/  LDL.LU R11, [R1+0x27b0] ;  /* 0x0027b000010b7983 */ /* 0x000ea20000300800 */
[----:B-1----:R-:W-:Y:S01]  /*bb7a0*/  IMAD.MOV.U32 R6, RZ, RZ, R2 ;  /* 0x000000ffff067224 */ /* 0x002fe200078e0002 */
[----:B------:R-:W-:-:S02]  /*bb7b0*/  MOV R7, R8 ;  /* 0x0000000800077202 */ /* 0x000fc40000000f00 */
[----:B------:R-:W2:Y:S04]  /*bb7c0*/  LDL.LU R8, [R1+0x27b4] ;  /* 0x0027b40001087983 */ /* 0x000ea80000300800 */
[----:B------:R1:W-:Y:S04]  /*bb7d0*/  LDGSTS.E [R0+0x1db00], desc[UR74][R6.64], P1 ;  /* 0x1db0000006007fae */ /* 0x0003e800089a104a */
[----:B------:R-:W2:Y:S04]  /*bb7e0*/  LDL.LU R12, [R1+0x27bc] ;  /* 0x0027bc00010c7983 */ /* 0x000ea80000300800 */
[----:B------:R-:W2:Y:S01]  /*bb7f0*/  LDL.LU R2, [R1+0x27c4] ;  /* 0x0027c40001027983 */ /* 0x000ea20000300800 */
[----:B---3--:R-:W-:-:S04]  /*bb800*/  IADD3 R9, P1, PT, R9, UR12, RZ ;  /* 0x0000000c09097c10 */ /* 0x008fc8000ff3e0ff */
[----:B----4-:R-:W-:Y:S01]  /*bb810*/  IADD3.X R15, PT, PT, R15, UR4, RZ, P1, !PT ;  /* 0x000000040f0f7c10 */ /* 0x010fe20008ffe4ff */
        /* <DEDUP_REMOVED lines=8> */
[----:B------:R-:W-:Y:S01]  /*bb8a0*/  IADD3.X R16, PT, PT, R16, UR4, RZ, P3, !PT ;  /* 0x0000000410107c10 */ /* 0x000fe20009ffe4ff */
[----:B-1----:R-:W-:Y:S02]  /*bb8b0*/  IMAD.MOV.U32 R7, RZ, RZ, R15 ;  /* 0x000000ffff077224 */ /* 0x002fe400078e000f */
[----:B------:R-:W-:Y:S01]  /*bb8c0*/  STL [R1+0x2744], R5 ;  /* 0x0027440501007387 */ /* 0x000fe20000100800 */
[----:B------:R-:W-:-:S03]  /*bb8d0*/  IMAD.MOV.U32 R6, RZ, RZ, R9 ;  /* 0x000000ffff067224 */ /* 0x000fc600078e0009 */
[----:B------:R-:W-:Y:S04]  /*bb8e0*/  STL [R1+0x2730], R19 ;  /* 0x0027301301007387 */ /* 0x000fe80000100800 */
[----:B---3--:R-:W3:Y:S04]  /*bb8f0*/  LDL.LU R15, [R1+0x27b8] ;  /* 0x0027b800010f7983 */ /* 0x008ee80000300800 */
[----:B------:R-:W-:Y:S04]  /*bb900*/  STL [R1+0x2738], R16 ;  /* 0x0027381001007387 */ /* 0x000fe80000100800 */
[----:B------:R-:W3:Y:S01]  /*bb910*/  LDL.LU R9, [R1+0x27c0] ;  /* 0x0027c00001097983 */ /* 0x000ee20000300800 */
        /* <DEDUP_REMOVED lines=19> */
[----:B----4-:R-:W2:Y:S01]  /*bba50*/  LDL.LU R13, [R1+0x37b0] ;  /* 0x0037b000010d7983 */ /* 0x010ea20000300800 */
[----:B------:R-:W-:-:S03]  /*bba60*/  ISETP.NE.U32.AND P1, PT, RZ, UR11, PT ;  /* 0x0000000bff007c0c */ /* 0x000fc6000bf25070 */
[----:B------:R4:W-:Y:S04]  /*bba70*/  LDGSTS.E [R0+0x1eb00], desc[UR74][R6.64], P0 ;  /* 0x1eb0000006007fae */ /* 0x0009e800081a104a */
[----:B-1----:R-:W2:Y:S04]  /*bba80*/  LDL.LU R10, [R1+0x37bc] ;  /* 0x0037bc00010a7983 */ /* 0x002ea80000300800 */
[----:B------:R1:W-:Y:S04]  /*bba90*/  STL [R1+0x27ac], R14 ;  /* 0x0027ac0e01007387 */ /* 0x0003e80000100800 */
[----:B------:R-:W2:Y:S04]  /*bbaa0*/  LDL.LU R18, [R1+0x37a8] ;  /* 0x0037a80001127983 */ /* 0x000ea80000300800 */
[----:B------:R-:W2:Y:S04]  /*bbab0*/  LDL.LU R16, [R1+0x37b4] ;  /* 0x0037b40001107983 */ /* 0x000ea80000300800 */
[----:B------:R-:W2:Y:S01]  /*bbac0*/  LDL.LU R5, [R1+0x37ac] ;  /* 0x0037ac0001057983 */ /* 0x000ea20000300800 */
[----:B------:R-:W-:-:S02]  /*bbad0*/  IADD3 R8, P0, PT, R8, UR12, RZ ;  /* 0x0000000c08087c10 */ /* 0x000fc4000ff1e0ff */
[----:B------:R-:W-:Y:S02]  /*bbae0*/  IADD3.X R17, PT, PT, R17, UR4, RZ, P2, !PT ;  /* 0x0000000411117c10 */ /* 0x000fe400097fe4ff */
[----:B------:R-:W-:Y:S02]  /*bbaf0*/  IADD3 R12, P2, PT, R12, UR12, RZ ;  /* 0x0000000c0c0c7c10 */ /* 0x000fe4000ff5e0ff */
[----:B------:R-:W-:Y:S01]  /*bbb00*/  IADD3.X R11, PT, PT, R11, UR4, RZ, P0, !PT ;  /* 0x000000040b0b7c10 */ /* 0x000fe200087fe4ff */
[----:B------:R-:W-:Y:S01]  /*bbb10*/  STL [R1+0x27b4], R8 ;  /* 0x0027b40801007387 */ /* 0x000fe20000100800 */
[----:B------:R-:W-:Y:S01]  /*bbb20*/  IADD3 R2, P3, PT, R2, UR12, RZ ;  /* 0x0000000c02027c10 */ /* 0x000fe2000ff7e0ff */
[----:B----4-:R-:W-:Y:S01]  /*bbb30*/  IMAD.MOV.U32 R6, RZ, RZ, R14 ;  /* 0x000000ffff067224 */ /* 0x010fe200078e000e */
[----:B------:R-:W-:Y:S01]  /*bbb40*/  MOV R7, R17 ;  /* 0x0000001100077202 */ /* 0x000fe20000000f00 */
[----:B------:R-:W-:Y:S04]  /*bbb50*/  STL [R1+0x27a8], R17 ;  /* 0x0027a81101007387 */ /* 0x000fe80000100800 */
[----:B------:R-:W-:Y:S04]  /*bbb60*/  STL [R1+0x27bc], R12 ;  /* 0x0027bc0c01007387 */ /* 0x000fe80000100800 */
[----:B------:R4:W-:Y:S04]  /*bbb70*/  STL [R1+0x27b0], R11 ;  /* 0x0027b00b01007387 */ /* 0x0009e80000100800 */
[----:B------:R-:W-:Y:S04]  /*bbb80*/  STL [R1+0x27c4], R2 ;  /* 0x0027c40201007387 */ /* 0x000fe80000100800 */
[----:B-1----:R-:W2:Y:S04]  /*bbb90*/  LDL.LU R14, [R1+0x37a4] ;  /* 0x0037a400010e7983 */ /* 0x002ea80000300800 */
        /* <DEDUP_REMOVED lines=8> */
[----:B------:R-:W4:Y:S04]  /*bbc20*/  LDL.LU R8, [R1+0x373c] ;  /* 0x00373c0001087983 */ /* 0x000f280000300800 */
[----:B------:R3:W-:Y:S01]  /*bbc30*/  STL [R1+0x27c0], R9 ;  /* 0x0027c00901007387 */ /* 0x0007e20000100800 */
[----:B-1----:R-:W-:-:S03]  /*bbc40*/  IMAD.MOV.U32 R6, RZ, RZ, R12 ;  /* 0x000000ffff067224 */ /* 0x002fc600078e000c */
[----:B------:R-:W4:Y:S01]  /*bbc50*/  LDL.LU R20, [R1+0x3798] ;  /* 0x0037980001147983 */ /* 0x000f220000300800 */
[----:B------:R-:W-:-:S03]  /*bbc60*/  IMAD.MOV.U32 R7, RZ, RZ, R15 ;  /* 0x000000ffff077224 */ /* 0x000fc600078e000f */
[----:B------:R-:W4:Y:S04]  /*bbc70*/  LDL.LU R12, [R1+0x3730] ;  /* 0x00373000010c7983 */ /* 0x000f280000300800 */
[----:B------:R-:W4:Y:S04]  /*bbc80*/  LDL.LU R19, [R1+0x3728] ;  /* 0x0037280001137983 */ /* 0x000f280000300800 */
[----:B---3--:R-:W3:Y:S01]  /*bbc90*/  LDL.LU R15, [R1+0x3734] ;  /* 0x00373400010f7983 */ /* 0x008ee20000300800 */
[----:B------:R-:W-:-:S03]  /*bbca0*/  UISETP.GT.AND UP1, UPT, UR14, 0x3, UPT ;  /* 0x000000030e00788c */ /* 0x000fc6000bf24270 */
[----:B------:R1:W-:Y:S01]  /*bbcb0*/  LDGSTS.E [R0+0x1fa00], desc[UR74][R6.64], P1 ;  /* 0x1fa0000006007fae */ /* 0x0003e200089a104a */
[----:B------:R-:W-:-:S04]  /*bbcc0*/  USEL UR11, URZ, 0x4, !UP1 ;  /* 0x00000004ff0b7887 */ /* 0x000fc8000c800000 */
[----:B------:R-:W-:Y:S01]  /*bbcd0*/  USEL UR11, UR11, URZ, !UP0 ;  /* 0x000000ff0b0b7287 */ /* 0x000fe2000c000000 */
[----:B-1----:R-:W-:Y:S01]  /*bbce0*/  MOV R6, R2 ;  /* 0x0000000200067202 */ /* 0x002fe20000000f00 */
[----:B------:R-:W-:-:S04]  /*bbcf0*/  IMAD.MOV.U32 R7, RZ, RZ, R9 ;  /* 0x000000ffff077224 */ /* 0x000fc800078e0009 */
[----:B------:R-:W-:Y:S01]  /*bbd00*/  ISETP.NE.U32.AND P0, PT, RZ, UR11, PT ;  /* 0x0000000bff007c0c */ /* 0x000fe2000bf05070 */
[----:B------:R-:W3:Y:S04]  /*bbd10*/  LDL.LU R9, [R1+0x372c] ;  /* 0x00372c0001097983 */ /* 0x000ee80000300800 */
[----:B------:R1:W-:Y:S01]  /*bbd20*/  LDGSTS.E [R0+0x1fb00], desc[UR74][R6.64], P1 ;  /* 0x1fb0000006007fae */ /* 0x0003e200089a104a */
[----:B------:R-:W-:-:S05]  /*bbd30*/  LOP3.LUT R2, R73, 0x60, RZ, 0x3c, !PT ;  /* 0x0000006049027812 */ /* 0x000fca00078e3cff */
[----:B------:R-:W-:Y:S01]  /*bbd40*/  VIADD R2, R2, UR15 ;  /* 0x0000000f02027c36 */ /* 0x000fe20008000000 */
[----:B--2---:R-:W-:-:S04]  /*bbd50*/  IADD3 R10, P1, PT, R10, UR12, RZ ;  /* 0x0000000c0a0a7c10 */ /* 0x004fc8000ff3e0ff */
[----:B------:R-:W-:Y:S01]  /*bbd60*/  IADD3.X R13, PT, PT, R13, UR4, RZ, P1, !PT ;  /* 0x000000040d0d7c10 */ /* 0x000fe20008ffe4ff */
[----:B------:R-:W-:Y:S01]  /*bbd70*/  STL [R1+0x37bc], R10 ;  /* 0x0037bc0a01007387 */ /* 0x000fe20000100800 */
[----:B------:R-:W-:Y:S02]  /*bbd80*/  IADD3 R16, P2, PT, R16, UR12, RZ ;  /* 0x0000000c10107c10 */ /* 0x000fe4000ff5e0ff */
[----:B------:R-:W-:-:S03]  /*bbd90*/  IADD3 R5, P1, PT, R5, UR12, RZ ;  /* 0x0000000c05057c10 */ /* 0x000fc6000ff3e0ff */
[----:B------:R-:W-:Y:S01]  /*bbda0*/  STL [R1+0x37b4], R16 ;  /* 0x0037b41001007387 */ /* 0x000fe20000100800 */
[----:B------:R-:W-:Y:S01]  /*bbdb0*/  IADD3.X R18, PT, PT, R18, UR4, RZ, P2, !PT ;  /* 0x0000000412127c10 */ /* 0x000fe200097fe4ff */
[----:B-1----:R-:W-:Y:S02]  /*bbdc0*/  IMAD.MOV.U32 R6, RZ, RZ, R10 ;  /* 0x000000ffff067224 */ /* 0x002fe400078e000a */
        /* <DEDUP_REMOVED lines=8> */
[----:B------:R-:W2:Y:S04]  /*bbe50*/  LDL.LU R10, [R1+0x36bc] ;  /* 0x0036bc00010a7983 */ /* 0x000ea80000300800 */
[----:B-1----:R-:W2:Y:S01]  /*bbe60*/  LDL.LU R18, [R1+0x3718] ;  /* 0x0037180001127983 */ /* 0x002ea20000300800 */
[----:B------:R-:W-:Y:S02]  /*bbe70*/  IADD3 R14, P2, PT, R14, UR12, RZ ;  /* 0x0000000c0e0e7c10 */ /* 0x000fe4000ff5e0ff */
[----:B------:R-:W-:-:S03]  /*bbe80*/  MOV R6, R16 ;  /* 0x0000001000067202 */ /* 0x000fc60000000f00 */
[----:B------:R-:W-:Y:S04]  /*bbe90*/  STL [R1+0x37a4], R14 ;  /* 0x0037a40e01007387 */ /* 0x000fe80000100800 */
[----:B------:R1:W-:Y:S02]  /*bbea0*/  LDGSTS.E [R2+0xd00], desc[UR74][R6.64], P0 ;  /* 0x00d0000006027fae */ /* 0x0003e400081a104a */
[----:B-1----:R-:W-:Y:S01]  /*bbeb0*/  IMAD.MOV.U32 R6, RZ, RZ, R5 ;  /* 0x000000ffff067224 */ /* 0x002fe200078e0005 */
[----:B----4-:R-:W-:Y:S02]  /*bbec0*/  IADD3.X R11, PT, PT, R11, UR4, RZ, P1, !PT ;  /* 0x000000040b0b7c10 */ /* 0x010fe40008ffe4ff */
[----:B------:R-:W-:-:S03]  /*bbed0*/  IADD3 R8, P3, PT, R8, UR12, RZ ;  /* 0x0000000c08087c10 */ /* 0x000fc6000ff7e0ff */
[----:B------:R1:W-:Y:S01]  /*bbee0*/  STL [R1+0x37a0], R11 ;  /* 0x0037a00b01007387 */ /* 0x0003e20000100800 */
[----:B------:R-:W-:-:S03]  /*bbef0*/  IMAD.MOV.U32 R7, RZ, RZ, R11 ;  /* 0x000000ffff077224 */ /* 0x000fc600078e000b */
[----:B------:R-:W-:Y:S01]  /*bbf00*/  STL [R1+0x373c], R8 ;  /* 0x00373c0801007387 */ /* 0x000fe20000100800 */
[----:B------:R-:W-:-:S03]  /*bbf10*/  IADD3.X R20, PT, PT, R20, UR4, RZ, P2, !PT ;  /* 0x0000000414147c10 */ /* 0x000fc600097fe4ff */
[----:B------:R4:W-:Y:S04]  /*bbf20*/  LDGSTS.E [R2+0xe00], desc[UR74][R6.64], P0 ;  /* 0x00e0000006027fae */ /* 0x0009e800081a104a */
[----:B-1----:R-:W2:Y:S01]  /*bbf30*/  LDL.LU R11, [R1+0x36b0] ;  /* 0x0036b000010b7983 */ /* 0x002ea20000300800 */
[----:B------:R-:W-:-:S03]  /*bbf40*/  IADD3.X R12, PT, PT, R12, UR4, RZ, P3, !PT ;  /* 0x000000040c0c7c10 */ /* 0x000fc60009ffe4ff */
[----:B------:R1:W-:Y:S01]  /*bbf50*/  STL [R1+0x3798], R20 ;  /* 0x0037981401007387 */ /* 0x0003e20000100800 */
[----:B---3--:R-:W-:-:S03]  /*bbf60*/  IADD3 R15, P2, PT, R15, UR12, RZ ;  /* 0x0000000c0f0f7c10 */ /* 0x008fc6000ff5e0ff */
[----:B------:R-:W3:Y:S01]  /*bbf70*/  LDL.LU R16, [R1+0x36b4] ;  /* 0x0036b40001107983 */ /* 0x000ee20000300800 */
[----:B----4-:R-:W-:-:S03]  /*bbf80*/  MOV R7, R20 ;  /* 0x0000001400077202 */ /* 0x010fc60000000f00 */
[----:B------:R-:W4:Y:S04]  /*bbf90*/  LDL.LU R5, [R1+0x36ac] ;  /* 0x0036ac0001057983 */ /* 0x000f280000300800 */
[----:B------:R-:W-:Y:S04]  /*bbfa0*/  STL [R1+0x3734], R15 ;  /* 0x0037340f01007387 */ /* 0x000fe80000100800 */
[----:B------:R1:W-:Y:S04]  /*bbfb0*/  STL [R1+0x3730], R12 ;  /* 0x0037300c01007387 */ /* 0x0003e80000100800 */
[----:B-1----:R-:W4:Y:S01]  /*bbfc0*/  LDL.LU R20, [R1+0x36a8] ;  /* 0x0036a80001147983 */ /* 0x002f220000300800 */
[----:B------:R-:W-:-:S04]  /*bbfd0*/  UISETP.GT.AND UP1, UPT, UR14, 0x7, UPT ;  /* 0x000000070e00788c */ /* 0x000fc8000bf24270 */
[----:B------:R-:W-:-:S04]  /*bbfe0*/  USEL UR11, URZ, 0x4, !UP1 ;  /* 0x00000004ff0b7887 */ /* 0x000fc8000c800000 */
[----:B------:R-:W-:Y:S01]  /*bbff0*/  USEL UR11, UR11, URZ, !UP0 ;  /* 0x000000ff0b0b7287 */ /* 0x000fe2000c000000 */
[----:B------:R-:W-:-:S05]  /*bc000*/  IMAD.MOV.U32 R6, RZ, RZ, R14 ;  /* 0x000000ffff067224 */ /* 0x000fca00078e000e */
[----:B------:R-:W-:Y:S01]  /*bc010*/  ISETP.NE.U32.AND P1, PT, RZ, UR11, PT ;  /* 0x0000000bff007c0c */ /* 0x000fe2000bf25070 */
[----:B------:R1:W-:Y:S01]  /*bc020*/  LDGSTS.E [R2+0xf00], desc[UR74][R6.64], P0 ;  /* 0x00f0000006027fae */ /* 0x0003e200081a104a */
[----:B------:R-:W-:Y:S02]  /*bc030*/  IADD3 R9, P0, PT, R9, UR12, RZ ;  /* 0x0000000c09097c10 */ /* 0x000fe4000ff1e0ff */
[----:B------:R-:W-:-:S03]  /*bc040*/  IADD3.X R19, PT, PT, R19, UR4, RZ, P2, !PT ;  /* 0x0000000413137c10 */ /* 0x000fc600097fe4ff */
[----:B------:R-:W-:Y:S01]  /*bc050*/  STL [R1+0x372c], R9 ;  /* 0x00372c0901007387 */ /* 0x000fe20000100800 */
[----:B-1----:R-:W-:Y:S02]  /*bc060*/  IMAD.MOV.U32 R6, RZ, RZ, R8 ;  /* 0x000000ffff067224 */ /* 0x002fe400078e0008 */
[----:B------:R-:W-:Y:S02]  /*bc070*/  IMAD.MOV.U32 R7, RZ, RZ, R12 ;  /* 0x000000ffff077224 */ /* 0x000fe400078e000c */
[----:B------:R-:W4:Y:S04]  /*bc080*/  LDL.LU R12, [R1+0x36a0] ;  /* 0x0036a000010c7983 */ /* 0x000f280000300800 */
[----:B------:R1:W-:Y:S04]  /*bc090*/  LDGSTS.E [R2+0x1c00], desc[UR74][R6.64], P1 ;  /* 0x01c0000006027fae */ /* 0x0003e800089a104a */
[----:B------:R1:W-:Y:S04]  /*bc0a0*/  STL [R1+0x3728], R19 ;  /* 0x0037281301007387 */ /* 0x0003e80000100800 */
[----:B------:R-:W4:Y:S01]  /*bc0b0*/  LDL.LU R14, [R1+0x36a4] ;  /* 0x0036a400010e7983 */ /* 0x000f220000300800 */
[----:B-1----:R-:W-:-:S03]  /*bc0c0*/  IMAD.MOV.U32 R6, RZ, RZ, R15 ;  /* 0x000000ffff067224 */ /* 0x002fc600078e000f */
[----:B------:R-:W4:Y:S01]  /*bc0d0*/  LDL.LU R8, [R1+0x363c] ;  /* 0x00363c0001087983 */ /* 0x000f220000300800 */
[----:B------:R-:W-:-:S03]  /*bc0e0*/  IMAD.MOV.U32 R7, RZ, RZ, R19 ;  /* 0x000000ffff077224 */ /* 0x000fc600078e0013 */
[----:B------:R-:W4:Y:S04]  /*bc0f0*/  LDL.LU R19, [R1+0x3698] ;  /* 0x0036980001137983 */ /* 0x000f280000300800 */
[----:B------:R1:W-:Y:S01]  /*bc100*/  LDGSTS.E [R2+0x1d00], desc[UR74][R6.64], P1 ;  /* 0x01d0000006027fae */ /* 0x0003e200089a104a */
[----:B------:R-:W-:-:S04]  /*bc110*/  UISETP.GT.AND UP1, UPT, UR14, 0xb, UPT ;  /* 0x0000000b0e00788c */ /* 0x000fc8000bf24270 */
[----:B------:R-:W-:-:S04]  /*bc120*/  USEL UR11, URZ, 0x4, !UP1 ;  /* 0x00000004ff0b7887 */ /* 0x000fc8000c800000 */
[----:B------:R-:W-:Y:S01]  /*bc130*/  USEL UR11, UR11, URZ, !UP0 ;  /* 0x000000ff0b0b7287 */ /* 0x000fe2000c000000 */
[----:B-1----:R-:W-:Y:S02]  /*bc140*/  MOV R6, R9 ;  /* 0x0000000900067202 */ /* 0x002fe40000000f00 */
[----:B------:R-:W-:Y:S02]  /*bc150*/  IADD3.X R13, PT, PT, R13, UR4, RZ, P0, !PT ;  /* 0x000000040d0d7c10 */ /* 0x000fe400087fe4ff */
[----:B------:R-:W-:Y:S02]  /*bc160*/  IADD3 R17, P2, PT, R17, UR12, RZ ;  /* 0x0000000c11117c10 */ /* 0x000fe4000ff5e0ff */
[----:B--2---:R-:W-:-:S03]  /*bc170*/  IADD3 R10, P3, PT, R10, UR12, RZ ;  /* 0x0000000c0a0a7c10 */ /* 0x004fc6000ff7e0ff */
[----:B------:R-:W-:Y:S01]  /*bc180*/  STL [R1+0x3724], R17 ;  /* 0x0037241101007387 */ /* 0x000fe20000100800 */
[----:B------:R-:W-:-:S03]  /*bc190*/  IADD3.X R18, PT, PT, R18, UR4, RZ, P2, !PT ;  /* 0x0000000412127c10 */ /* 0x000fc600097fe4ff */
[----:B------:R1:W-:Y:S01]  /*bc1a0*/  STL [R1+0x3720], R13 ;  /* 0x0037200d01007387 */ /* 0x0003e20000100800 */
[----:B------:R-:W-:-:S03]  /*bc1b0*/  IMAD.MOV.U32 R7, RZ, RZ, R13 ;  /* 0x000000ffff077224 */ /* 0x000fc600078e000d */
[----:B------:R-:W-:Y:S04]  /*bc1c0*/  STL [R1+0x36bc], R10 ;  /* 0x0036bc0a01007387 */ /* 0x000fe80000100800 */
[----:B------:R2:W-:Y:S04]  /*bc1d0*/  LDGSTS.E [R2+0x1e00], desc[UR74][R6.64], P1 ;  /* 0x01e0000006027fae */ /* 0x0005e800089a104a */
[----:B-1----:R-:W4:Y:S04]  /*bc1e0*/  LDL.LU R13, [R1+0x3630] ;  /* 0x00363000010d7983 */ /* 0x002f280000300800 */
[----:B------:R1:W-:Y:S04]  /*bc1f0*/  STL [R1+0x3718], R18 ;  /* 0x0037181201007387 */ /* 0x0003e80000100800 */
[----:B------:R-:W4:Y:S01]  /*bc200*/  LDL.LU R15, [R1+0x3634] ;  /* 0x00363400010f7983 */ /* 0x000f220000300800 */
[----:B--2---:R-:W-:-:S02]  /*bc210*/  IMAD.MOV.U32 R6, RZ, RZ, R17 ;  /* 0x000000ffff067224 */ /* 0x004fc400078e0011 */
[----:B------:R-:W-:Y:S01]  /*bc220*/  IMAD.MOV.U32 R7, RZ, RZ, R18 ;  /* 0x000000ffff077224 */ /* 0x000fe200078e0012 */
[----:B------:R-:W-:Y:S01]  /*bc230*/  ISETP.NE.U32.AND P0, PT, RZ, UR11, PT ;  /* 0x0000000bff007c0c */ /* 0x000fe2000bf05070 */
[----:B------:R-:W2:Y:S04]  /*bc240*/  LDL.LU R9, [R1+0x362c] ;  /* 0x00362c0001097983 */ /* 0x000ea80000300800 */
[----:B------:R1:W-:Y:S02]  /*bc250*/  LDGSTS.E [R2+0x1f00], desc[UR74][R6.64], P1 ;  /* 0x01f0000006027fae */ /* 0x0003e400089a104a */
[----:B-1----:R-:W-:Y:S01]  /*bc260*/  IMAD.MOV.U32 R6, RZ, RZ, R10 ;  /* 0x000000ffff067224 */ /* 0x002fe200078e000a */
[----:B------:R-:W-:Y:S02]  /*bc270*/  IADD3.X R11, PT, PT, R11, UR4, RZ, P3, !PT ;  /* 0x000000040b0b7c10 */ /* 0x000fe40009ffe4ff */
[----:B---3--:R-:W-:-:S02]  /*bc280*/  IADD3 R16, P2, PT, R16, UR12, RZ ;  /* 0x0000000c10107c10 */ /* 0x008fc4000ff5e0ff */
[----:B----4-:R-:W-:-:S03]  /*bc290*/  IADD3 R5, P1, PT, R5, UR12, RZ ;  /* 0x0000000c05057c10 */ /* 0x010fc6000ff3e0ff */
[----:B------:R-:W-:Y:S04]  /*bc2a0*/  STL [R1+0x36b4], R16 ;  /* 0x0036b41001007387 */ /* 0x000fe80000100800 */
[----:B------:R1:W-:Y:S01]  /*bc2b0*/  STL [R1+0x36b0], R11 ;  /* 0x0036b00b01007387 */ /* 0x0003e20000100800 */
[----:B------:R-:W-:-:S03]  /*bc2c0*/  MOV R7, R11 ;  /* 0x0000000b00077202 */ /* 0x000fc60000000f00 */
[----:B------:R-:W3:Y:S01]  /*bc2d0*/  LDL.LU R18, [R1+0x3628] ;  /* 0x0036280001127983 */ /* 0x000ee20000300800 */
[----:B------:R-:W-:-:S03]  /*bc2e0*/  IADD3.X R20, PT, PT, R20, UR4, RZ, P2, !PT ;  /* 0x0000000414147c10 */ /* 0x000fc600097fe4ff */
[----:B------:R-:W-:Y:S04]  /*bc2f0*/  STL [R1+0x36ac], R5 ;  /* 0x0036ac0501007387 */ /* 0x000fe80000100800 */
[----:B-1----:R-:W4:Y:S04]  /*bc300*/  LDL.LU R11, [R1+0x3620] ;  /* 0x00362000010b7983 */ /* 0x002f280000300800 */
[----:B------:R1:W-:Y:S04]  /*bc310*/  STL [R1+0x36a8], R20 ;  /* 0x0036a81401007387 */ /* 0x0003e80000100800 */
[----:B------:R-:W4:Y:S04]  /*bc320*/  LDL.LU R17, [R1+0x3624] ;  /* 0x0036240001117983 */ /* 0x000f280000300800 */
[----:B------:R-:W4:Y:S04]  /*bc330*/  LDL.LU R10, [R1+0x35bc] ;  /* 0x0035bc00010a7983 */ /* 0x000f280000300800 */
[----:B------:R1:W-:Y:S02]  /*bc340*/  LDGSTS.E [R2+0x2c00], desc[UR74][R6.64], P0 ;  /* 0x02c0000006027fae */ /* 0x0003e400081a104a */
[----:B-1----:R-:W-:-:S02]  /*bc350*/  IMAD.MOV.U32 R7, RZ, RZ, R20 ;  /* 0x000000ffff077224 */ /* 0x002fc400078e0014 */
[----:B------:R-:W4:Y:S01]  /*bc360*/  LDL.LU R20, [R1+0x3618] ;  /* 0x0036180001147983 */ /* 0x000f220000300800 */
[----:B------:R-:W-:Y:S01]  /*bc370*/  IADD3.X R12, PT, PT, R12, UR4, RZ, P1, !PT ;  /* 0x000000040c0c7c10 */ /* 0x000fe20008ffe4ff */
[----:B------:R-:W-:Y:S01]  /*bc380*/  IMAD.MOV.U32 R6, RZ, RZ, R16 ;  /* 0x000000ffff067224 */ /* 0x000fe200078e0010 */
[----:B------:R-:W-:-:S04]  /*bc390*/  UISETP.GT.AND UP1, UPT, UR14, 0xf, UPT ;  /* 0x0000000f0e00788c */ /* 0x000fc8000bf24270 */
[----:B------:R1:W-:Y:S01]  /*bc3a0*/  LDGSTS.E [R2+0x2d00], desc[UR74][R6.64], P0 ;  /* 0x02d0000006027fae */ /* 0x0003e200081a104a */
[----:B------:R-:W-:Y:S02]  /*bc3b0*/  IADD3 R14, P2, PT, R14, UR12, RZ ;  /* 0x0000000c0e0e7c10 */ /* 0x000fe4000ff5e0ff */
[----:B------:R-:W-:-:S03]  /*bc3c0*/  IADD3 R8, P3, PT, R8, UR12, RZ ;  /* 0x0000000c08087c10 */ /* 0x000fc6000ff7e0ff */
[----:B------:R-:W-:Y:S01]  /*bc3d0*/  STL [R1+0x36a4], R14 ;  /* 0x0036a40e01007387 */ /* 0x000fe20000100800 */
[----:B------:R-:W-:-:S03]  /*bc3e0*/  IADD3.X R19, PT, PT, R19, UR4, RZ, P2, !PT ;  /* 0x0000000413137c10 */ /* 0x000fc600097fe4ff */
[----:B------:R1:W-:Y:S02]  /*bc3f0*/  STL [R1+0x36a0], R12 ;  /* 0x0036a00c01007387 */ /* 0x0003e40000100800 */
[----:B-1----:R-:W-:Y:S02]  /*bc400*/  IMAD.MOV.U32 R7, RZ, RZ, R12 ;  /* 0x000000ffff077224 */ /* 0x002fe400078e000c */
[----:B------:R-:W-:Y:S01]  /*bc410*/  IMAD.MOV.U32 R6, RZ, RZ, R5 ;  /* 0x000000ffff067224 */ /* 0x000fe200078e0005 */
[----:B------:R-:W-:Y:S01]  /*bc420*/  STL [R1+0x363c], R8 ;  /* 0x00363c0801007387 */ /* 0x000fe20000100800 */
[----:B------:R-:W-:-:S03]  /*bc430*/  USEL UR11, URZ, 0x4, !UP1 ;  /* 0x00000004ff0b7887 */ /* 0x000fc6000c800000 */
[----:B------:R1:W-:Y:S04]  /*bc440*/  LDGSTS.E [R2+0x2e00], desc[UR74][R6.64], P0 ;  /* 0x02e0000006027fae */ /* 0x0003e800081a104a */
[----:B------:R-:W4:Y:S04]  /*bc450*/  LDL.LU R12, [R1+0x35b0] ;  /* 0x0035b000010c7983 */ /* 0x000f280000300800 */
[----:B------:R2:W-:Y:S04]  /*bc460*/  STL [R1+0x3698], R19 ;  /* 0x0036981301007387 */ /* 0x0005e80000100800 */
[----:B------:R-:W4:Y:S01]  /*bc470*/  LDL.LU R16, [R1+0x35b4] ;  /* 0x0035b40001107983 */ /* 0x000f220000300800 */
[----:B-1----:R-:W-:-:S03]  /*bc480*/  IMAD.MOV.U32 R7, RZ, RZ, R19 ;  /* 0x000000ffff077224 */ /* 0x002fc600078e0013 */
[----:B------:R-:W4:Y:S01]  /*bc490*/  LDL.LU R5, [R1+0x35ac] ;  /* 0x0035ac0001057983 */ /* 0x000f220000300800 */
[----:B------:R-:W-:Y:S01]  /*bc4a0*/  USEL UR11, UR11, URZ, !UP0 ;  /* 0x000000ff0b0b7287 */ /* 0x000fe2000c000000 */
[----:B------:R-:W-:-:S05]  /*bc4b0*/  MOV R6, R14 ;  /* 0x0000000e00067202 */ /* 0x000fca0000000f00 */
[----:B------:R-:W-:Y:S01]  /*bc4c0*/  ISETP.NE.U32.AND P1, PT, RZ, UR11, PT ;  /* 0x0000000bff007c0c */ /* 0x000fe2000bf25070 */
[----:B------:R1:W-:Y:S02]  /*bc4d0*/  LDGSTS.E [R2+0x2f00], desc[UR74][R6.64], P0 ;  /* 0x02f0000006027fae */ /* 0x0003e400081a104a */
[----:B-1----:R-:W-:Y:S01]  /*bc4e0*/  IMAD.MOV.U32 R6, RZ, RZ, R8 ;  /* 0x000000ffff067224 */ /* 0x002fe200078e0008 */
[----:B------:R-:W-:Y:S02]  /*bc4f0*/  IADD3.X R13, PT, PT, R13, UR4, RZ, P3, !PT ;  /* 0x000000040d0d7c10 */ /* 0x000fe40009ffe4ff */
[----:B------:R-:W-:-:S05]  /*bc500*/  IADD3 R15, P2, PT, R15, UR12, RZ ;  /* 0x0000000c0f0f7c10 */ /* 0x000fca000ff5e0ff */
[----:B------:R-:W-:Y:S04]  /*bc510*/  STL [R1+0x3634], R15 ;  /* 0x0036340f01007387 */ /* 0x000fe80000100800 */
[----:B------:R1:W-:Y:S04]  /*bc520*/  STL [R1+0x3630], R13 ;  /* 0x0036300d01007387 */ /* 0x0003e80000100800 */
[----:B--2---:R-:W2:Y:S01]  /*bc530*/  LDL.LU R19, [R1+0x35a8] ;  /* 0x0035a80001137983 */ /* 0x004ea20000300800 */
[----:B------:R-:W-:Y:S01]  /*bc540*/  IADD3 R9, P0, PT, R9, UR12, RZ ;  /* 0x0000000c09097c10 */ /* 0x000fe2000ff1e0ff */
[----:B------:R-:W-:-:S04]  /*bc550*/  IMAD.MOV.U32 R7, RZ, RZ, R13 ;  /* 0x000000ffff077224 */ /* 0x000fc800078e000d */
[----:B------:R-:W-:Y:S04]  /*bc560*/  STL [R1+0x362c], R9 ;  /* 0x00362c0901007387 */ /* 0x000fe80000100800 */
[----:B-1----:R-:W2:Y:S04]  /*bc570*/  LDL.LU R13, [R1+0x35a0] ;  /* 0x0035a000010d7983 */ /* 0x002ea80000300800 */
[----:B------:R1:W-:Y:S02]  /*bc580*/  LDGSTS.E [R2+0x3c00], desc[UR74][R6.64], P1 ;  /* 0x03c0000006027fae */ /* 0x0003e400089a104a */
[----:B-1----:R-:W-:Y:S01]  /*bc590*/  IMAD.MOV.U32 R6, RZ, RZ, R15 ;  /* 0x000000ffff067224 */ /* 0x002fe200078e000f */
[----:B---3--:R-:W-:-:S05]  /*bc5a0*/  IADD3.X R18, PT, PT, R18, UR4, RZ, P2, !PT ;  /* 0x0000000412127c10 */ /* 0x008fca00097fe4ff */
[----:B------:R1:W-:Y:S01]  /*bc5b0*/  STL [R1+0x3628], R18 ;  /* 0x0036281201007387 */ /* 0x0003e20000100800 */
[----:B------:R-:W-:Y:S02]  /*bc5c0*/  MOV R7, R18 ;  /* 0x0000001200077202 */ /* 0x000fe40000000f00 */
[----:B----4-:R-:W-:Y:S01]  /*bc5d0*/  IADD3.X R11, PT, PT, R11, UR4, RZ, P0, !PT ;  /* 0x000000040b0b7c10 */ /* 0x010fe200087fe4ff */
[----:B------:R-:W3:Y:S04]  /*bc5e0*/  LDL.LU R14, [R1+0x35a4] ;  /* 0x0035a400010e7983 */ /* 0x000ee80000300800 */
[----:B------:R-:W4:Y:S01]  /*bc5f0*/  LDL.LU R8, [R1+0x353c] ;  /* 0x00353c0001087983 */ /* 0x000f220000300800 */
[----:B------:R-:W-:-:S03]  /*bc600*/  IADD3 R17, P2, PT, R17, UR12, RZ ;  /* 0x0000000c11117c10 */ /* 0x000fc6000ff5e0ff */
[----:B-1----:R-:W4:Y:S01]  /*bc610*/  LDL.LU R18, [R1+0x3598] ;  /* 0x0035980001127983 */ /* 0x002f220000300800 */
[----:B------:R-:W-:-:S03]  /*bc620*/  IADD3 R10, P3, PT, R10, UR12, RZ ;  /* 0x0000000c0a0a7c10 */ /* 0x000fc6000ff7e0ff */
[----:B------:R-:W-:Y:S04]  /*bc630*/  STL [R1+0x3624], R17 ;  /* 0x0036241101007387 */ /* 0x000fe80000100800 */
[----:B------:R1:W-:Y:S04]  /*bc640*/  STL [R1+0x3620], R11 ;  /* 0x0036200b01007387 */ /* 0x0003e80000100800 */
[----:B------:R1:W-:Y:S04]  /*bc650*/  LDGSTS.E [R2+0x3d00], desc[UR74][R6.64], P1 ;  /* 0x03d0000006027fae */ /* 0x0003e800089a104a */
[----:B------:R-:W-:Y:S01]  /*bc660*/  STL [R1+0x35bc], R10 ;  /* 0x0035bc0a01007387 */ /* 0x000fe20000100800 */
[----:B------:R-:W-:Y:S01]  /*bc670*/  IADD3.X R20, PT, PT, R20, UR4, RZ, P2, !PT ;  /* 0x0000000414147c10 */ /* 0x000fe200097fe4ff */
[----:B-1----:R-:W-:-:S02]  /*bc680*/  IMAD.MOV.U32 R7, RZ, RZ, R11 ;  /* 0x000000ffff077224 */ /* 0x002fc400078e000b */
        /* <DEDUP_REMOVED lines=11> */
[----:B------:R-:W-:Y:S01]  /*bc740*/  IMAD.MOV.U32 R7, RZ, RZ, R20 ;  /* 0x000000ffff077224 */ /* 0x000fe200078e0014 */
[----:B------:R-:W-:Y:S02]  /*bc750*/  IADD3.X R12, PT, PT, R12, UR4, RZ, P3, !PT ;  /* 0x000000040c0c7c10 */ /* 0x000fe40009ffe4ff */
[----:B------:R-:W-:Y:S02]  /*bc760*/  IADD3 R16, P2, PT, R16, UR12, RZ ;  /* 0x0000000c10107c10 */ /* 0x000fe4000ff5e0ff */
[----:B------:R1:W-:Y:S01]  /*bc770*/  LDGSTS.E [R2+0x3f00], desc[UR74][R6.64], P1 ;  /* 0x03f0000006027fae */ /* 0x0003e200089a104a */
[----:B------:R-:W-:-:S03]  /*bc780*/  IADD3 R5, P1, PT, R5, UR12, RZ ;  /* 0x0000000c05057c10 */ /* 0x000fc6000ff3e0ff */
[----:B------:R-:W-:Y:S04]  /*bc790*/  STL [R1+0x35b4], R16 ;  /* 0x0035b41001007387 */ /* 0x000fe80000100800 */
[----:B------:R1:W-:Y:S04]  /*bc7a0*/  STL [R1+0x35b0], R12 ;  /* 0x0035b00c01007387 */ /* 0x0003e80000100800 */
[----:B------:R-:W4:Y:S01]  /*bc7b0*/  LDL.LU R20, [R1+0x3528] ;  /* 0x0035280001147983 */ /* 0x000f220000300800 */
[----:B-1----:R-:W-:Y:S01]  /*bc7c0*/  MOV R6, R10 ;  /* 0x0000000a00067202 */ /* 0x002fe20000000f00 */
[----:B------:R-:W-:-:S02]  /*bc7d0*/  IMAD.MOV.U32 R7, RZ, RZ, R12 ;  /* 0x000000ffff077224 */ /* 0x000fc400078e000c */
[----:B------:R-:W-:Y:S04]  /*bc7e0*/  STL [R1+0x35ac], R5 ;  /* 0x0035ac0501007387 */ /* 0x000fe80000100800 */
[----:B------:R-:W4:Y:S04]  /*bc7f0*/  LDL.LU R12, [R1+0x3520] ;  /* 0x00352000010c7983 */ /* 0x000f280000300800 */
[----:B------:R1:W-:Y:S02]  /*bc800*/  LDGSTS.E [R2+0x4c00], desc[UR74][R6.64], P0 ;  /* 0x04c0000006027fae */ /* 0x0003e400081a104a */
[----:B-1----:R-:W-:Y:S01]  /*bc810*/  IMAD.MOV.U32 R6, RZ, RZ, R16 ;  /* 0x000000ffff067224 */ /* 0x002fe200078e0010 */
[----:B--2---:R-:W-:-:S05]  /*bc820*/  IADD3.X R19, PT, PT, R19, UR4, RZ, P2, !PT ;  /* 0x0000000413137c10 */ /* 0x004fca00097fe4ff */
[----:B------:R1:W-:Y:S01]  /*bc830*/  STL [R1+0x35a8], R19 ;  /* 0x0035a81301007387 */ /* 0x0003e20000100800 */
[----:B------:R-:W-:-:S03]  /*bc840*/  IMAD.MOV.U32 R7, RZ, RZ, R19 ;  /* 0x000000ffff077224 */ /* 0x000fc600078e0013 */
[----:B------:R-:W2:Y:S04]  /*bc850*/  LDL.LU R17, [R1+0x3524] ;  /* 0x0035240001117983 */ /* 0x000ea80000300800 */
[----:B------:R-:W2:Y:S04]  /*bc860*/  LDL.LU R10, [R1+0x34bc] ;  /* 0x0034bc00010a7983 */ /* 0x000ea80000300800 */
[----:B-1----:R-:W2:Y:S01]  /*bc870*/  LDL.LU R19, [R1+0x3518] ;  /* 0x0035180001137983 */ /* 0x002ea20000300800 */
[----:B------:R-:W-:-:S03]  /*bc880*/  IADD3.X R13, PT, PT, R13, UR4, RZ, P1, !PT ;  /* 0x000000040d0d7c10 */ /* 0x000fc60008ffe4ff */
[----:B------:R1:W-:Y:S02]  /*bc890*/  LDGSTS.E [R2+0x4d00], desc[UR74][R6.64], P0 ;  /* 0x04d0000006027fae */ /* 0x0003e400081a104a */
[----:B-1----:R-:W-:Y:S01]  /*bc8a0*/  MOV R7, R13 ;  /* 0x0000000d00077202 */ /* 0x002fe20000000f00 */
[----:B------:R-:W-:-:S05]  /*bc8b0*/  IMAD.MOV.U32 R6, RZ, RZ, R5 ;  /* 0x000000ffff067224 */ /* 0x000fca00078e0005 */
[----:B------:R1:W-:Y:S01]  /*bc8c0*/  LDGSTS.E [R2+0x4e00], desc[UR74][R6.64], P0 ;  /* 0x04e0000006027fae */ /* 0x0003e200081a104a */
[----:B---3--:R-:W-:Y:S02]  /*bc8d0*/  IADD3 R14, P2, PT, R14, UR12, RZ ;  /* 0x0000000c0e0e7c10 */ /* 0x008fe4000ff5e0ff */
[----:B----4-:R-:W-:-:S03]  /*bc8e0*/  IADD3 R8, P3, PT, R8, UR12, RZ ;  /* 0x0000000c08087c10 */ /* 0x010fc6000ff7e0ff */
[----:B------:R-:W-:Y:S01]  /*bc8f0*/  STL [R1+0x35a4], R14 ;  /* 0x0035a40e01007387 */ /* 0x000fe20000100800 */
[----:B------:R-:W-:-:S03]  /*bc900*/  IADD3.X R18, PT, PT, R18, UR4, RZ, P2, !PT ;  /* 0x0000000412127c10 */ /* 0x000fc600097fe4ff */
[----:B------:R3:W-:Y:S04]  /*bc910*/  STL [R1+0x35a0], R13 ;  /* 0x0035a00d01007387 */ /* 0x0007e80000100800 */
[----:B------:R-:W-:Y:S04]  /*bc920*/  STL [R1+0x353c], R8 ;  /* 0x00353c0801007387 */ /* 0x000fe80000100800 */
[----:B---3--:R-:W3:Y:S04]  /*bc930*/  LDL.LU R13, [R1+0x34b0] ;  /* 0x0034b000010d7983 */ /* 0x008ee80000300800 */
[----:B------:R4:W-:Y:S04]  /*bc940*/  STL [R1+0x3598], R18 ;  /* 0x0035981201007387 */ /* 0x0009e80000100800 */
[----:B------:R-:W3:Y:S01]  /*bc950*/  LDL.LU R16, [R1+0x34b4] ;  /* 0x0034b40001107983 */ /* 0x000ee20000300800 */
[----:B-1----:R-:W-:-:S03]  /*bc960*/  IMAD.MOV.U32 R7, RZ, RZ, R18 ;  /* 0x000000ffff077224 */ /* 0x002fc600078e0012 */
[----:B------:R-:W3:Y:S01]  /*bc970*/  LDL.LU R5, [R1+0x34ac] ;  /* 0x0034ac0001057983 */ /* 0x000ee20000300800 */
[----:B------:R-:W-:Y:S02]  /*bc980*/  IADD3.X R11, PT, PT, R11, UR4, RZ, P3, !PT ;  /* 0x000000040b0b7c10 */ /* 0x000fe40009ffe4ff */
        /* <DEDUP_REMOVED lines=12> */
[----:B------:R-:W-:Y:S01]  /*bca50*/  IADD3.X R20, PT, PT, R20, UR4, RZ, P2, !PT ;  /* 0x0000000414147c10 */ /* 0x000fe200097fe4ff */
[----:B-1----:R-:W-:Y:S02]  /*bca60*/  IMAD.MOV.U32 R6, RZ, RZ, R8 ;  /* 0x000000ffff067224 */ /* 0x002fe400078e0008 */
[----:B------:R-:W-:Y:S02]  /*bca70*/  IMAD.MOV.U32 R7, RZ, RZ, R11 ;  /* 0x000000ffff077224 */ /* 0x000fe400078e000b */
[----:B------:R-:W4:Y:S01]  /*bca80*/  LDL.LU R11, [R1+0x34a0] ;  /* 0x0034a000010b7983 */ /* 0x000f220000300800 */
[----:B------:R-:W-:-:S03]  /*bca90*/  IADD3.X R12, PT, PT, R12, UR4, RZ, P0, !PT ;  /* 0x000000040c0c7c10 */ /* 0x000fc600087fe4ff */
[----:B------:R1:W-:Y:S04]  /*bcaa0*/  LDGSTS.E [R2+0x5c00], desc[UR74][R6.64], P1 ;  /* 0x05c0000006027fae */ /* 0x0003e800089a104a */
[----:B------:R1:W-:Y:S04]  /*bcab0*/  STL [R1+0x3528], R20 ;  /* 0x0035281401007387 */ /* 0x0003e80000100800 */
[----:B------:R-:W4:Y:S01]  /*bcac0*/  LDL.LU R14, [R1+0x34a4] ;  /* 0x0034a400010e7983 */ /* 0x000f220000300800 */
[----:B-1----:R-:W-:Y:S01]  /*bcad0*/  MOV R6, R15 ;  /* 0x0000000f00067202 */ /* 0x002fe20000000f00 */
[----:B------:R-:W-:-:S02]  /*bcae0*/  IMAD.MOV.U32 R7, RZ, RZ, R20 ;  /* 0x000000ffff077224 */ /* 0x000fc400078e0014 */
[----:B------:R-:W4:Y:S04]  /*bcaf0*/  LDL.LU R8, [R1+0x343c] ;  /* 0x00343c0001087983 */ /* 0x000f280000300800 */
[----:B------:R-:W4:Y:S04]  /*bcb00*/  LDL.LU R20, [R1+0x3498] ;  /* 0x0034980001147983 */ /* 0x000f280000300800 */
[----:B------:R1:W-:Y:S01]  /*bcb10*/  LDGSTS.E [R2+0x5d00], desc[UR74][R6.64], P1 ;  /* 0x05d0000006027fae */ /* 0x0003e200089a104a */
[----:B------:R-:W-:Y:S01]  /*bcb20*/  UISETP.GT.AND UP1, UPT, UR14, 0x1b, UPT ;  /* 0x0000001b0e00788c */ /* 0x000fe2000bf24270 */
[----:B-1----:R-:W-:-:S03]  /*bcb30*/  IMAD.MOV.U32 R7, RZ, RZ, R12 ;  /* 0x000000ffff077224 */ /* 0x002fc600078e000c */
[----:B------:R-:W-:Y:S01]  /*bcb40*/  USEL UR11, URZ, 0x4, !UP1 ;  /* 0x00000004ff0b7887 */ /* 0x000fe2000c800000 */
[----:B------:R-:W-:-:S03]  /*bcb50*/  IMAD.MOV.U32 R6, RZ, RZ, R9 ;  /* 0x000000ffff067224 */ /* 0x000fc600078e0009 */
[----:B------:R-:W-:Y:S02]  /*bcb60*/  USEL UR11, UR11, URZ, !UP0 ;  /* 0x000000ff0b0b7287 */ /* 0x000fe4000c000000 */
[----:B------:R1:W-:Y:S04]  /*bcb70*/  LDGSTS.E [R2+0x5e00], desc[UR74][R6.64], P1 ;  /* 0x05e0000006027fae */ /* 0x0003e800089a104a */
        /* <DEDUP_REMOVED lines=10> */
[----:B-1----:R-:W-:Y:S01]  /*bcc20*/  IMAD.MOV.U32 R6, RZ, RZ, R17 ;  /* 0x000000ffff067224 */ /* 0x002fe200078e0011 */
[----:B------:R-:W-:-:S02]  /*bcc30*/  MOV R7, R19 ;  /* 0x0000001300077202 */ /* 0x000fc40000000f00 */
[----:B------:R-:W2:Y:S04]  /*bcc40*/  LDL.LU R9, [R1+0x342c] ;  /* 0x00342c0001097983 */ /* 0x000ea80000300800 */
[----:B------:R1:W-:Y:S02]  /*bcc50*/  LDGSTS.E [R2+0x5f00], desc[UR74][R6.64], P1 ;  /* 0x05f0000006027fae */ /* 0x0003e400089a104a */
[----:B-1----:R-:W-:Y:S01]  /*bcc60*/  IMAD.MOV.U32 R6, RZ, RZ, R10 ;  /* 0x000000ffff067224 */ /* 0x002fe200078e000a */
[----:B---3--:R-:W-:Y:S02]  /*bcc70*/  IADD3.X R13, PT, PT, R13, UR4, RZ, P3, !PT ;  /* 0x000000040d0d7c10 */ /* 0x008fe40009ffe4ff */
[----:B------:R-:W-:Y:S02]  /*bcc80*/  IADD3 R16, P2, PT, R16, UR12, RZ ;  /* 0x0000000c10107c10 */ /* 0x000fe4000ff5e0ff */
[----:B------:R-:W-:-:S03]  /*bcc90*/  IADD3 R5, P1, PT, R5, UR12, RZ ;  /* 0x0000000c05057c10 */ /* 0x000fc6000ff3e0ff */
[----:B------:R-:W-:Y:S04]  /*bcca0*/  STL [R1+0x34b4], R16 ;  /* 0x0034b41001007387 */ /* 0x000fe80000100800 */
[----:B------:R1:W-:Y:S01]  /*bccb0*/  STL [R1+0x34b0], R13 ;  /* 0x0034b00d01007387 */ /* 0x0003e20000100800 */
[----:B------:R-:W-:-:S03]  /*bccc0*/  IMAD.MOV.U32 R7, RZ, RZ, R13 ;  /* 0x000000ffff077224 */ /* 0x000fc600078e000d */
[----:B------:R-:W3:Y:S04]  /*bccd0*/  LDL.LU R19, [R1+0x3428] ;  /* 0x0034280001137983 */ /* 0x000ee80000300800 */
[----:B------:R-:W-:Y:S04]  /*bcce0*/  STL [R1+0x34ac], R5 ;  /* 0x0034ac0501007387 */ /* 0x000fe80000100800 */
[----:B-1----:R-:W3:Y:S04]  /*bccf0*/  LDL.LU R13, [R1+0x3420] ;  /* 0x00342000010d7983 */ /* 0x002ee80000300800 */
[----:B------:R1:W-:Y:S01]  /*bcd00*/  LDGSTS.E [R2+0x6c00], desc[UR74][R6.64], P0 ;  /* 0x06c0000006027fae */ /* 0x0003e200081a104a */
[----:B----4-:R-:W-:-:S05]  /*bcd10*/  IADD3.X R18, PT, PT, R18, UR4, RZ, P2, !PT ;  /* 0x0000000412127c10 */ /* 0x010fca00097fe4ff */
[----:B------:R4:W-:Y:S04]  /*bcd20*/  STL [R1+0x34a8], R18 ;  /* 0x0034a81201007387 */ /* 0x0009e80000100800 */
[----:B------:R-:W3:Y:S01]  /*bcd30*/  LDL.LU R17, [R1+0x3424] ;  /* 0x0034240001117983 */ /* 0x000ee20000300800 */
[----:B-1----:R-:W-:-:S03]  /*bcd40*/  IMAD.MOV.U32 R7, RZ, RZ, R18 ;  /* 0x000000ffff077224 */ /* 0x002fc600078e0012 */
[----:B------:R-:W3:Y:S04]  /*bcd50*/  LDL.LU R10, [R1+0x33bc] ;  /* 0x0033bc00010a7983 */ /* 0x000ee80000300800 */
[----:B----4-:R-:W4:Y:S01]  /*bcd60*/  LDL.LU R18, [R1+0x3418] ;  /* 0x0034180001127983 */ /* 0x010f220000300800 */
[----:B------:R-:W-:Y:S01]  /*bcd70*/  IMAD.MOV.U32 R6, RZ, RZ, R16 ;  /* 0x000000ffff067224 */ /* 0x000fe200078e0010 */
[----:B------:R-:W-:-:S04]  /*bcd80*/  UISETP.GT.AND UP1, UPT, UR14, 0x1f, UPT ;  /* 0x0000001f0e00788c */ /* 0x000fc8000bf24270 */
[----:B------:R1:W-:Y:S01]  /*bcd90*/  LDGSTS.E [R2+0x6d00], desc[UR74][R6.64], P0 ;  /* 0x06d0000006027fae */ /* 0x0003e200081a104a */
[----:B------:R-:W-:Y:S02]  /*bcda0*/  IADD3.X R11, PT, PT, R11, UR4, RZ, P1, !PT ;  /* 0x000000040b0b7c10 */ /* 0x000fe40008ffe4ff */
[----:B-1----:R-:W-:-:S03]  /*bcdb0*/  MOV R6, R5 ;  /* 0x0000000500067202 */ /* 0x002fc60000000f00 */
[----:B------:R-:W-:Y:S01]  /*bcdc0*/  IMAD.MOV.U32 R7, RZ, RZ, R11 ;  /* 0x000000ffff077224 */ /* 0x000fe200078e000b */
[----:B------:R-:W-:Y:S02]  /*bcdd0*/  IADD3 R14, P2, PT, R14, UR12, RZ ;  /* 0x0000000c0e0e7c10 */ /* 0x000fe4000ff5e0ff */
[----:B------:R-:W-:-:S03]  /*bcde0*/  IADD3 R8, P3, PT, R8, UR12, RZ ;  /* 0x0000000c08087c10 */ /* 0x000fc6000ff7e0ff */
[----:B------:R-:W-:Y:S01]  /*bcdf0*/  STL [R1+0x34a4], R14 ;  /* 0x0034a40e01007387 */ /* 0x000fe20000100800 */
[----:B------:R-:W-:-:S03]  /*bce00*/  IADD3.X R20, PT, PT, R20, UR4, RZ, P2, !PT ;  /* 0x0000000414147c10 */ /* 0x000fc600097fe4ff */
[----:B------:R1:W-:Y:S04]  /*bce10*/  STL [R1+0x34a0], R11 ;  /* 0x0034a00b01007387 */ /* 0x0003e80000100800 */
[----:B------:R-:W-:Y:S01]  /*bce20*/  STL [R1+0x343c], R8 ;  /* 0x00343c0801007387 */ /* 0x000fe20000100800 */
[----:B------:R-:W-:-:S03]  /*bce30*/  USEL UR11, URZ, 0x4, !UP1 ;  /* 0x00000004ff0b7887 */ /* 0x000fc6000c800000 */
[----:B------:R1:W-:Y:S04]  /*bce40*/  LDGSTS.E [R2+0x6e00], desc[UR74][R6.64], P0 ;  /* 0x06e0000006027fae */ /* 0x0003e800081a104a */
[----:B-1----:R-:W4:Y:S04]  /*bce50*/  LDL.LU R11, [R1+0x33b0] ;  /* 0x0033b000010b7983 */ /* 0x002f280000300800 */
[----:B------:R1:W-:Y:S04]  /*bce60*/  STL [R1+0x3498], R20 ;  /* 0x0034981401007387 */ /* 0x0003e80000100800 */
[----:B------:R-:W4:Y:S01]  /*bce70*/  LDL.LU R16, [R1+0x33b4] ;  /* 0x0033b40001107983 */ /* 0x000f220000300800 */
[----:B------:R-:W-:-:S03]  /*bce80*/  IMAD.MOV.U32 R7, RZ, RZ, R20 ;  /* 0x000000ffff077224 */ /* 0x000fc600078e0014 */
[----:B------:R-:W4:Y:S01]  /*bce90*/  LDL.LU R5, [R1+0x33ac] ;  /* 0x0033ac0001057983 */ /* 0x000f220000300800 */
[----:B------:R-:W-:Y:S01]  /*bcea0*/  USEL UR11, UR11, URZ, !UP0 ;  /* 0x000000ff0b0b7287 */ /* 0x000fe2000c000000 */
[----:B------:R-:W-:-:S05]  /*bceb0*/  IMAD.MOV.U32 R6, RZ, RZ, R14 ;  /* 0x000000ffff067224 */ /* 0x000fca00078e000e */
[----:B------:R-:W-:Y:S01]  /*bcec0*/  ISETP.NE.U32.AND P1, PT, RZ, UR11, PT ;  /* 0x0000000bff007c0c */ /* 0x000fe2000bf25070 */
[----:B------:R1:W-:Y:S02]  /*bced0*/  LDGSTS.E [R2+0x6f00], desc[UR74][R6.64], P0 ;  /* 0x06f0000006027fae */ /* 0x0003e400081a104a */
[----:B-1----:R-:W-:Y:S01]  /*bcee0*/  IMAD.MOV.U32 R6, RZ, RZ, R8 ;  /* 0x000000ffff067224 */ /* 0x002fe200078e0008 */
[----:B--2---:R-:W-:Y:S02]  /*bcef0*/  IADD3.X R12, PT, PT, R12, UR4, RZ, P3, !PT ;  /* 0x000000040c0c7c10 */ /* 0x004fe40009ffe4ff */
        /* <DEDUP_REMOVED lines=8> */
[----:B------:R1:W-:Y:S02]  /*bcf80*/  LDGSTS.E [R2+0x7c00], desc[UR74][R6.64], P1 ;  /* 0x07c0000006027fae */ /* 0x0003e400089a104a */
[----:B-1----:R-:W-:Y:S01]  /*bcf90*/  IMAD.MOV.U32 R6, RZ, RZ, R15 ;  /* 0x000000ffff067224 */ /* 0x002fe200078e000f */
[----:B---3--:R-:W-:-:S05]  /*bcfa0*/  IADD3.X R19, PT, PT, R19, UR4, RZ, P2, !PT ;  /* 0x0000000413137c10 */ /* 0x008fca00097fe4ff */
[----:B------:R1:W-:Y:S01]  /*bcfb0*/  STL [R1+0x3428], R19 ;  /* 0x0034281301007387 */ /* 0x0003e20000100800 */
[----:B------:R-:W-:Y:S01]  /*bcfc0*/  IMAD.MOV.U32 R7, RZ, RZ, R19 ;  /* 0x000000ffff077224 */ /* 0x000fe200078e0013 */
[----:B------:R-:W-:Y:S02]  /*bcfd0*/  IADD3.X R13, PT, PT, R13, UR4, RZ, P0, !PT ;  /* 0x000000040d0d7c10 */ /* 0x000fe400087fe4ff */
[----:B------:R-:W3:Y:S04]  /*bcfe0*/  LDL.LU R14, [R1+0x33a4] ;  /* 0x0033a400010e7983 */ /* 0x000ee80000300800 */
[----:B------:R-:W3:Y:S04]  /*bcff0*/  LDL.LU R8, [R1+0x333c] ;  /* 0x00333c0001087983 */ /* 0x000ee80000300800 */
[----:B-1----:R-:W3:Y:S04]  /*bd000*/  LDL.LU R19, [R1+0x3398] ;  /* 0x0033980001137983 */ /* 0x002ee80000300800 */
[----:B------:R1:W-:Y:S01]  /*bd010*/  LDGSTS.E [R2+0x7d00], desc[UR74][R6.64], P1 ;  /* 0x07d0000006027fae */ /* 0x0003e200089a104a */
[----:B------:R-:W-:-:S02]  /*bd020*/  IADD3 R17, P2, PT, R17, UR12, RZ ;  /* 0x0000000c11117c10 */ /* 0x000fc4000ff5e0ff */
        /* <DEDUP_REMOVED lines=18> */
[----:B------:R1:W-:Y:S01]  /*bd150*/  LDGSTS.E [R2+0x7f00], desc[UR74][R6.64], P1 ;  /* 0x07f0000006027fae */ /* 0x0003e200089a104a */
[----:B------:R-:W-:Y:S02]  /*bd160*/  IADD3.X R11, PT, PT, R11, UR4, RZ, P3, !PT ;  /* 0x000000040b0b7c10 */ /* 0x000fe40009ffe4ff */
[----:B------:R-:W-:Y:S02]  /*bd170*/  IADD3 R16, P2, PT, R16, UR12, RZ ;  /* 0x0000000c10107c10 */ /* 0x000fe4000ff5e0ff */
[----:B------:R-:W-:-:S03]  /*bd180*/  IADD3 R5, P1, PT, R5, UR12, RZ ;  /* 0x0000000c05057c10 */ /* 0x000fc6000ff3e0ff */
[----:B------:R-:W-:Y:S01]  /*bd190*/  STL [R1+0x33b4], R16 ;  /* 0x0033b41001007387 */ /* 0x000fe20000100800 */
[----:B-1----:R-:W-:-:S03]  /*bd1a0*/  IMAD.MOV.U32 R6, RZ, RZ, R10 ;  /* 0x000000ffff067224 */ /* 0x002fc600078e000a */
[----:B------:R1:W-:Y:S01]  /*bd1b0*/  STL [R1+0x33b0], R11 ;  /* 0x0033b00b01007387 */ /* 0x0003e20000100800 */
[----:B------:R-:W-:-:S03]  /*bd1c0*/  IMAD.MOV.U32 R7, RZ, RZ, R11 ;  /* 0x000000ffff077224 */ /* 0x000fc600078e000b */
[----:B------:R-:W4:Y:S04]  /*bd1d0*/  LDL.LU R18, [R1+0x3328] ;  /* 0x0033280001127983 */ /* 0x000f280000300800 */
[----:B------:R-:W-:Y:S04]  /*bd1e0*/  STL [R1+0x33ac], R5 ;  /* 0x0033ac0501007387 */ /* 0x000fe80000100800 */
[----:B------:R-:W4:Y:S04]  /*bd1f0*/  LDL.LU R10, [R1+0x3320] ;  /* 0x00332000010a7983 */ /* 0x000f280000300800 */
[----:B------:R1:W-:Y:S02]  /*bd200*/  LDGSTS.E [R2+0x8c00], desc[UR74][R6.64], P0 ;  /* 0x08c0000006027fae */ /* 0x0003e400081a104a */
[----:B-1----:R-:W-:Y:S01]  /*bd210*/  IMAD.MOV.U32 R6, RZ, RZ, R16 ;  /* 0x000000ffff067224 */ /* 0x002fe200078e0010 */
[----:B--2---:R-:W-:-:S05]  /*bd220*/  IADD3.X R20, PT, PT, R20, UR4, RZ, P2, !PT ;  /* 0x0000000414147c10 */ /* 0x004fca00097fe4ff */
[----:B------:R1:W-:Y:S01]  /*bd230*/  STL [R1+0x33a8], R20 ;  /* 0x0033a81401007387 */ /* 0x0003e20000100800 */
[----:B------:R-:W-:-:S03]  /*bd240*/  MOV R7, R20 ;  /* 0x0000001400077202 */ /* 0x000fc60000000f00 */
[----:B------:R-:W2:Y:S04]  /*bd250*/  LDL.LU R17, [R1+0x3324] ;  /* 0x0033240001117983 */ /* 0x000ea80000300800 */
[----:B------:R-:W2:Y:S04]  /*bd260*/  LDL.LU R11, [R1+0x32bc] ;  /* 0x0032bc00010b7983 */ /* 0x000ea80000300800 */
[----:B-1----:R-:W2:Y:S01]  /*bd270*/  LDL.LU R20, [R1+0x3318] ;  /* 0x0033180001147983 */ /* 0x002ea20000300800 */
[----:B------:R-:W-:-:S03]  /*bd280*/  IADD3.X R12, PT, PT, R12, UR4, RZ, P1, !PT ;  /* 0x000000040c0c7c10 */ /* 0x000fc60008ffe4ff */
[----:B------:R1:W-:Y:S02]  /*bd290*/  LDGSTS.E [R2+0x8d00], desc[UR74][R6.64], P0 ;  /* 0x08d0000006027fae */ /* 0x0003e400081a104a */
[----:B-1----:R-:W-:Y:S02]  /*bd2a0*/  IMAD.MOV.U32 R7, RZ, RZ, R12 ;  /* 0x000000ffff077224 */ /* 0x002fe400078e000c */
[----:B------:R-:W-:-:S05]  /*bd2b0*/  IMAD.MOV.U32 R6, RZ, RZ, R5 ;  /* 0x000000ffff067224 */ /* 0x000fca00078e0005 */
[----:B------:R1:W-:Y:S01]  /*bd2c0*/  LDGSTS.E [R2+0x8e00], desc[UR74][R6.64], P0 ;  /* 0x08e0000006027fae */ /* 0x0003e200081a104a */
[----:B---3--:R-:W-:Y:S02]  /*bd2d0*/  IADD3 R14, P2, PT, R14, UR12, RZ ;  /* 0x0000000c0e0e7c10 */ /* 0x008fe4000ff5e0ff */
[----:B------:R-:W-:-:S03]  /*bd2e0*/  IADD3 R8, P3, PT, R8, UR12, RZ ;  /* 0x0000000c08087c10 */ /* 0x000fc6000ff7e0ff */
        /* <DEDUP_REMOVED lines=9> */
[----:B----4-:R-:W-:Y:S02]  /*bd380*/  IADD3.X R13, PT, PT, R13, UR4, RZ, P3, !PT ;  /* 0x000000040d0d7c10 */ /* 0x010fe40009ffe4ff */
        /* <DEDUP_REMOVED lines=16> */
[----:B------:R-:W-:-:S05]  /*bd490*/  IADD3.X R18, PT, PT, R18, UR4, RZ, P2, !PT ;  /* 0x0000000412127c10 */ /* 0x000fca00097fe4ff */
[----:B------:R1:W-:Y:S01]  /*bd4a0*/  STL [R1+0x3328], R18 ;  /* 0x0033281201007387 */ /* 0x0003e20000100800 */
[----:B------:R-:W-:Y:S01]  /*bd4b0*/  IADD3.X R10, PT, PT, R10, UR4, RZ, P0, !PT ;  /* 0x000000040a0a7c10 */ /* 0x000fe200087fe4ff */
[----:B-1----:R-:W-:Y:S02]  /*bd4c0*/  IMAD.MOV.U32 R6, RZ, RZ, R15 ;  /* 0x000000ffff067224 */ /* 0x002fe400078e000f */
[----:B------:R-:W4:Y:S01]  /*bd4d0*/  LDL.LU R14, [R1+0x32a4] ;  /* 0x0032a400010e7983 */ /* 0x000f220000300800 */
[----:B------:R-:W-:-:S03]  /*bd4e0*/  IMAD.MOV.U32 R7, RZ, RZ, R18 ;  /* 0x000000ffff077224 */ /* 0x000fc600078e0012 */
[----:B------:R-:W4:Y:S04]  /*bd4f0*/  LDL.LU R8, [R1+0x323c] ;  /* 0x00323c0001087983 */ /* 0x000f280000300800 */
[----:B------:R-:W4:Y:S04]  /*bd500*/  LDL.LU R18, [R1+0x3298] ;  /* 0x0032980001127983 */ /* 0x000f280000300800 */
[----:B------:R1:W-:Y:S01]  /*bd510*/  LDGSTS.E [R2+0x9d00], desc[UR74][R6.64], P1 ;  /* 0x09d0000006027fae */ /* 0x0003e200089a104a */
[----:B------:R-:W-:Y:S01]  /*bd520*/  UISETP.GT.AND UP1, UPT, UR14, 0x2b, UPT ;  /* 0x0000002b0e00788c */ /* 0x000fe2000bf24270 */
[----:B-1----:R-:W-:-:S03]  /*bd530*/  IMAD.MOV.U32 R6, RZ, RZ, R9 ;  /* 0x000000ffff067224 */ /* 0x002fc600078e0009 */
[----:B------:R-:W-:Y:S01]  /*bd540*/  USEL UR11, URZ, 0x4, !UP1 ;  /* 0x00000004ff0b7887 */ /* 0x000fe2000c800000 */
[----:B------:R-:W-:-:S03]  /*bd550*/  MOV R7, R10 ;  /* 0x0000000a00077202 */ /* 0x000fc60000000f00 */
        /* <DEDUP_REMOVED lines=9> */
[----:B------:R-:W4:Y:S04]  /*bd5f0*/  LDL.LU R9, [R1+0x3230] ;  /* 0x0032300001097983 */ /* 0x000f280000300800 */
[----:B------:R3:W-:Y:S04]  /*bd600*/  STL [R1+0x3318], R20 ;  /* 0x0033181401007387 */ /* 0x0007e80000100800 */
[----:B------:R-:W4:Y:S01]  /*bd610*/  LDL.LU R15, [R1+0x3234] ;  /* 0x00323400010f7983 */ /* 0x000f220000300800 */
[----:B-1----:R-:W-:-:S02]  /*bd620*/  IMAD.MOV.U32 R6, RZ, RZ, R17 ;  /* 0x000000ffff067224 */ /* 0x002fc400078e0011 */
[----:B------:R-:W-:Y:S01]  /*bd630*/  IMAD.MOV.U32 R7, RZ, RZ, R20 ;  /* 0x000000ffff077224 */ /* 0x000fe200078e0014 */
[----:B--2---:R-:W2:Y:S04]  /*bd640*/  LDL.LU R10, [R1+0x322c] ;  /* 0x00322c00010a7983 */ /* 0x004ea80000300800 */
[----:B------:R1:W-:Y:S02]  /*bd650*/  LDGSTS.E [R2+0x9f00], desc[UR74][R6.64], P1 ;  /* 0x09f0000006027fae */ /* 0x0003e400089a104a */
[----:B-1----:R-:W-:Y:S01]  /*bd660*/  IMAD.MOV.U32 R6, RZ, RZ, R11 ;  /* 0x000000ffff067224 */ /* 0x002fe200078e000b */
[----:B---3--:R-:W-:Y:S02]  /*bd670*/  IADD3.X R12, PT, PT, R12, UR4, RZ, P3, !PT ;  /* 0x000000040c0c7c10 */ /* 0x008fe40009ffe4ff */
[----:B------:R-:W-:-:S02]  /*bd680*/  IADD3 R16, P2, PT, R16, UR12, RZ ;  /* 0x0000000c10107c10 */ /* 0x000fc4000ff5e0ff */
        /* <DEDUP_REMOVED lines=14> */
[----:B------:R-:W-:Y:S01]  /*bd770*/  MOV R6, R16 ;  /* 0x0000001000067202 */ /* 0x000fe20000000f00 */
[----:B------:R-:W-:-:S04]  /*bd780*/  UISETP.GT.AND UP1, UPT, UR14, 0x2f, UPT ;  /* 0x0000002f0e00788c */ /* 0x000fc8000bf24270 */
[----:B------:R1:W-:Y:S01]  /*bd790*/  LDGSTS.E [R2+0xad00], desc[UR74][R6.64], P0 ;  /* 0x0ad0000006027fae */ /* 0x0003e200081a104a */
[----:B------:R-:W-:Y:S01]  /*bd7a0*/  IADD3.X R13, PT, PT, R13, UR4, RZ, P1, !PT ;  /* 0x000000040d0d7c10 */ /* 0x000fe20008ffe4ff */
[----:B------:R-:W-:Y:S01]  /*bd7b0*/  USEL UR11, URZ, 0x4, !UP1 ;  /* 0x00000004ff0b7887 */ /* 0x000fe2000c800000 */
[----:B-1----:R-:W-:-:S03]  /*bd7c0*/  IMAD.MOV.U32 R6, RZ, RZ, R5 ;  /* 0x000000ffff067224 */ /* 0x002fc600078e0005 */
[----:B------:R-:W-:Y:S01]  /*bd7d0*/  IMAD.MOV.U32 R7, RZ, RZ, R13 ;  /* 0x000000ffff077224 */ /* 0x000fe200078e000d */
[----:B------:R-:W-:-:S04]  /*bd7e0*/  IADD3 R14, P2, PT, R14, UR12, RZ ;  /* 0x0000000c0e0e7c10 */ /* 0x000fc8000ff5e0ff */
[----:B------:R1:W-:Y:S01]  /*bd7f0*/  LDGSTS.E [R2+0xae00], desc[UR74][R6.64], P0 ;  /* 0x0ae0000006027fae */ /* 0x0003e200081a104a */
[----:B------:R-:W-:-:S03]  /*bd800*/  IADD3 R8, P3, PT, R8, UR12, RZ ;  /* 0x0000000c08087c10 */ /* 0x000fc6000ff7e0ff */
[----:B------:R-:W-:Y:S01]  /*bd810*/  STL [R1+0x32a4], R14 ;  /* 0x0032a40e01007387 */ /* 0x000fe20000100800 */
[----:B------:R-:W-:-:S03]  /*bd820*/  IADD3.X R18, PT, PT, R18, UR4, RZ, P2, !PT ;  /* 0x0000000412127c10 */ /* 0x000fc600097fe4ff */
[----:B------:R1:W-:Y:S04]  /*bd830*/  STL [R1+0x32a0], R13 ;  /* 0x0032a00d01007387 */ /* 0x0003e80000100800 */
[----:B------:R-:W-:Y:S04]  /*bd840*/  STL [R1+0x323c], R8 ;  /* 0x00323c0801007387 */ /* 0x000fe80000100800 */
[----:B------:R-:W4:Y:S04]  /*bd850*/  LDL.LU R16, [R1+0x31b0] ;  /* 0x0031b00001107983 */ /* 0x000f280000300800 */
[----:B------:R2:W-:Y:S04]  /*bd860*/  STL [R1+0x3298], R18 ;  /* 0x0032981201007387 */ /* 0x0005e80000100800 */
[----:B-1----:R-:W4:Y:S01]  /*bd870*/  LDL.LU R13, [R1+0x31b4] ;  /* 0x0031b400010d7983 */ /* 0x002f220000300800 */
[----:B------:R-:W-:-:S03]  /*bd880*/  MOV R7, R18 ;  /* 0x0000001200077202 */ /* 0x000fc60000000f00 */
[----:B------:R-:W4:Y:S01]  /*bd890*/  LDL.LU R5, [R1+0x31ac] ;  /* 0x0031ac0001057983 */ /* 0x000f220000300800 */
[----:B------:R-:W-:Y:S01]  /*bd8a0*/  USEL UR11, UR11, URZ, !UP0 ;  /* 0x000000ff0b0b7287 */ /* 0x000fe2000c000000 */
[----:B------:R-:W-:-:S05]  /*bd8b0*/  IMAD.MOV.U32 R6, RZ, RZ, R14 ;  /* 0x000000ffff067224 */ /* 0x000fca00078e000e */
        /* <DEDUP_REMOVED lines=11> */
[----:B------:R-:W2:Y:S04]  /*bd970*/  LDL.LU R8, [R1+0x31a0] ;  /* 0x0031a00001087983 */ /* 0x000ea80000300800 */
        /* <DEDUP_REMOVED lines=15> */
[----:B-1----:R-:W-:Y:S01]  /*bda70*/  IMAD.MOV.U32 R7, RZ, RZ, R12 ;  /* 0x000000ffff077224 */ /* 0x002fe200078e000c */
[----:B------:R-:W-:Y:S02]  /*bda80*/  MOV R6, R10 ;  /* 0x0000000a00067202 */ /* 0x000fe40000000f00 */
[----:B------:R-:W-:Y:S01]  /*bda90*/  STL [R1+0x31bc], R11 ;  /* 0x0031bc0b01007387 */ /* 0x000fe20000100800 */
[----:B------:R-:W-:-:S03]  /*bdaa0*/  UISETP.GT.AND UP1, UPT, UR14, 0x33, UPT ;  /* 0x000000330e00788c */ /* 0x000fc6000bf24270 */
[----:B------:R1:W-:Y:S04]  /*bdab0*/  LDGSTS.E [R2+0xbe00], desc[UR74][R6.64], P1 ;  /* 0x0be0000006027fae */ /* 0x0003e800089a104a */
[----:B----4-:R-:W4:Y:S04]  /*bdac0*/  LDL.LU R12, [R1+0x3134] ;  /* 0x00313400010c7983 */ /* 0x010f280000300800 */
[----:B------:R1:W-:Y:S04]  /*bdad0*/  STL [R1+0x3218], R19 ;  /* 0x0032181301007387 */ /* 0x0003e80000100800 */
[----:B------:R-:W4:Y:S01]  /*bdae0*/  LDL.LU R10, [R1+0x313c] ;  /* 0x00313c00010a7983 */ /* 0x000f220000300800 */
[----:B------:R-:W-:Y:S01]  /*bdaf0*/  USEL UR11, URZ, 0x4, !UP1 ;  /* 0x00000004ff0b7887 */ /* 0x000fe2000c800000 */
[----:B-1----:R-:W-:-:S02]  /*bdb00*/  IMAD.MOV.U32 R6, RZ, RZ, R17 ;  /* 0x000000ffff067224 */ /* 0x002fc400078e0011 */
[----:B------:R-:W-:Y:S01]  /*bdb10*/  IMAD.MOV.U32 R7, RZ, RZ, R19 ;  /* 0x000000ffff077224 */ /* 0x000fe200078e0013 */
[----:B------:R-:W-:Y:S01]  /*bdb20*/  USEL UR11, UR11, URZ, !UP0 ;  /* 0x000000ff0b0b7287 */ /* 0x000fe2000c000000 */
[----:B------:R-:W4:Y:S04]  /*bdb30*/  LDL.LU R15, [R1+0x312c] ;  /* 0x00312c00010f7983 */ /* 0x000f280000300800 */
[----:B------:R1:W-:Y:S01]  /*bdb40*/  LDGSTS.E [R2+0xbf00], desc[UR74][R6.64], P1 ;  /* 0x0bf0000006027fae */ /* 0x0003e200089a104a */
[----:B------:R-:W-:Y:S02]  /*bdb50*/  ISETP.NE.U32.AND P0, PT, RZ, UR11, PT ;  /* 0x0000000bff007c0c */ /* 0x000fe4000bf05070 */
[----:B------:R-:W-:Y:S02]  /*bdb60*/  IADD3.X R16, PT, PT, R16, UR4, RZ, P3, !PT ;  /* 0x0000000410107c10 */ /* 0x000fe40009ffe4ff */
[----:B------:R-:W-:-:S02]  /*bdb70*/  IADD3 R13, P2, PT, R13, UR12, RZ ;  /* 0x0000000c0d0d7c10 */ /* 0x000fc4000ff5e0ff */
[----:B------:R-:W-:-:S03]  /*bdb80*/  IADD3 R5, P1, PT, R5, UR12, RZ ;  /* 0x0000000c05057c10 */ /* 0x000fc6000ff3e0ff */
[----:B------:R-:W-:Y:S04]  /*bdb90*/  STL [R1+0x31b4], R13 ;  /* 0x0031b40d01007387 */ /* 0x000fe80000100800 */
[----:B------:R2:W-:Y:S01]  /*bdba0*/  STL [R1+0x31b0], R16 ;  /* 0x0031b01001007387 */ /* 0x0005e20000100800 */
[----:B-1----:R-:W-:-:S03]  /*bdbb0*/  MOV R7, R16 ;  /* 0x0000001000077202 */ /* 0x002fc60000000f00 */
[----:B------:R-:W4:Y:S04]  /*bdbc0*/  LDL.LU R19, [R1+0x3128] ;  /* 0x0031280001137983 */ /* 0x000f280000300800 */
[----:B------:R-:W-:Y:S04]  /*bdbd0*/  STL [R1+0x31ac], R5 ;  /* 0x0031ac0501007387 */ /* 0x000fe80000100800 */
[----:B------:R-:W4:Y:S01]  /*bdbe0*/  LDL.LU R17, [R1+0x3120] ;  /* 0x0031200001117983 */ /* 0x000f220000300800 */
[----:B------:R-:W-:-:S05]  /*bdbf0*/  IMAD.MOV.U32 R6, RZ, RZ, R11 ;  /* 0x000000ffff067224 */ /* 0x000fca00078e000b */
[----:B------:R1:W-:Y:S02]  /*bdc00*/  LDGSTS.E [R2+0xcc00], desc[UR74][R6.64], P0 ;  /* 0x0cc0000006027fae */ /* 0x0003e400081a104a */
[----:B-1----:R-:W-:Y:S01]  /*bdc10*/  IMAD.MOV.U32 R6, RZ, RZ, R13 ;  /* 0x000000ffff067224 */ /* 0x002fe200078e000d */
[----:B--2---:R-:W-:-:S05]  /*bdc20*/  IADD3.X R18, PT, PT, R18, UR4, RZ, P2, !PT ;  /* 0x0000000412127c10 */ /* 0x004fca00097fe4ff */
[----:B------:R1:W-:Y:S04]  /*bdc30*/  STL [R1+0x31a8], R18 ;  /* 0x0031a81201007387 */ /* 0x0003e80000100800 */
[----:B------:R-:W2:Y:S01]  /*bdc40*/  LDL.LU R16, [R1+0x3124] ;  /* 0x0031240001107983 */ /* 0x000ea20000300800 */
[----:B------:R-:W-:-:S03]  /*bdc50*/  IMAD.MOV.U32 R7, RZ, RZ, R18 ;  /* 0x000000ffff077224 */ /* 0x000fc600078e0012 */
[----:B------:R-:W2:Y:S01]  /*bdc60*/  LDL.LU R11, [R1+0x30b8] ;  /* 0x0030b800010b7983 */ /* 0x000ea20000300800 */
[----:B------:R-:W-:-:S03]  /*bdc70*/  IADD3.X R8, PT, PT, R8, UR4, RZ, P1, !PT ;  /* 0x0000000408087c10 */ /* 0x000fc60008ffe4ff */
[----:B-1----:R-:W2:Y:S04]  /*bdc80*/  LDL.LU R18, [R1+0x3110] ;  /* 0x0031100001127983 */ /* 0x002ea80000300800 */
        /* <DEDUP_REMOVED lines=10> */
[----:B------:R-:W2:Y:S04]  /*bdd30*/  LDL.LU R13, [R1+0x30b4] ;  /* 0x0030b400010d7983 */ /* 0x000ea80000300800 */
[----:B------:R-:W-:Y:S04]  /*bdd40*/  STL [R1+0x3190], R20 ;  /* 0x0031901401007387 */ /* 0x000fe80000100800 */
[----:B------:R-:W2:Y:S01]  /*bdd50*/  LDL.LU R5, [R1+0x30bc] ;  /* 0x0030bc0001057983 */ /* 0x000ea20000300800 */
[----:B-1----:R-:W-:-:S03]  /*bdd60*/  MOV R6, R14 ;  /* 0x0000000e00067202 */ /* 0x002fc60000000f00 */
[----:B---3--:R-:W3:Y:S01]  /*bdd70*/  LDL.LU R8, [R1+0x30ac] ;  /* 0x0030ac0001087983 */ /* 0x008ee20000300800 */
[----:B----4-:R-:W-:Y:S02]  /*bdd80*/  IADD3.X R12, PT, PT, R12, UR4, RZ, P3, !PT ;  /* 0x000000040c0c7c10 */ /* 0x010fe40009ffe4ff */
[----:B------:R-:W-:-:S05]  /*bdd90*/  IADD3 R10, P2, PT, R10, UR12, RZ ;  /* 0x0000000c0a0a7c10 */ /* 0x000fca000ff5e0ff */
[----:B------:R-:W-:Y:S04]  /*bdda0*/  STL [R1+0x313c], R10 ;  /* 0x00313c0a01007387 */ /* 0x000fe80000100800 */
[----:B------:R1:W-:Y:S04]  /*bddb0*/  STL [R1+0x3134], R12 ;  /* 0x0031340c01007387 */ /* 0x0003e80000100800 */
[----:B------:R-:W4:Y:S01]  /*bddc0*/  LDL.LU R14, [R1+0x30a8] ;  /* 0x0030a800010e7983 */ /* 0x000f220000300800 */
[----:B------:R-:W-:-:S04]  /*bddd0*/  UISETP.GT.AND UP1, UPT, UR14, 0x37, UPT ;  /* 0x000000370e00788c */ /* 0x000fc8000bf24270 */
[----:B------:R-:W-:Y:S01]  /*bdde0*/  USEL UR11, URZ, 0x4, !UP1 ;  /* 0x00000004ff0b7887 */ /* 0x000fe2000c800000 */
[----:B------:R-:W-:-:S03]  /*bddf0*/  IMAD.MOV.U32 R7, RZ, RZ, R20 ;  /* 0x000000ffff077224 */ /* 0x000fc600078e0014 */
[----:B------:R-:W-:Y:S02]  /*bde00*/  USEL UR11, UR11, URZ, !UP0 ;  /* 0x000000ff0b0b7287 */ /* 0x000fe4000c000000 */
[----:B------:R1:W-:Y:S01]  /*bde10*/  LDGSTS.E [R2+0xcf00], desc[UR74][R6.64], P0 ;  /* 0x0cf0000006027fae */ /* 0x0003e200081a104a */
[----:B------:R-:W-:-:S03]  /*bde20*/  IADD3 R15, P0, PT, R15, UR12, RZ ;  /* 0x0000000c0f0f7c10 */ /* 0x000fc6000ff1e0ff */
[----:B------:R-:W-:Y:S02]  /*bde30*/  ISETP.NE.U32.AND P1, PT, RZ, UR11, PT ;  /* 0x0000000bff007c0c */ /* 0x000fe4000bf25070 */
[----:B------:R-:W-:Y:S01]  /*bde40*/  STL [R1+0x312c], R15 ;  /* 0x00312c0f01007387 */ /* 0x000fe20000100800 */
[----:B-1----:R-:W-:Y:S02]  /*bde50*/  IMAD.MOV.U32 R6, RZ, RZ, R9 ;  /* 0x000000ffff067224 */ /* 0x002fe400078e0009 */
[----:B------:R-:W-:Y:S02]  /*bde60*/  IMAD.MOV.U32 R7, RZ, RZ, R12 ;  /* 0x000000ffff077224 */ /* 0x000fe400078e000c */
[----:B------:R-:W4:Y:S06]  /*bde70*/  LDL.LU R12, [R1+0x30a0] ;  /* 0x0030a000010c7983 */ /* 0x000f2c0000300800 */
[----:B------:R1:W-:Y:S01]  /*bde80*/  LDGSTS.E [R2+0xdc00], desc[UR74][R6.64], P1 ;  /* 0x0dc0000006027fae */ /* 0x0003e200089a104a */
[----:B------:R-:W-:-:S05]  /*bde90*/  IADD3.X R19, PT, PT, R19, UR4, RZ, P2, !PT ;  /* 0x0000000413137c10 */ /* 0x000fca00097fe4ff */
[----:B------:R2:W-:Y:S01]  /*bdea0*/  STL [R1+0x3128], R19 ;  /* 0x0031281301007387 */ /* 0x0005e20000100800 */
[----:B------:R-:W-:-:S03]  /*bdeb0*/  IADD3.X R17, PT, PT, R17, UR4, RZ, P0, !PT ;  /* 0x0000000411117c10 */ /* 0x000fc600087fe4ff */
[----:B------:R-:W4:Y:S01]  /*bdec0*/  LDL.LU R9, [R1+0x30a4] ;  /* 0x0030a40001097983 */ /* 0x000f220000300800 */
[----:B-1----:R-:W-:-:S03]  /*bded0*/  IMAD.MOV.U32 R6, RZ, RZ, R10 ;  /* 0x000000ffff067224 */ /* 0x002fc600078e000a */
[----:B------:R-:W4:Y:S01]  /*bdee0*/  LDL.LU R20, [R1+0x3090] ;  /* 0x0030900001147983 */ /* 0x000f220000300800 */
[----:B------:R-:W-:-:S05]  /*bdef0*/  MOV R7, R19 ;  /* 0x0000001300077202 */ /* 0x000fca0000000f00 */
[----:B------:R1:W-:Y:S02]  /*bdf00*/  LDGSTS.E [R2+0xdd00], desc[UR74][R6.64], P1 ;  /* 0x0dd0000006027fae */ /* 0x0003e400089a104a */
[----:B-1----:R-:W-:Y:S02]  /*bdf10*/  IMAD.MOV.U32 R6, RZ, RZ, R15 ;  /* 0x000000ffff067224 */ /* 0x002fe400078e000f */
[----:B------:R-:W-:-:S05]  /*bdf20*/  IMAD.MOV.U32 R7, RZ, RZ, R17 ;  /* 0x000000ffff077224 */ /* 0x000fca00078e0011 */
[----:B------:R1:W-:Y:S01]  /*bdf30*/  LDGSTS.E [R2+0xde00], desc[UR74][R6.64], P1 ;  /* 0x0de0000006027fae */ /* 0x0003e200089a104a */
[----:B--2---:R-:W-:-:S05]  /*bdf40*/  IADD3 R16, P2, PT, R16, UR12, RZ ;  /* 0x0000000c10107c10 */ /* 0x004fca000ff5e0ff */
[----:B------:R-:W-:Y:S01]  /*bdf50*/  STL [R1+0x3124], R16 ;  /* 0x0031241001007387 */ /* 0x000fe20000100800 */
[----:B------:R-:W-:-:S03]  /*bdf60*/  IADD3 R11, P3, PT, R11, UR12, RZ ;  /* 0x0000000c0b0b7c10 */ /* 0x000fc6000ff7e0ff */
[----:B------:R2:W-:Y:S04]  /*bdf70*/  STL [R1+0x3120], R17 ;  /* 0x0031201101007387 */ /* 0x0005e80000100800 */
[----:B------:R-:W4:Y:S01]  /*bdf80*/  LDL.LU R10, [R1+0x3038] ;  /* 0x00303800010a7983 */ /* 0x000f220000300800 */
[----:B------:R-:W-:-:S03]  /*bdf90*/  IADD3.X R18, PT, PT, R18, UR4, RZ, P2, !PT ;  /* 0x0000000412127c10 */ /* 0x000fc600097fe4ff */
[----:B------:R-:W-:Y:S04]  /*bdfa0*/  STL [R1+0x30b8], R11 ;  /* 0x0030b80b01007387 */ /* 0x000fe80000100800 */
[----:B------:R-:W4:Y:S04]  /*bdfb0*/  LDL.LU R19, [R1+0x3034] ;  /* 0x0030340001137983 */ /* 0x000f280000300800 */
[----:B------:R2:W-:Y:S04]  /*bdfc0*/  STL [R1+0x3110], R18 ;  /* 0x0031101201007387 */ /* 0x0005e80000100800 */
[----:B--2---:R-:W2:Y:S01]  /*bdfd0*/  LDL.LU R17, [R1+0x303c] ;  /* 0x00303c0001117983 */ /* 0x004ea20000300800 */
[----:B-1----:R-:W-:-:S02]  /*bdfe0*/  IMAD.MOV.U32 R6, RZ, RZ, R16 ;  /* 0x000000ffff067224 */ /* 0x002fc400078e0010 */
[----:B------:R-:W-:Y:S01]  /*bdff0*/  IMAD.MOV.U32 R7, RZ, RZ, R18 ;  /* 0x000000ffff077224 */ /* 0x000fe200078e0012 */
[----:B------:R-:W2:Y:S04]  /*be000*/  LDL.LU R15, [R1+0x302c] ;  /* 0x00302c00010f7983 */ /* 0x000ea80000300800 */
[----:B------:R1:W-:Y:S01]  /*be010*/  LDGSTS.E [R2+0xdf00], desc[UR74][R6.64], P1 ;  /* 0x0df0000006027fae */ /* 0x0003e200089a104a */
[----:B------:R-:W-:Y:S02]  /*be020*/  IADD3.X R13, PT, PT, R13, UR4, RZ, P3, !PT ;  /* 0x000000040d0d7c10 */ /* 0x000fe40009ffe4ff */
[----:B------:R-:W-:Y:S02]  /*be030*/  IADD3 R5, P2, PT, R5, UR12, RZ ;  /* 0x0000000c05057c10 */ /* 0x000fe4000ff5e0ff */
[----:B---3--:R-:W-:-:S03]  /*be040*/  IADD3 R8, P1, PT, R8, UR12, RZ ;  /* 0x0000000c08087c10 */ /* 0x008fc6000ff3e0ff */
[----:B------:R-:W-:Y:S04]  /*be050*/  STL [R1+0x30bc], R5 ;  /* 0x0030bc0501007387 */ /* 0x000fe80000100800 */
[----:B------:R3:W-:Y:S04]  /*be060*/  STL [R1+0x30b4], R13 ;  /* 0x0030b40d01007387 */ /* 0x0007e80000100800 */
[----:B------:R-:W2:Y:S01]  /*be070*/  LDL.LU R18, [R1+0x3028] ;  /* 0x0030280001127983 */ /* 0x000ea20000300800 */
[----:B-1----:R-:W-:-:S03]  /*be080*/  IMAD.MOV.U32 R7, RZ, RZ, R13 ;  /* 0x000000ffff077224 */ /* 0x002fc600078e000d */
[----:B------:R-:W-:Y:S01]  /*be090*/  STL [R1+0x30ac], R8 ;  /* 0x0030ac0801007387 */ /* 0x000fe20000100800 */
[----:B------:R-:W-:-:S03]  /*be0a0*/  MOV R6, R11 ;  /* 0x0000000b00067202 */ /* 0x000fc60000000f00 */
[----:B------:R-:W2:Y:S01]  /*be0b0*/  LDL.LU R16, [R1+0x3020] ;  /* 0x0030200001107983 */ /* 0x000ea20000300800 */
[----:B----4-:R-:W-:-:S05]  /*be0c0*/  IADD3.X R14, PT, PT, R14, UR4, RZ, P2, !PT ;  /* 0x000000040e0e7c10 */ /* 0x010fca00097fe4ff */
[----:B------:R1:W-:Y:S04]  /*be0d0*/  STL [R1+0x30a8], R14 ;  /* 0x0030a80e01007387 */ /* 0x0003e80000100800 */
[----:B---3--:R-:W3:Y:S04]  /*be0e0*/  LDL.LU R13, [R1+0x3024] ;  /* 0x00302400010d7983 */ /* 0x008ee80000300800 */
[----:B------:R-:W4:Y:S01]  /*be0f0*/  LDL.LU R11, [R1+0x2fb8] ;  /* 0x002fb800010b7983 */ /* 0x000f220000300800 */
[----:B------:R-:W-:-:S04]  /*be100*/  UISETP.GT.AND UP1, UPT, UR14, 0x3b, UPT ;  /* 0x0000003b0e00788c */ /* 0x000fc8000bf24270 */
[----:B------:R-:W-:-:S04]  /*be110*/  USEL UR11, URZ, 0x4, !UP1 ;  /* 0x00000004ff0b7887 */ /* 0x000fc8000c800000 */
[----:B------:R-:W-:-:S06]  /*be120*/  USEL UR11, UR11, URZ, !UP0 ;  /* 0x000000ff0b0b7287 */ /* 0x000fcc000c000000 */
[----:B------:R-:W-:Y:S02]  /*be130*/  ISETP.NE.U32.AND P0, PT, RZ, UR11, PT ;  /* 0x0000000bff007c0c */ /* 0x000fe4000bf05070 */
[----:B------:R-:W-:-:S11]  /*be140*/  IADD3.X R12, PT, PT, R12, UR4, RZ, P1, !PT ;  /* 0x000000040c0c7c10 */ /* 0x000fd60008ffe4ff */
[----:B------:R1:W-:Y:S01]  /*be150*/  LDGSTS.E [R2+0xec00], desc[UR74][R6.64], P0 ;  /* 0x0ec0000006027fae */ /* 0x0003e200081a104a */
[----:B------:R-:W-:Y:S01]  /*be160*/  IADD3 R9, P2, PT, R9, UR12, RZ ;  /* 0x0000000c09097c10 */ /* 0x000fe2000ff5e0ff */
[----:B-1----:R-:W-:Y:S02]  /*be170*/  IMAD.MOV.U32 R6, RZ, RZ, R5 ;  /* 0x000000ffff067224 */ /* 0x002fe400078e0005 */
[----:B------:R-:W-:Y:S02]  /*be180*/  IMAD.MOV.U32 R7, RZ, RZ, R14 ;  /* 0x000000ffff077224 */ /* 0x000fe400078e000e */
[----:B------:R-:W4:Y:S01]  /*be190*/  LDL.LU R14, [R1+0x3010] ;  /* 0x00301000010e7983 */ /* 0x000f220000300800 */
[----:B------:R-:W-:-:S03]  /*be1a0*/  IADD3.X R20, PT, PT, R20, UR4, RZ, P2, !PT ;  /* 0x0000000414147c10 */ /* 0x000fc600097fe4ff */
[----:B------:R-:W-:Y:S04]  /*be1b0*/  STL [R1+0x30a4], R9 ;  /* 0x0030a40901007387 */ /* 0x000fe80000100800 */
[----:B------:R1:W-:Y:S04]  /*be1c0*/  STL [R1+0x30a0], R12 ;  /* 0x0030a00c01007387 */ /* 0x0003e80000100800 */
[----:B------:R-:W4:Y:S04]  /*be1d0*/  LDL.LU R5, [R1+0x2fbc] ;  /* 0x002fbc0001057983 */ /* 0x000f280000300800 */
[----:B------:R1:W-:Y:S02]  /*be1e0*/  LDGSTS.E [R2+0xed00], desc[UR74][R6.64], P0 ;  /* 0x0ed0000006027fae */ /* 0x0003e400081a104a */
[----:B-1----:R-:W-:Y:S01]  /*be1f0*/  MOV R7, R12 ;  /* 0x0000000c00077202 */ /* 0x002fe20000000f00 */
[----:B------:R-:W-:-:S05]  /*be200*/  IMAD.MOV.U32 R6, RZ, RZ, R8 ;  /* 0x000000ffff067224 */ /* 0x000fca00078e0008 */
[----:B------:R1:W-:Y:S02]  /*be210*/  LDGSTS.E [R2+0xee00], desc[UR74][R6.64], P0 ;  /* 0x0ee0000006027fae */ /* 0x0003e400081a104a */
[----:B-1----:R-:W-:Y:S02]  /*be220*/  IMAD.MOV.U32 R6, RZ, RZ, R9 ;  /* 0x000000ffff067224 */ /* 0x002fe400078e0009 */
[----:B------:R-:W-:-:S05]  /*be230*/  IMAD.MOV.U32 R7, RZ, RZ, R20 ;  /* 0x000000ffff077224 */ /* 0x000fca00078e0014 */
[----:B------:R1:W-:Y:S01]  /*be240*/  LDGSTS.E [R2+0xef00], desc[UR74][R6.64], P0 ;  /* 0x0ef0000006027fae */ /* 0x0003e200081a104a */
[----:B------:R-:W-:-:S05]  /*be250*/  IADD3 R10, P3, PT, R10, UR12, RZ ;  /* 0x0000000c0a0a7c10 */ /* 0x000fca000ff7e0ff */
[----:B------:R1:W-:Y:S04]  /*be260*/  STL [R1+0x3038], R10 ;  /* 0x0030380a01007387 */ /* 0x0003e80000100800 */
[----:B------:R-:W4:Y:S01]  /*be270*/  LDL.LU R12, [R1+0x2fb4] ;  /* 0x002fb400010c7983 */ /* 0x000f220000300800 */
[----:B------:R-:W-:-:S03]  /*be280*/  IADD3.X R19, PT, PT, R19, UR4, RZ, P3, !PT ;  /* 0x0000000413137c10 */ /* 0x000fc60009ffe4ff */
[----:B------:R-:W-:Y:S01]  /*be290*/  STL [R1+0x3090], R20 ;  /* 0x0030901401007387 */ /* 0x000fe20000100800 */
[----:B--2---:R-:W-:-:S03]  /*be2a0*/  IADD3 R17, P2, PT, R17, UR12, RZ ;  /* 0x0000000c11117c10 */ /* 0x004fc6000ff5e0ff */
[----:B------:R-:W2:Y:S04]  /*be2b0*/  LDL.LU R8, [R1+0x2fac] ;  /* 0x002fac0001087983 */ /* 0x000ea80000300800 */
[----:B------:R-:W-:Y:S04]  /*be2c0*/  STL [R1+0x303c], R17 ;  /* 0x00303c1101007387 */ /* 0x000fe80000100800 */
[----:B------:R3:W-:Y:S04]  /*be2d0*/  STL [R1+0x3034], R19 ;  /* 0x0030341301007387 */ /* 0x0007e80000100800 */
[----:B------:R-:W2:Y:S01]  /*be2e0*/  LDL.LU R9, [R1+0x2fa8] ;  /* 0x002fa80001097983 */ /* 0x000ea20000300800 */
[----:B------:R-:W-:Y:S01]  /*be2f0*/  IADD3 R15, P0, PT, R15, UR12, RZ ;  /* 0x0000000c0f0f7c10 */ /* 0x000fe2000ff1e0ff */
[----:B-1----:R-:W-:-:S04]  /*be300*/  IMAD.MOV.U32 R6, RZ, RZ, R10 ;  /* 0x000000ffff067224 */ /* 0x002fc800078e000a */
[----:B------:R-:W-:Y:S04]  /*be310*/  STL [R1+0x302c], R15 ;  /* 0x00302c0f01007387 */ /* 0x000fe80000100800 */
[----:B------:R-:W2:Y:S01]  /*be320*/  LDL.LU R10, [R1+0x2fa0] ;  /* 0x002fa000010a7983 */ /* 0x000ea20000300800 */
[----:B------:R-:W-:-:S05]  /*be330*/  IADD3.X R18, PT, PT, R18, UR4, RZ, P2, !PT ;  /* 0x0000000412127c10 */ /* 0x000fca00097fe4ff */
[----:B------:R1:W-:Y:S01]  /*be340*/  STL [R1+0x3028], R18 ;  /* 0x0030281201007387 */ /* 0x0003e20000100800 */
[----:B------:R-:W-:-:S03]  /*be350*/  IADD3.X R16, PT, PT, R16, UR4, RZ, P0, !PT ;  /* 0x0000000410107c10 */ /* 0x000fc600087fe4ff */
[----:B------:R-:W2:Y:S04]  /*be360*/  LDL.LU R23, [R1+0x2fa4] ;  /* 0x002fa40001177983 */ /* 0x000ea80000300800 */
[----:B------:R-:W2:Y:S01]  /*be370*/  LDL.LU R21, [R1+0x2f38] ;  /* 0x002f380001157983 */ /* 0x000ea20000300800 */
[----:B---3--:R-:W-:Y:S02]  /*be380*/  IADD3 R13, P2, PT, R13, UR12, RZ ;  /* 0x0000000c0d0d7c10 */ /* 0x008fe4000ff5e0ff */
[----:B----4-:R-:W-:-:S03]  /*be390*/  IADD3 R11, P3, PT, R11, UR12, RZ ;  /* 0x0000000c0b0b7c10 */ /* 0x010fc6000ff7e0ff */
[----:B------:R3:W-:Y:S04]  /*be3a0*/  STL [R1+0x3024], R13 ;  /* 0x0030240d01007387 */ /* 0x0007e80000100800 */
[----:B------:R4:W-:Y:S04]  /*be3b0*/  STL [R1+0x3020], R16 ;  /* 0x0030201001007387 */ /* 0x0009e80000100800 */
[----:B------:R-:W-:Y:S04]  /*be3c0*/  STL [R1+0x2fb8], R11 ;  /* 0x002fb80b01007387 */ /* 0x000fe80000100800 */
[----:B------:R-:W2:Y:S01]  /*be3d0*/  LDL.LU R24, [R1+0x2f90] ;  /* 0x002f900001187983 */ /* 0x000ea20000300800 */
[----:B------:R-:W-:-:S04]  /*be3e0*/  UISETP.GT.AND UP1, UPT, UR14, 0x3f, UPT ;  /* 0x0000003f0e00788c */ /* 0x000fc8000bf24270 */
[----:B------:R-:W-:-:S04]  /*be3f0*/  USEL UR11, URZ, 0x4, !UP1 ;  /* 0x00000004ff0b7887 */ /* 0x000fc8000c800000 */
[----:B------:R-:W-:-:S06]  /*be400*/  USEL UR11, UR11, URZ, !UP0 ;  /* 0x000000ff0b0b7287 */ /* 0x000fcc000c000000 */
[----:B------:R-:W-:Y:S01]  /*be410*/  ISETP.NE.U32.AND P1, PT, RZ, UR11, PT ;  /* 0x0000000bff007c0c */ /* 0x000fe2000bf25070 */
[----:B------:R-:W-:-:S12]  /*be420*/  IMAD.MOV.U32 R7, RZ, RZ, R19 ;  /* 0x000000ffff077224 */ /* 0x000fd800078e0013 */
[----:B------:R1:W-:Y:S01]  /*be430*/  LDGSTS.E [R2+0xfc00], desc[UR74][R6.64], P1 ;  /* 0x0fc0000006027fae */ /* 0x0003e200089a104a */
[----:B------:R-:W-:Y:S02]  /*be440*/  IADD3.X R14, PT, PT, R14, UR4, RZ, P2, !PT ;  /* 0x000000040e0e7c10 */ /* 0x000fe400097fe4ff */
[----:B-1----:R-:W-:Y:S01]  /*be450*/  MOV R6, R17 ;  /* 0x0000001100067202 */ /* 0x002fe20000000f00 */
[----:B------:R-:W-:-:S05]  /*be460*/  IMAD.MOV.U32 R7, RZ, RZ, R18 ;  /* 0x000000ffff077224 */ /* 0x000fca00078e0012 */
[----:B------:R1:W-:Y:S01]  /*be470*/  LDGSTS.E [R2+0xfd00], desc[UR74][R6.64], P1 ;  /* 0x0fd0000006027fae */ /* 0x0003e200089a104a */
[----:B------:R-:W-:Y:S01]  /*be480*/  IADD3 R5, P2, PT, R5, UR12, RZ ;  /* 0x0000000c05057c10 */ /* 0x000fe2000ff5e0ff */
[----:B------:R-:W-:Y:S01]  /*be490*/  UISETP.GT.AND UP1, UPT, UR14, 0x43, UPT ;  /* 0x000000430e00788c */ /* 0x000fe2000bf24270 */
[----:B-1----:R-:W-:Y:S02]  /*be4a0*/  IMAD.MOV.U32 R6, RZ, RZ, R15 ;  /* 0x000000ffff067224 */ /* 0x002fe400078e000f */
[----:B------:R-:W-:Y:S01]  /*be4b0*/  IMAD.MOV.U32 R7, RZ, RZ, R16 ;  /* 0x000000ffff077224 */ /* 0x000fe200078e0010 */
[----:B------:R1:W-:Y:S04]  /*be4c0*/  STL [R1+0x3010], R14 ;  /* 0x0030100e01007387 */ /* 0x0003e80000100800 */
[----:B------:R1:W-:Y:S01]  /*be4d0*/  LDGSTS.E [R2+0xfe00], desc[UR74][R6.64], P1 ;  /* 0x0fe0000006027fae */ /* 0x0003e200089a104a */
[----:B------:R-:W-:-:S03]  /*be4e0*/  USEL UR11, URZ, 0x4, !UP1 ;  /* 0x00000004ff0b7887 */ /* 0x000fc6000c800000 */
[----:B------:R-:W2:Y:S01]  /*be4f0*/  LDL.LU R19, [R1+0x2f3c] ;  /* 0x002f3c0001137983 */ /* 0x000ea20000300800 */
[----:B-1----:R-:W-:Y:S01]  /*be500*/  IMAD.MOV.U32 R6, RZ, RZ, R13 ;  /* 0x000000ffff067224 */ /* 0x002fe200078e000d */
[----:B------:R-:W-:Y:S02]  /*be510*/  MOV R7, R14 ;  /* 0x0000000e00077202 */ /* 0x000fe40000000f00 */
[----:B------:R-:W-:Y:S04]  /*be520*/  STL [R1+0x2fbc], R5 ;  /* 0x002fbc0501007387 */ /* 0x000fe80000100800 */
[----:B------:R1:W-:Y:S01]  /*be530*/  LDGSTS.E [R2+0xff00], desc[UR74][R6.64], P1 ;  /* 0x0ff0000006027fae */ /* 0x0003e200089a104a */
[----:B------:R-:W-:-:S06]  /*be540*/  USEL UR11, UR11, URZ, !UP0 ;  /* 0x000000ff0b0b7287 */ /* 0x000fcc000c000000 */
[----:B------:R-:W-:Y:S01]  /*be550*/  ISETP.NE.U32.AND P0, PT, RZ, UR11, PT ;  /* 0x0000000bff007c0c */ /* 0x000fe2000bf05070 */
[----:B-1----:R-:W-:Y:S01]  /*be560*/  IMAD.MOV.U32 R6, RZ, RZ, R11 ;  /* 0x000000ffff067224 */ /* 0x002fe200078e000b */
[----:B------:R-:W-:-:S05]  /*be570*/  IADD3.X R12, PT, PT, R12, UR4, RZ, P3, !PT ;  /* 0x000000040c0c7c10 */ /* 0x000fca0009ffe4ff */
[----:B------:R-:W-:Y:S01]  /*be580*/  STL [R1+0x2fb4], R12 ;  /* 0x002fb40c01007387 */ /* 0x000fe20000100800 */
[----:B--2---:R-:W-:-:S03]  /*be590*/  IADD3 R8, P1, PT, R8, UR12, RZ ;  /* 0x0000000c08087c10 */ /* 0x004fc6000ff3e0ff */
[----:B------:R-:W2:Y:S04]  /*be5a0*/  LDL.LU R22, [R1+0x2f34] ;  /* 0x002f340001167983 */ /* 0x000ea80000300800 */
[----:B------:R-:W2:Y:S04]  /*be5b0*/  LDL.LU R17, [R1+0x2f2c] ;  /* 0x002f2c0001117983 */ /* 0x000ea80000300800 */
[----:B------:R-:W-:Y:S01]  /*be5c0*/  STL [R1+0x2fac], R8 ;  /* 0x002fac0801007387 */ /* 0x000fe20000100800 */
[----:B------:R-:W-:-:S03]  /*be5d0*/  IADD3.X R9, PT, PT, R9, UR4, RZ, P2, !PT ;  /* 0x0000000409097c10 */ /* 0x000fc600097fe4ff */
[----:B------:R-:W2:Y:S04]  /*be5e0*/  LDL.LU R20, [R1+0x2f28] ;  /* 0x002f280001147983 */ /* 0x000ea80000300800 */
[----:B------:R1:W-:Y:S04]  /*be5f0*/  STL [R1+0x2fa8], R9 ;  /* 0x002fa80901007387 */ /* 0x0003e80000100800 */
[----:B------:R-:W2:Y:S04]  /*be600*/  LDL.LU R18, [R1+0x2f20] ;  /* 0x002f200001127983 */ /* 0x000ea80000300800 */
[----:B------:R-:W2:Y:S01]  /*be610*/  LDL.LU R15, [R1+0x2f24] ;  /* 0x002f2400010f7983 */ /* 0x000ea20000300800 */
[----:B------:R-:W-:Y:S01]  /*be620*/  IMAD.MOV.U32 R7, RZ, RZ, R12 ;  /* 0x000000ffff077224 */ /* 0x000fe200078e000c */
[----:B------:R-:W-:-:S02]  /*be630*/  IADD3.X R10, PT, PT, R10, UR4, RZ, P1, !PT ;  /* 0x000000040a0a7c10 */ /* 0x000fc40008ffe4ff */
[----:B---3--:R-:W3:Y:S04]  /*be640*/  LDL.LU R13, [R1+0x2eb8] ;  /* 0x002eb800010d7983 */ /* 0x008ee80000300800 */
[----:B----4-:R-:W4:Y:S04]  /*be650*/  LDL.LU R16, [R1+0x2f10] ;  /* 0x002f100001107983 */ /* 0x010f280000300800 */
[----:B------:R1:W-:Y:S02]  /*be660*/  LDGSTS.E [R2+0x10c00], desc[UR74][R6.64], P0 ;  /* 0x10c0000006027fae */ /* 0x0003e400081a104a */
[----:B-1----:R-:W-:-:S02]  /*be670*/  IMAD.MOV.U32 R6, RZ, RZ, R5 ;  /* 0x000000ffff067224 */ /* 0x002fc400078e0005 */
[----:B------:R-:W-:-:S05]  /*be680*/  IMAD.MOV.U32 R7, RZ, RZ, R9 ;  /* 0x000000ffff077224 */ /* 0x000fca00078e0009 */
[----:B------:R1:W-:Y:S01]  /*be690*/  LDGSTS.E [R2+0x10d00], desc[UR74][R6.64], P0 ;  /* 0x10d0000006027fae */ /* 0x0003e200081a104a */
[----:B------:R-:W-:Y:S02]  /*be6a0*/  IADD3 R23, P2, PT, R23, UR12, RZ ;  /* 0x0000000c17177c10 */ /* 0x000fe4000ff5e0ff */
[----:B------:R-:W-:-:S03]  /*be6b0*/  IADD3 R21, P3, PT, R21, UR12, RZ ;  /* 0x0000000c15157c10 */ /* 0x000fc6000ff7e0ff */
[----:B------:R-:W-:Y:S04]  /*be6c0*/  STL [R1+0x2fa4], R23 ;  /* 0x002fa41701007387 */ /* 0x000fe80000100800 */
[----:B------:R1:W-:Y:S04]  /*be6d0*/  STL [R1+0x2fa0], R10 ;  /* 0x002fa00a01007387 */ /* 0x0003e80000100800 */
[----:B------:R-:W3:Y:S04]  /*be6e0*/  LDL.LU R14, [R1+0x2eb4] ;  /* 0x002eb400010e7983 */ /* 0x000ee80000300800 */
[----:B------:R-:W3:Y:S04]  /*be6f0*/  LDL.LU R11, [R1+0x2ebc] ;  /* 0x002ebc00010b7983 */ /* 0x000ee80000300800 */
[----:B------:R-:W3:Y:S01]  /*be700*/  LDL.LU R9, [R1+0x2eac] ;  /* 0x002eac0001097983 */ /* 0x000ee20000300800 */
[----:B-1----:R-:W-:-:S03]  /*be710*/  IMAD.MOV.U32 R7, RZ, RZ, R10 ;  /* 0x000000ffff077224 */ /* 0x002fc600078e000a */
[----:B------:R-:W3:Y:S01]  /*be720*/  LDL.LU R5, [R1+0x2ea4] ;  /* 0x002ea40001057983 */ /* 0x000ee20000300800 */
[----:B------:R-:W-:-:S03]  /*be730*/  MOV R6, R8 ;  /* 0x0000000800067202 */ /* 0x000fc60000000f00 */
[----:B------:R-:W-:Y:S04]  /*be740*/  STL [R1+0x2f38], R21 ;  /* 0x002f381501007387 */ /* 0x000fe80000100800 */
[----:B------:R-:W3:Y:S01]  /*be750*/  LDL.LU R12, [R1+0x2ea8] ;  /* 0x002ea800010c7983 */ /* 0x000ee20000300800 */
[----:B------:R-:W-:Y:S01]  /*be760*/  IADD3.X R24, PT, PT, R24, UR4, RZ, P2, !PT ;  /* 0x0000000418187c10 */ /* 0x000fe200097fe4ff */
[----:B------:R-:W-:Y:S02]  /*be770*/  UISETP.GT.AND UP1, UPT, UR14, 0x47, UPT ;  /* 0x000000470e00788c */ /* 0x000fe4000bf24270 */
[----:B------:R1:W-:Y:S04]  /*be780*/  LDGSTS.E [R2+0x10e00], desc[UR74][R6.64], P0 ;  /* 0x10e0000006027fae */ /* 0x0003e800081a104a */
[----:B------:R-:W-:Y:S04]  /*be790*/  STL [R1+0x2f90], R24 ;  /* 0x002f901801007387 */ /* 0x000fe80000100800 */
[----:B------:R-:W3:Y:S04]  /*be7a0*/  LDL.LU R10, [R1+0x2ea0] ;  /* 0x002ea000010a7983 */ /* 0x000ee80000300800 */
[----:B------:R-:W3:Y:S01]  /*be7b0*/  LDL.LU R8, [R1+0x2e90] ;  /* 0x002e900001087983 */ /* 0x000ee20000300800 */
[----:B------:R-:W-:-:S04]  /*be7c0*/  USEL UR11, URZ, 0x4, !UP1 ;  /* 0x00000004ff0b7887 */ /* 0x000fc8000c800000 */
[----:B------:R-:W-:Y:S01]  /*be7d0*/  USEL UR11, UR11, URZ, !UP0 ;  /* 0x000000ff0b0b7287 */ /* 0x000fe2000c000000 */
[----:B-1----:R-:W-:Y:S02]  /*be7e0*/  IMAD.MOV.U32 R6, RZ, RZ, R23 ;  /* 0x000000ffff067224 */ /* 0x002fe400078e0017 */
[----:B------:R-:W-:-:S03]  /*be7f0*/  IMAD.MOV.U32 R7, RZ, RZ, R24 ;  /* 0x000000ffff077224 */ /* 0x000fc600078e0018 */
[----:B------:R-:W-:Y:S02]  /*be800*/  ISETP.NE.U32.AND P1, PT, RZ, UR11, PT ;  /* 0x0000000bff007c0c */ /* 0x000fe4000bf25070 */
[----:B------:R1:W-:Y:S01]  /*be810*/  LDGSTS.E [R2+0x10f00], desc[UR74][R6.64], P0 ;  /* 0x10f0000006027fae */ /* 0x0003e200081a104a */
[----:B------:R-:W-:Y:S01]  /*be820*/  UISETP.GT.AND UP1, UPT, UR14, 0x4b, UPT ;  /* 0x0000004b0e00788c */ /* 0x000fe2000bf24270 */
[----:B-1----:R-:W-:-:S03]  /*be830*/  IMAD.MOV.U32 R6, RZ, RZ, R21 ;  /* 0x000000ffff067224 */ /* 0x002fc600078e0015 */
[----:B------:R-:W-:-:S04]  /*be840*/  USEL UR11, URZ, 0x4, !UP1 ;  /* 0x00000004ff0b7887 */ /* 0x000fc8000c800000 */
[----:B------:R-:W-:Y:S01]  /*be850*/  USEL UR11, UR11, URZ, !UP0 ;  /* 0x000000ff0b0b7287 */ /* 0x000fe2000c000000 */
[----:B------:R-:W-:-:S05]  /*be860*/  IADD3 R19, P2, PT, R19, UR12, RZ ;  /* 0x0000000c13137c10 */ /* 0x000fca000ff5e0ff */
[----:B------:R-:W-:Y:S01]  /*be870*/  STL [R1+0x2f3c], R19 ;  /* 0x002f3c1301007387 */ /* 0x000fe20000100800 */
[----:B--2---:R-:W-:-:S04]  /*be880*/  IADD3.X R22, PT, PT, R22, UR4, RZ, P3, !PT ;  /* 0x0000000416167c10 */ /* 0x004fc80009ffe4ff */
[----:B------:R-:W-:Y:S02]  /*be890*/  MOV R7, R22 ;  /* 0x0000001600077202 */ /* 0x000fe40000000f00 */
[----:B------:R-:W-:-:S03]  /*be8a0*/  IADD3 R17, P0, PT, R17, UR12, RZ ;  /* 0x0000000c11117c10 */ /* 0x000fc6000ff1e0ff */
[----:B------:R1:W-:Y:S01]  /*be8b0*/  LDGSTS.E [R2+0x11c00], desc[UR74][R6.64], P1 ;  /* 0x11c0000006027fae */ /* 0x0003e200089a104a */
[----:B------:R-:W-:Y:S02]  /*be8c0*/  IADD3.X R20, PT, PT, R20, UR4, RZ, P2, !PT ;  /* 0x0000000414147c10 */ /* 0x000fe400097fe4ff */
[----:B------:R-:W-:Y:S01]  /*be8d0*/  IADD3.X R18, PT, PT, R18, UR4, RZ, P0, !PT ;  /* 0x0000000412127c10 */ /* 0x000fe200087fe4ff */
[----:B-1----:R-:W-:Y:S02]  /*be8e0*/  IMAD.MOV.U32 R6, RZ, RZ, R19 ;  /* 0x000000ffff067224 */ /* 0x002fe400078e0013 */
[----:B------:R-:W-:Y:S01]  /*be8f0*/  IMAD.MOV.U32 R7, RZ, RZ, R20 ;  /* 0x000000ffff077224 */ /* 0x000fe200078e0014 */
[----:B------:R-:W-:-:S04]  /*be900*/  IADD3 R15, P2, PT, R15, UR12, RZ ;  /* 0x0000000c0f0f7c10 */ /* 0x000fc8000ff5e0ff */
[----:B------:R1:W-:Y:S01]  /*be910*/  LDGSTS.E [R2+0x11d00], desc[UR74][R6.64], P1 ;  /* 0x11d0000006027fae */ /* 0x0003e200089a104a */
[----:B----4-:R-:W-:Y:S01]  /*be920*/  IADD3.X R16, PT, PT, R16, UR4, RZ, P2, !PT ;  /* 0x0000000410107c10 */ /* 0x010fe200097fe4ff */
[----:B-1----:R-:W-:Y:S02]  /*be930*/  IMAD.MOV.U32 R6, RZ, RZ, R17 ;  /* 0x000000ffff067224 */ /* 0x002fe400078e0011 */
[----:B------:R-:W-:Y:S01]  /*be940*/  IMAD.MOV.U32 R7, RZ, RZ, R18 ;  /* 0x000000ffff077224 */ /* 0x000fe200078e0012 */
[----:B---3--:R-:W-:Y:S01]  /*be950*/  IADD3 R13, P3, PT, R13, UR12, RZ ;  /* 0x0000000c0d0d7c10 */ /* 0x008fe2000ff7e0ff */
[----:B------:R1:W-:Y:S01]  /*be960*/  STL [R1+0x2f34], R22 ;  /* 0x002f341601007387 */ /* 0x0003e20000100800 */
[----:B------:R-:W-:-:S03]  /*be970*/  ISETP.NE.U32.AND P0, PT, RZ, UR11, PT ;  /* 0x0000000bff007c0c */ /* 0x000fc6000bf05070 */
[----:B------:R2:W-:Y:S04]  /*be980*/  LDGSTS.E [R2+0x11e00], desc[UR74][R6.64], P1 ;  /* 0x11e0000006027fae */ /* 0x0005e800089a104a */
[----:B------:R-:W-:Y:S04]  /*be990*/  STL [R1+0x2f2c], R17 ;  /* 0x002f2c1101007387 */ /* 0x000fe80000100800 */
[----:B------:R3:W-:Y:S01]  /*be9a0*/  STL [R1+0x2f28], R20 ;  /* 0x002f281401007387 */ /* 0x0007e20000100800 */
[----:B--2---:R-:W-:Y:S01]  /*be9b0*/  MOV R6, R15 ;  /* 0x0000000f00067202 */ /* 0x004fe20000000f00 */
[----:B------:R-:W-:-:S02]  /*be9c0*/  IMAD.MOV.U32 R7, RZ, RZ, R16 ;  /* 0x000000ffff077224 */ /* 0x000fc400078e0010 */
[----:B------:R-:W-:Y:S04]  /*be9d0*/  STL [R1+0x2f24], R15 ;  /* 0x002f240f01007387 */ /* 0x000fe80000100800 */
[----:B------:R2:W-:Y:S01]  /*be9e0*/  LDGSTS.E [R2+0x11f00], desc[UR74][R6.64], P1 ;  /* 0x11f0000006027fae */ /* 0x0005e200089a104a */
[----:B------:R-:W-:-:S03]  /*be9f0*/  IADD3.X R14, PT, PT, R14, UR4, RZ, P3, !PT ;  /* 0x000000040e0e7c10 */ /* 0x000fc60009ffe4ff */
[----:B------:R4:W-:Y:S01]  /*bea00*/  STL [R1+0x2f20], R18 ;  /* 0x002f201201007387 */ /* 0x0009e20000100800 */
[----:B------:R-:W-:-:S03]  /*bea10*/  IADD3 R11, P2, PT, R11, UR12, RZ ;  /* 0x0000000c0b0b7c10 */ /* 0x000fc6000ff5e0ff */
[----:B------:R-:W-:Y:S01]  /*bea20*/  STL [R1+0x2eb8], R13 ;  /* 0x002eb80d01007387 */ /* 0x000fe20000100800 */
[----:B------:R-:W-:-:S03]  /*bea30*/  IADD3 R9, P4, PT, R9, UR12, RZ ;  /* 0x0000000c09097c10 */ /* 0x000fc6000ff9e0ff */
[----:B------:R1:W-:Y:S01]  /*bea40*/  STL [R1+0x2f10], R16 ;  /* 0x002f101001007387 */ /* 0x0003e20000100800 */
[----:B------:R-:W-:-:S03]  /*bea50*/  IADD3 R5, P1, PT, R5, UR12, RZ ;  /* 0x0000000c05057c10 */ /* 0x000fc6000ff3e0ff */
[----:B------:R-:W-:Y:S01]  /*bea60*/  STL [R1+0x2ebc], R11 ;  /* 0x002ebc0b01007387 */ /* 0x000fe20000100800 */
[----:B--2---:R-:W-:Y:S02]  /*bea70*/  IMAD.MOV.U32 R6, RZ, RZ, R13 ;  /* 0x000000ffff067224 */ /* 0x004fe400078e000d */
[----:B------:R-:W-:Y:S01]  /*bea80*/  IMAD.MOV.U32 R7, RZ, RZ, R14 ;  /* 0x000000ffff077224 */ /* 0x000fe200078e000e */
[----:B------:R-:W-:Y:S01]  /*bea90*/  STL [R1+0x2eb4], R14 ;  /* 0x002eb40e01007387 */ /* 0x000fe20000100800 */
[----:B------:R-:W-:-:S03]  /*beaa0*/  IADD3.X R12, PT, PT, R12, UR4, RZ, P2, !PT ;  /* 0x000000040c0c7c10 */ /* 0x000fc600097fe4ff */
[----:B------:R-:W-:Y:S04]  /*beab0*/  STL [R1+0x2eac], R9 ;  /* 0x002eac0901007387 */ /* 0x000fe80000100800 */
[----:B------:R-:W-:Y:S04]  /*beac0*/  STL [R1+0x2ea4], R5 ;  /* 0x002ea40501007387 */ /* 0x000fe80000100800 */
[----:B------:R2:W-:Y:S01]  /*bead0*/  STL [R1+0x2ea8], R12 ;  /* 0x002ea80c01007387 */ /* 0x0005e20000100800 */
[----:B------:R-:W-:-:S03]  /*beae0*/  IADD3.X R10, PT, PT, R10, UR4, RZ, P4, !PT ;  /* 0x000000040a0a7c10 */ /* 0x000fc6000a7fe4ff */
[----:B------:R1:W-:Y:S01]  /*beaf0*/  LDGSTS.E [R2+0x12c00], desc[UR74][R6.64], P0 ;  /* 0x12c0000006027fae */ /* 0x0003e200081a104a */
[----:B------:R-:W-:-:S03]  /*beb00*/  IADD3.X R8, PT, PT, R8, UR4, RZ, P1, !PT ;  /* 0x0000000408087c10 */ /* 0x000fc60008ffe4ff */
[----:B------:R2:W-:Y:S04]  /*beb10*/  STL [R1+0x2ea0], R10 ;  /* 0x002ea00a01007387 */ /* 0x0005e80000100800 */
[----:B------:R2:W-:Y:S01]  /*beb20*/  STL [R1+0x2e90], R8 ;  /* 0x002e900801007387 */ /* 0x0005e20000100800 */
[----:B-1----:R-:W-:Y:S01]  /*beb30*/  IMAD.MOV.U32 R6, RZ, RZ, R11 ;  /* 0x000000ffff067224 */ /* 0x002fe200078e000b */
[----:B------:R-:W-:Y:S02]  /*beb40*/  MOV R7, R12 ;  /* 0x0000000c00077202 */ /* 0x000fe40000000f00 */
[----:B------:R-:W2:Y:S04]  /*beb50*/  LDL.LU R23, [R1+0x2e3c] ;  /* 0x002e3c0001177983 */ /* 0x000ea80000300800 */
[----:B------:R-:W2:Y:S04]  /*beb60*/  LDL.LU R22, [R1+0x2e2c] ;  /* 0x002e2c0001167983 */ /* 0x000ea80000300800 */
[----:B------:R-:W2:Y:S04]  /*beb70*/  LDL.LU R21, [R1+0x2e24] ;  /* 0x002e240001157983 */ /* 0x000ea80000300800 */
[----:B---3--:R-:W3:Y:S04]  /*beb80*/  LDL.LU R20, [R1+0x2db8] ;  /* 0x002db80001147983 */ /* 0x008ee80000300800 */
[----:B------:R-:W3:Y:S04]  /*beb90*/  LDL.LU R19, [R1+0x2dbc] ;  /* 0x002dbc0001137983 */ /* 0x000ee80000300800 */
[----:B------:R1:W-:Y:S04]  /*beba0*/  LDGSTS.E [R2+0x12d00], desc[UR74][R6.64], P0 ;  /* 0x12d0000006027fae */ /* 0x0003e800081a104a */
[----:B----4-:R-:W4:Y:S04]  /*bebb0*/  LDL.LU R18, [R1+0x2dac] ;  /* 0x002dac0001127983 */ /* 0x010f280000300800 */
[----:B------:R-:W3:Y:S01]  /*bebc0*/  LDL.LU R17, [R1+0x2da4] ;  /* 0x002da40001117983 */ /* 0x000ee20000300800 */
[----:B-1----:R-:W-:-:S03]  /*bebd0*/  IMAD.MOV.U32 R6, RZ, RZ, R9 ;  /* 0x000000ffff067224 */ /* 0x002fc600078e0009 */
[----:B------:R-:W3:Y:S01]  /*bebe0*/  LDL.LU R16, [R1+0x2e28] ;  /* 0x002e280001107983 */ /* 0x000ee20000300800 */
[----:B------:R-:W-:-:S03]  /*bebf0*/  IMAD.MOV.U32 R7, RZ, RZ, R10 ;  /* 0x000000ffff077224 */ /* 0x000fc600078e000a */
[----:B------:R-:W3:Y:S04]  /*bec00*/  LDL.LU R15, [R1+0x2d38] ;  /* 0x002d3800010f7983 */ /* 0x000ee80000300800 */
[----:B--2---:R-:W2:Y:S04]  /*bec10*/  LDL.LU R12, [R1+0x2e20] ;  /* 0x002e2000010c7983 */ /* 0x004ea80000300800 */
[----:B------:R-:W2:Y:S04]  /*bec20*/  LDL.LU R11, [R1+0x2d3c] ;  /* 0x002d3c00010b7983 */ /* 0x000ea80000300800 */
[----:B------:R1:W-:Y:S04]  /*bec30*/  LDGSTS.E [R2+0x12e00], desc[UR74][R6.64], P0 ;  /* 0x12e0000006027fae */ /* 0x0003e800081a104a */
[----:B------:R-:W2:Y:S04]  /*bec40*/  LDL.LU R10, [R1+0x2e10] ;  /* 0x002e1000010a7983 */ /* 0x000ea80000300800 */
[----:B------:R-:W2:Y:S01]  /*bec50*/  LDL.LU R9, [R1+0x2d2c] ;  /* 0x002d2c0001097983 */ /* 0x000ea20000300800 */
[----:B-1----:R-:W-:-:S03]  /*bec60*/  IMAD.MOV.U32 R7, RZ, RZ, R8 ;  /* 0x000000ffff077224 */ /* 0x002fc600078e0008 */
        /* <DEDUP_REMOVED lines=70> */
[----:B------:R1:W-:Y:S04]  /*bf0d0*/  LDGSTS.E [R2+0x12f00], desc[UR74][R6.64], P0 ;  /* 0x12f0000006027fae */ /* 0x0003e800081a104a */
[----:B------:R-:W2:Y:S04]  /*bf0e0*/  LDL.LU R6, [R1+0x2e34] ;  /* 0x002e340001067983 */ /* 0x000ea80000300800 */
[----:B------:R-:W1:Y:S01]  /*bf0f0*/  LDL.LU R7, [R1+0x2e38] ;  /* 0x002e380001077983 */ /* 0x000e620000300800 */
[----:B------:R-:W-:-:S02]  /*bf100*/  IADD3 R23, P3, PT, R23, UR12, RZ ;  /* 0x0000000c17177c10 */ /* 0x000fc4000ff7e0ff */
[----:B------:R-:W-:Y:S02]  /*bf110*/  IADD3 R22, P4, PT, R22, UR12, RZ ;  /* 0x0000000c16167c10 */ /* 0x000fe4000ff9e0ff */
[----:B------:R-:W-:Y:S02]  /*bf120*/  IADD3 R21, P5, PT, R21, UR12, RZ ;  /* 0x0000000c15157c10 */ /* 0x000fe4000ffbe0ff */
[----:B---3--:R-:W-:Y:S02]  /*bf130*/  IADD3 R20, P6, PT, R20, UR12, RZ ;  /* 0x0000000c14147c10 */ /* 0x008fe4000ffde0ff */
[----:B------:R-:W-:Y:S02]  /*bf140*/  IADD3 R19, P0, PT, R19, UR12, RZ ;  /* 0x0000000c13137c10 */ /* 0x000fe4000ff1e0ff */
[----:B----4-:R-:W-:Y:S02]  /*bf150*/  IADD3 R18, P1, PT, R18, UR12, RZ ;  /* 0x0000000c12127c10 */ /* 0x010fe4000ff3e0ff */
[----:B------:R-:W-:-:S02]  /*bf160*/  IADD3.X R16, PT, PT, R16, UR4, RZ, P3, !PT ;  /* 0x0000000410107c10 */ /* 0x000fc40009ffe4ff */
[----:B--2---:R-:W-:Y:S02]  /*bf170*/  IADD3.X R12, PT, PT, R12, UR4, RZ, P4, !PT ;  /* 0x000000040c0c7c10 */ /* 0x004fe4000a7fe4ff */
[----:B------:R-:W-:Y:S02]  /*bf180*/  IADD3 R15, P3, PT, R15, UR12, RZ ;  /* 0x0000000c0f0f7c10 */ /* 0x000fe4000ff7e0ff */
[----:B------:R-:W-:Y:S02]  /*bf190*/  IADD3 R11, P4, PT, R11, UR12, RZ ;  /* 0x0000000c0b0b7c10 */ /* 0x000fe4000ff9e0ff */
[----:B------:R-:W-:Y:S02]  /*bf1a0*/  IADD3.X R10, PT, PT, R10, UR4, RZ, P5, !PT ;  /* 0x000000040a0a7c10 */ /* 0x000fe4000affe4ff */
[----:B------:R-:W-:Y:S02]  /*bf1b0*/  IADD3 R9, P5, PT, R9, UR12, RZ ;  /* 0x0000000c09097c10 */ /* 0x000fe4000ffbe0ff */
[----:B------:R-:W-:-:S02]  /*bf1c0*/  IADD3.X R8, PT, PT, R8, UR4, RZ, P6, !PT ;  /* 0x0000000408087c10 */ /* 0x000fc4000b7fe4ff */
[----:B-1----:R-:W-:-:S05]  /*bf1d0*/  IADD3 R7, P2, PT, R7, UR12, RZ ;  /* 0x0000000c07077c10 */ /* 0x002fca000ff5e0ff */
[----:B------:R-:W-:Y:S01]  /*bf1e0*/  STL [R1+0x2e38], R7 ;  /* 0x002e380701007387 */ /* 0x000fe20000100800 */
[----:B------:R-:W-:-:S03]  /*bf1f0*/  IADD3.X R6, PT, PT, R6, UR4, RZ, P2, !PT ;  /* 0x0000000406067c10 */ /* 0x000fc600097fe4ff */
[----:B------:R-:W-:Y:S01]  /*bf200*/  STL [R1+0x2e3c], R23 ;  /* 0x002e3c1701007387 */ /* 0x000fe20000100800 */
[----:B------:R-:W-:-:S03]  /*bf210*/  IADD3 R17, P2, PT, R17, UR12, RZ ;  /* 0x0000000c11117c10 */ /* 0x000fc6000ff5e0ff */
        /* <DEDUP_REMOVED lines=10> */
[----:B-1----:R-:W2:Y:S04]  /*bf2c0*/  LDL.LU R12, [R1+0x2cb8] ;  /* 0x002cb800010c7983 */ /* 0x002ea80000300800 */
[----:B------:R1:W-:Y:S04]  /*bf2d0*/  STL [R1+0x2d3c], R11 ;  /* 0x002d3c0b01007387 */ /* 0x0003e80000100800 */
[----:B-1----:R-:W3:Y:S04]  /*bf2e0*/  LDL.LU R11, [R1+0x2da0] ;  /* 0x002da000010b7983 */ /* 0x002ee80000300800 */
[----:B------:R-:W4:Y:S04]  /*bf2f0*/  LDL.LU R32, [R1+0x2cbc] ;  /* 0x002cbc0001207983 */ /* 0x000f280000300800 */
[----:B------:R1:W-:Y:S04]  /*bf300*/  STL [R1+0x2e10], R10 ;  /* 0x002e100a01007387 */ /* 0x0003e80000100800 */
[----:B-1----:R-:W4:Y:S04]  /*bf310*/  LDL.LU R10, [R1+0x2d90] ;  /* 0x002d9000010a7983 */ /* 0x002f280000300800 */
[----:B------:R-:W4:Y:S04]  /*bf320*/  LDL.LU R31, [R1+0x2cac] ;  /* 0x002cac00011f7983 */ /* 0x000f280000300800 */
[----:B------:R1:W-:Y:S04]  /*bf330*/  STL [R1+0x2d2c], R9 ;  /* 0x002d2c0901007387 */ /* 0x0003e80000100800 */
[----:B-1----:R-:W4:Y:S04]  /*bf340*/  LDL.LU R9, [R1+0x2d34] ;  /* 0x002d340001097983 */ /* 0x002f280000300800 */
[----:B------:R-:W4:Y:S04]  /*bf350*/  LDL.LU R30, [R1+0x2ca4] ;  /* 0x002ca400011e7983 */ /* 0x000f280000300800 */
[----:B------:R1:W-:Y:S04]  /*bf360*/  STL [R1+0x2db4], R8 ;  /* 0x002db40801007387 */ /* 0x0003e80000100800 */
[----:B-1----:R-:W4:Y:S01]  /*bf370*/  LDL.LU R8, [R1+0x2d28] ;  /* 0x002d280001087983 */ /* 0x002f220000300800 */
[----:B------:R-:W-:-:S02]  /*bf380*/  IADD3 R14, P6, PT, R14, UR12, RZ ;  /* 0x0000000c0e0e7c10 */ /* 0x000fc4000ffde0ff */
[----:B------:R-:W-:Y:S01]  /*bf390*/  IADD3.X R13, PT, PT, R13, UR4, RZ, P0, !PT ;  /* 0x000000040d0d7c10 */ /* 0x000fe200087fe4ff */
[----:B------:R-:W4:Y:S04]  /*bf3a0*/  LDL.LU R29, [R1+0x2c38] ;  /* 0x002c3800011d7983 */ /* 0x000f280000300800 */
[----:B------:R1:W-:Y:S04]  /*bf3b0*/  STL [R1+0x2d24], R14 ;  /* 0x002d240e01007387 */ /* 0x0003e80000100800 */
[----:B-1----:R-:W4:Y:S04]  /*bf3c0*/  LDL.LU R14, [R1+0x2d20] ;  /* 0x002d2000010e7983 */ /* 0x002f280000300800 */
[----:B------:R-:W4:Y:S04]  /*bf3d0*/  LDL.LU R28, [R1+0x2c3c] ;  /* 0x002c3c00011c7983 */ /* 0x000f280000300800 */
[----:B------:R-:W4:Y:S04]  /*bf3e0*/  LDL.LU R27, [R1+0x2d10] ;  /* 0x002d1000011b7983 */ /* 0x000f280000300800 */
[----:B------:R-:W4:Y:S04]  /*bf3f0*/  LDL.LU R26, [R1+0x2c2c] ;  /* 0x002c2c00011a7983 */ /* 0x000f280000300800 */
[----:B------:R1:W-:Y:S04]  /*bf400*/  STL [R1+0x2da8], R13 ;  /* 0x002da80d01007387 */ /* 0x0003e80000100800 */
        /* <DEDUP_REMOVED lines=11> */
[----:B-1----:R-:W4:Y:S01]  /*bf4c0*/  LDL.LU R13, [R1+0x24cc] ;  /* 0x0024cc00010d7983 */ /* 0x002f220000300800 */
[----:B--2---:R-:W-:-:S05]  /*bf4d0*/  IADD3 R12, P0, PT, R12, UR12, RZ ;  /* 0x0000000c0c0c7c10 */ /* 0x004fca000ff1e0ff */
[----:B------:R1:W-:Y:S01]  /*bf4e0*/  STL [R1+0x2cb8], R12 ;  /* 0x002cb80c01007387 */ /* 0x0003e20000100800 */
[----:B---3--:R-:W-:-:S03]  /*bf4f0*/  IADD3.X R11, PT, PT, R11, UR4, RZ, P1, !PT ;  /* 0x000000040b0b7c10 */ /* 0x008fc60008ffe4ff */
[----:B-1----:R-:W2:Y:S01]  /*bf500*/  LDL.LU R12, [R1+0x2c20] ;  /* 0x002c2000010c7983 */ /* 0x002ea20000300800 */
[----:B----4-:R-:W-:-:S03]  /*bf510*/  IADD3 R32, P1, PT, R32, UR12, RZ ;  /* 0x0000000c20207c10 */ /* 0x010fc6000ff3e0ff */
[----:B------:R1:W-:Y:S04]  /*bf520*/  STL [R1+0x2da0], R11 ;  /* 0x002da00b01007387 */ /* 0x0003e80000100800 */
[----:B-1----:R-:W3:Y:S01]  /*bf530*/  LDL.LU R11, [R1+0x24d4] ;  /* 0x0024d400010b7983 */ /* 0x002ee20000300800 */
[----:B------:R-:W-:Y:S02]  /*bf540*/  IADD3.X R10, PT, PT, R10, UR4, RZ, P2, !PT ;  /* 0x000000040a0a7c10 */ /* 0x000fe400097fe4ff */
[----:B------:R-:W-:-:S03]  /*bf550*/  IADD3 R31, P2, PT, R31, UR12, RZ ;  /* 0x0000000c1f1f7c10 */ /* 0x000fc6000ff5e0ff */
[----:B------:R1:W-:Y:S04]  /*bf560*/  STL [R1+0x2d90], R10 ;  /* 0x002d900a01007387 */ /* 0x0003e80000100800 */
[----:B-1----:R-:W4:Y:S01]  /*bf570*/  LDL.LU R10, [R1+0x2c10] ;  /* 0x002c1000010a7983 */ /* 0x002f220000300800 */
[----:B------:R-:W-:-:S03]  /*bf580*/  IADD3.X R9, PT, PT, R9, UR4, RZ, P3, !PT ;  /* 0x0000000409097c10 */ /* 0x000fc60009ffe4ff */
[----:B------:R-:W-:Y:S04]  /*bf590*/  STL [R1+0x2cbc], R32 ;  /* 0x002cbc2001007387 */ /* 0x000fe80000100800 */
[----:B------:R1:W-:Y:S04]  /*bf5a0*/  STL [R1+0x2d34], R9 ;  /* 0x002d340901007387 */ /* 0x0003e80000100800 */
[----:B-1----:R-:W4:Y:S01]  /*bf5b0*/  LDL.LU R9, [R1+0x24dc] ;  /* 0x0024dc0001097983 */ /* 0x002f220000300800 */
[----:B------:R-:W-:-:S03]  /*bf5c0*/  IADD3.X R8, PT, PT, R8, UR4, RZ, P4, !PT ;  /* 0x0000000408087c10 */ /* 0x000fc6000a7fe4ff */
[----:B------:R-:W-:Y:S04]  /*bf5d0*/  STL [R1+0x2cac], R31 ;  /* 0x002cac1f01007387 */ /* 0x000fe80000100800 */
[----:B------:R1:W-:Y:S04]  /*bf5e0*/  STL [R1+0x2d28], R8 ;  /* 0x002d280801007387 */ /* 0x0003e80000100800 */
[----:B-1----:R-:W4:Y:S01]  /*bf5f0*/  LDL.LU R8, [R1+0x2448] ;  /* 0x0024480001087983 */ /* 0x002f220000300800 */
[----:B------:R-:W-:Y:S02]  /*bf600*/  IADD3 R30, P3, PT, R30, UR12, RZ ;  /* 0x0000000c1e1e7c10 */ /* 0x000fe4000ff7e0ff */
[----:B------:R-:W-:-:S02]  /*bf610*/  IADD3.X R14, PT, PT, R14, UR4, RZ, P5, !PT ;  /* 0x000000040e0e7c10 */ /* 0x000fc4000affe4ff */
[----:B------:R-:W-:Y:S01]  /*bf620*/  IADD3 R29, P4, PT, R29, UR12, RZ ;  /* 0x0000000c1d1d7c10 */ /* 0x000fe2000ff9e0ff */
[----:B------:R-:W-:Y:S01]  /*bf630*/  STL [R1+0x2ca4], R30 ;  /* 0x002ca41e01007387 */ /* 0x000fe20000100800 */
[----:B------:R-:W-:-:S03]  /*bf640*/  IADD3 R28, P5, PT, R28, UR12, RZ ;  /* 0x0000000c1c1c7c10 */ /* 0x000fc6000ffbe0ff */
[----:B------:R1:W-:Y:S01]  /*bf650*/  STL [R1+0x2d20], R14 ;  /* 0x002d200e01007387 */ /* 0x0003e20000100800 */
[----:B------:R-:W-:Y:S02]  /*bf660*/  IADD3.X R27, PT, PT, R27, UR4, RZ, P6, !PT ;  /* 0x000000041b1b7c10 */ /* 0x000fe4000b7fe4ff */
[----:B------:R-:W-:Y:S01]  /*bf670*/  IADD3 R26, P6, PT, R26, UR12, RZ ;  /* 0x0000000c1a1a7c10 */ /* 0x000fe2000ffde0ff */
[----:B-1----:R-:W4:Y:S01]  /*bf680*/  LDL.LU R14, [R1+0x24e4] ;  /* 0x0024e400010e7983 */ /* 0x002f220000300800 */
[----:B------:R-:W-:-:S03]  /*bf690*/  IADD3.X R25, PT, PT, R25, UR4, RZ, P0, !PT ;  /* 0x0000000419197c10 */ /* 0x000fc600087fe4ff */
[----:B------:R-:W-:Y:S01]  /*bf6a0*/  STL [R1+0x2c38], R29 ;  /* 0x002c381d01007387 */ /* 0x000fe20000100800 */
[----:B------:R-:W-:-:S03]  /*bf6b0*/  IADD3 R24, P0, PT, R24, UR12, RZ ;  /* 0x0000000c18187c10 */ /* 0x000fc6000ff1e0ff */
[----:B------:R-:W-:Y:S01]  /*bf6c0*/  STL [R1+0x2c3c], R28 ;  /* 0x002c3c1c01007387 */ /* 0x000fe20000100800 */
        /* <DEDUP_REMOVED lines=19> */
[----:B------:R-:W-:Y:S04]  /*bf800*/  STL [R1+0x245c], R18 ;  /* 0x00245c1201007387 */ /* 0x000fe80000100800 */
[----:B------:R-:W-:Y:S04]  /*bf810*/  STL [R1+0x2c34], R17 ;  /* 0x002c341101007387 */ /* 0x000fe80000100800 */
[----:B------:R1:W-:Y:S04]  /*bf820*/  STL [R1+0x24cc], R13 ;  /* 0x0024cc0d01007387 */ /* 0x0003e80000100800 */
[----:B------:R-:W-:Y:S04]  /*bf830*/  STL [R1+0x2464], R16 ;  /* 0x0024641001007387 */ /* 0x000fe80000100800 */
[----:B-1----:R-:W4:Y:S04]  /*bf840*/  LDL.LU R13, [R1+0x2450] ;  /* 0x00245000010d7983 */ /* 0x002f280000300800 */
[----:B------:R-:W-:Y:S01]  /*bf850*/  STL [R1+0x2c28], R15 ;  /* 0x002c280f01007387 */ /* 0x000fe20000100800 */
[----:B--2---:R-:W-:-:S05]  /*bf860*/  IADD3.X R12, PT, PT, R12, UR4, RZ, P6, !PT ;  /* 0x000000040c0c7c10 */ /* 0x004fca000b7fe4ff */
[----:B------:R1:W-:Y:S01]  /*bf870*/  STL [R1+0x2c20], R12 ;  /* 0x002c200c01007387 */ /* 0x0003e20000100800 */
[----:B---3--:R-:W-:-:S03]  /*bf880*/  IADD3 R11, P6, PT, R11, UR12, RZ ;  /* 0x0000000c0b0b7c10 */ /* 0x008fc6000ffde0ff */
[----:B-1----:R-:W2:Y:S04]  /*bf890*/  LDL.LU R12, [R1+0x254c] ;  /* 0x00254c00010c7983 */ /* 0x002ea80000300800 */
[----:B------:R-:W3:Y:S04]  /*bf8a0*/  LDL.LU R32, [R1+0x2458] ;  /* 0x0024580001207983 */ /* 0x000ee80000300800 */
[----:B------:R1:W-:Y:S01]  /*bf8b0*/  STL [R1+0x24d4], R11 ;  /* 0x0024d40b01007387 */ /* 0x0003e20000100800 */
[----:B----4-:R-:W-:-:S03]  /*bf8c0*/  IADD3.X R10, PT, PT, R10, UR4, RZ, P0, !PT ;  /* 0x000000040a0a7c10 */ /* 0x010fc600087fe4ff */
[----:B-1----:R-:W4:Y:S04]  /*bf8d0*/  LDL.LU R11, [R1+0x2554] ;  /* 0x00255400010b7983 */ /* 0x002f280000300800 */
[----:B------:R-:W4:Y:S04]  /*bf8e0*/  LDL.LU R31, [R1+0x2460] ;  /* 0x00246000011f7983 */ /* 0x000f280000300800 */
[----:B------:R1:W-:Y:S01]  /*bf8f0*/  STL [R1+0x2c10], R10 ;  /* 0x002c100a01007387 */ /* 0x0003e20000100800 */
[----:B------:R-:W-:-:S03]  /*bf900*/  IADD3 R9, P0, PT, R9, UR12, RZ ;  /* 0x0000000c09097c10 */ /* 0x000fc6000ff1e0ff */
[----:B-1----:R-:W4:Y:S04]  /*bf910*/  LDL.LU R10, [R1+0x255c] ;  /* 0x00255c00010a7983 */ /* 0x002f280000300800 */
[----:B------:R-:W4:Y:S04]  /*bf920*/  LDL.LU R30, [R1+0x24c8] ;  /* 0x0024c800011e7983 */ /* 0x000f280000300800 */
[----:B------:R1:W-:Y:S01]  /*bf930*/  STL [R1+0x24dc], R9 ;  /* 0x0024dc0901007387 */ /* 0x0003e20000100800 */
[----:B------:R-:W-:-:S03]  /*bf940*/  IADD3.X R8, PT, PT, R8, UR4, RZ, P1, !PT ;  /* 0x0000000408087c10 */ /* 0x000fc60008ffe4ff */
[----:B-1----:R-:W4:Y:S04]  /*bf950*/  LDL.LU R9, [R1+0x2564] ;  /* 0x0025640001097983 */ /* 0x002f280000300800 */
[----:B------:R-:W4:Y:S04]  /*bf960*/  LDL.LU R29, [R1+0x24d0] ;  /* 0x0024d000011d7983 */ /* 0x000f280000300800 */
[----:B------:R1:W-:Y:S04]  /*bf970*/  STL [R1+0x2448], R8 ;  /* 0x0024480801007387 */ /* 0x0003e80000100800 */
[----:B-1----:R-:W4:Y:S01]  /*bf980*/  LDL.LU R8, [R1+0x25cc] ;  /* 0x0025cc0001087983 */ /* 0x002f220000300800 */
[----:B------:R-:W-:-:S03]  /*bf990*/  IADD3 R14, P1, PT, R14, UR12, RZ ;  /* 0x0000000c0e0e7c10 */ /* 0x000fc6000ff3e0ff */
        /* <DEDUP_REMOVED lines=16> */
[----:B------:R-:W-:-:S05]  /*bfaa0*/  IADD3.X R13, PT, PT, R13, UR4, RZ, P2, !PT ;  /* 0x000000040d0d7c10 */ /* 0x000fca00097fe4ff */
[----:B------:R1:W-:Y:S04]  /*bfab0*/  STL [R1+0x2450], R13 ;  /* 0x0024500d01007387 */ /* 0x0003e80000100800 */
[----:B-1----:R-:W4:Y:S01]  /*bfac0*/  LDL.LU R13, [R1+0x25d8] ;  /* 0x0025d800010d7983 */ /* 0x002f220000300800 */
[----:B--2---:R-:W-:Y:S02]  /*bfad0*/  IADD3 R12, P2, PT, R12, UR12, RZ ;  /* 0x0000000c0c0c7c10 */ /* 0x004fe4000ff5e0ff */
[----:B---3--:R-:W-:-:S03]  /*bfae0*/  IADD3.X R32, PT, PT, R32, UR4, RZ, P3, !PT ;  /* 0x0000000420207c10 */ /* 0x008fc60009ffe4ff */
[----:B------:R1:W-:Y:S04]  /*bfaf0*/  STL [R1+0x254c], R12 ;  /* 0x00254c0c01007387 */ /* 0x0003e80000100800 */
[----:B-1----:R-:W2:Y:S01]  /*bfb00*/  LDL.LU R12, [R1+0x25e0] ;  /* 0x0025e000010c7983 */ /* 0x002ea20000300800 */
[----:B----4-:R-:W-:Y:S02]  /*bfb10*/  IADD3 R11, P3, PT, R11, UR12, RZ ;  /* 0x0000000c0b0b7c10 */ /* 0x010fe4000ff7e0ff */
[----:B------:R-:W-:-:S03]  /*bfb20*/  IADD3.X R31, PT, PT, R31, UR4, RZ, P4, !PT ;  /* 0x000000041f1f7c10 */ /* 0x000fc6000a7fe4ff */
[----:B------:R1:W-:Y:S04]  /*bfb30*/  STL [R1+0x2554], R11 ;  /* 0x0025540b01007387 */ /* 0x0003e80000100800 */
[----:B-1----:R-:W3:Y:S01]  /*bfb40*/  LDL.LU R11, [R1+0x2648] ;  /* 0x00264800010b7983 */ /* 0x002ee20000300800 */
[----:B------:R-:W-:-:S03]  /*bfb50*/  IADD3 R10, P4, PT, R10, UR12, RZ ;  /* 0x0000000c0a0a7c10 */ /* 0x000fc6000ff9e0ff */
[----:B------:R-:W-:Y:S01]  /*bfb60*/  STL [R1+0x2458], R32 ;  /* 0x0024582001007387 */ /* 0x000fe20000100800 */
[----:B------:R-:W-:-:S03]  /*bfb70*/  IADD3.X R30, PT, PT, R30, UR4, RZ, P5, !PT ;  /* 0x000000041e1e7c10 */ /* 0x000fc6000affe4ff */
[----:B------:R1:W-:Y:S04]  /*bfb80*/  STL [R1+0x255c], R10 ;  /* 0x00255c0a01007387 */ /* 0x0003e80000100800 */
[----:B-1----:R-:W4:Y:S01]  /*bfb90*/  LDL.LU R10, [R1+0x2650] ;  /* 0x00265000010a7983 */ /* 0x002f220000300800 */
[----:B------:R-:W-:-:S03]  /*bfba0*/  IADD3 R9, P5, PT, R9, UR12, RZ ;  /* 0x0000000c09097c10 */ /* 0x000fc6000ffbe0ff */
[----:B------:R-:W-:Y:S01]  /*bfbb0*/  STL [R1+0x2460], R31 ;  /* 0x0024601f01007387 */ /* 0x000fe20000100800 */
[----:B------:R-:W-:-:S03]  /*bfbc0*/  IADD3.X R29, PT, PT, R29, UR4, RZ, P6, !PT ;  /* 0x000000041d1d7c10 */ /* 0x000fc6000b7fe4ff */
[----:B------:R1:W-:Y:S04]  /*bfbd0*/  STL [R1+0x2564], R9 ;  /* 0x0025640901007387 */ /* 0x0003e80000100800 */
[----:B-1----:R-:W4:Y:S01]  /*bfbe0*/  LDL.LU R9, [R1+0x2658] ;  /* 0x0026580001097983 */ /* 0x002f220000300800 */
[----:B------:R-:W-:-:S03]  /*bfbf0*/  IADD3 R8, P6, PT, R8, UR12, RZ ;  /* 0x0000000c08087c10 */ /* 0x000fc6000ffde0ff */
[----:B------:R-:W-:Y:S04]  /*bfc00*/  STL [R1+0x24c8], R30 ;  /* 0x0024c81e01007387 */ /* 0x000fe80000100800 */
[----:B------:R1:W-:Y:S04]  /*bfc10*/  STL [R1+0x25cc], R8 ;  /* 0x0025cc0801007387 */ /* 0x0003e80000100800 */
[----:B-1----:R-:W4:Y:S01]  /*bfc20*/  LDL.LU R8, [R1+0x2660] ;  /* 0x0026600001087983 */ /* 0x002f220000300800 */
[----:B------:R-:W-:Y:S02]  /*bfc30*/  IADD3.X R28, PT, PT, R28, UR4, RZ, P0, !PT ;  /* 0x000000041c1c7c10 */ /* 0x000fe400087fe4ff */
[----:B------:R-:W-:-:S02]  /*bfc40*/  IADD3 R27, P0, PT, R27, UR12, RZ ;  /* 0x0000000c1b1b7c10 */ /* 0x000fc4000ff1e0ff */
[----:B------:R-:W-:Y:S01]  /*bfc50*/  IADD3.X R26, PT, PT, R26, UR4, RZ, P1, !PT ;  /* 0x000000041a1a7c10 */ /* 0x000fe20008ffe4ff */
[----:B------:R-:W-:Y:S01]  /*bfc60*/  STL [R1+0x24d0], R29 ;  /* 0x0024d01d01007387 */ /* 0x000fe20000100800 */
[----:B------:R-:W-:Y:S02]  /*bfc70*/  IADD3 R25, P1, PT, R25, UR12, RZ ;  /* 0x0000000c19197c10 */ /* 0x000fe4000ff3e0ff */
[----:B------:R-:W-:Y:S01]  /*bfc80*/  IADD3.X R24, PT, PT, R24, UR4, RZ, P2, !PT ;  /* 0x0000000418187c10 */ /* 0x000fe200097fe4ff */
        /* <DEDUP_REMOVED lines=24> */
[----:B------:R-:W-:Y:S01]  /*bfe10*/  STL [R1+0x2664], R15 ;  /* 0x0026640f01007387 */ /* 0x000fe20000100800 */
[----:B------:R-:W-:-:S03]  /*bfe20*/  IADD3.X R13, PT, PT, R13, UR4, RZ, P1, !PT ;  /* 0x000000040d0d7c10 */ /* 0x000fc60008ffe4ff */
[----:B------:R-:W-:Y:S01]  /*bfe30*/  STL [R1+0x25d0], R14 ;  /* 0x0025d00e01007387 */ /* 0x000fe20000100800 */
[----:B------:R-:W-:-:S03]  /*bfe40*/  IADD3 R65, P1, PT, R65, UR12, RZ ;  /* 0x0000000c41417c10 */ /* 0x000fc6000ff3e0ff */
[----:B------:R-:W-:Y:S04]  /*bfe50*/  STL [R1+0x26cc], R67 ;  /* 0x0026cc4301007387 */ /* 0x000fe80000100800 */
[----:B------:R-:W-:Y:S01]  /*bfe60*/  STL [R1+0x25d8], R13 ;  /* 0x0025d80d01007387 */ /* 0x000fe20000100800 */
[----:B--2---:R-:W-:Y:S02]  /*bfe70*/  IADD3.X R12, PT, PT, R12, UR4, RZ, P2, !PT ;  /* 0x000000040c0c7c10 */ /* 0x004fe400097fe4ff */
[----:B------:R-:W-:-:S03]  /*bfe80*/  IADD3 R63, P2, PT, R63, UR12, RZ ;  /* 0x0000000c3f3f7c10 */ /* 0x000fc6000ff5e0ff */
[----:B------:R-:W-:Y:S04]  /*bfe90*/  STL [R1+0x25e0], R12 ;  /* 0x0025e00c01007387 */ /* 0x000fe80000100800 */
[----:B------:R-:W-:Y:S01]  /*bfea0*/  STL [R1+0x26d4], R65 ;  /* 0x0026d44101007387 */ /* 0x000fe20000100800 */
[----:B---3--:R-:W-:Y:S02]  /*bfeb0*/  IADD3.X R11, PT, PT, R11, UR4, RZ, P3, !PT ;  /* 0x000000040b0b7c10 */ /* 0x008fe40009ffe4ff */
[----:B------:R-:W-:-:S03]  /*bfec0*/  IADD3 R61, P3, PT, R61, UR12, RZ ;  /* 0x0000000c3d3d7c10 */ /* 0x000fc6000ff7e0ff */
[----:B------:R-:W-:Y:S04]  /*bfed0*/  STL [R1+0x2648], R11 ;  /* 0x0026480b01007387 */ /* 0x000fe80000100800 */
[----:B------:R-:W-:Y:S01]  /*bfee0*/  STL [R1+0x26dc], R63 ;  /* 0x0026dc3f01007387 */ /* 0x000fe20000100800 */
[----:B----4-:R-:W-:-:S05]  /*bfef0*/  IADD3.X R10, PT, PT, R10, UR4, RZ, P4, !PT ;  /* 0x000000040a0a7c10 */ /* 0x010fca000a7fe4ff */
[----:B------:R-:W-:Y:S04]  /*bff00*/  STL [R1+0x2650], R10 ;  /* 0x0026500a01007387 */ /* 0x000fe80000100800 */
[----:B------:R-:W-:Y:S01]  /*bff10*/  STL [R1+0x26e4], R61 ;  /* 0x0026e43d01007387 */ /* 0x000fe20000100800 */
[----:B------:R-:W-:-:S05]  /*bff20*/  IADD3.X R9, PT, PT, R9, UR4, RZ, P5, !PT ;  /* 0x0000000409097c10 */ /* 0x000fca000affe4ff */
[----:B------:R1:W-:Y:S04]  /*bff30*/  STL [R1+0x2658], R9 ;  /* 0x0026580901007387 */ /* 0x0003e80000100800 */
[----:B-1----:R-:W2:Y:S01]  /*bff40*/  LDL.LU R9, [R1+0x27fc] ;  /* 0x0027fc0001097983 */ /* 0x002ea20000300800 */
[----:B------:R-:W-:-:S05]  /*bff50*/  IADD3.X R8, PT, PT, R8, UR4, RZ, P6, !PT ;  /* 0x0000000408087c10 */ /* 0x000fca000b7fe4ff */
[----:B------:R1:W-:Y:S04]  /*bff60*/  STL [R1+0x2660], R8 ;  /* 0x0026600801007387 */ /* 0x0003e80000100800 */
[----:B-1----:R-:W3:Y:S01]  /*bff70*/  LDL.LU R8, [R1+0x2804] ;  /* 0x0028040001087983 */ /* 0x002ee20000300800 */
[----:B------:R-:W-:Y:S02]  /*bff80*/  IADD3 R59, P4, PT, R59, UR12, RZ ;  /* 0x0000000c3b3b7c10 */ /* 0x000fe4000ff9e0ff */
[----:B------:R-:W-:Y:S01]  /*bff90*/  IADD3 R57, P5, PT, R57, UR12, RZ ;  /* 0x0000000c39397c10 */ /* 0x000fe2000ffbe0ff */
[----:B------:R-:W4:Y:S01]  /*bffa0*/  LDL.LU R13, [R1+0x280c] ;  /* 0x00280c00010d7983 */ /* 0x000f220000300800 */
[----:B------:R-:W-:Y:S02]  /*bffb0*/  IADD3.X R68, PT, PT, R68, UR4, RZ, P0, !PT ;  /* 0x0000000444447c10 */ /* 0x000fe400087fe4ff */
[----:B------:R-:W-:Y:S01]  /*bffc0*/  IADD3 R55, P6, PT, R55, UR12, RZ ;  /* 0x0000000c37377c10 */ /* 0x000fe2000ffde0ff */
[----:B------:R-:W4:Y:S01]  /*bffd0*/  LDL.LU R15, [R1+0x2814] ;  /* 0x00281400010f7983 */ /* 0x000f220000300800 */
[----:B------:R-:W-:-:S03]  /*bffe0*/  IADD3.X R66, PT, PT, R66, UR4, RZ, P1, !PT ;  /* 0x0000000442427c10 */ /* 0x000fc60008ffe4ff */
[----:B------:R-:W4:Y:S01]  /*bfff0*/  LDL.LU R12, [R1+0x281c] ;  /* 0x00281c00010c7983 */ /* 0x000f220000300800 */
[----:B------:R-:W-:-:S03]  /*c0000*/  IADD3 R5, P0, PT, R5, UR12, RZ ;  /* 0x0000000c05057c10 */ /* 0x000fc6000ff1e0ff */
[----:B------:R-:W4:Y:S01]  /*c0010*/  LDL.LU R10, [R1+0x2824] ;  /* 0x00282400010a7983 */ /* 0x000f220000300800 */
        /* <DEDUP_REMOVED lines=26> */
[----:B------:R-:W4:Y:S04]  /*c01c0*/  LDL.LU R22, [R1+0x282c] ;  /* 0x00282c0001167983 */ /* 0x000f280000300800 */
[----:B------:R-:W4:Y:S04]  /*c01d0*/  LDL.LU R21, [R1+0x27f8] ;  /* 0x0027f80001157983 */ /* 0x000f280000300800 */
[----:B------:R-:W4:Y:S01]  /*c01e0*/  LDL.LU R11, [R1+0x2834] ;  /* 0x00283400010b7983 */ /* 0x000f220000300800 */
[----:B------:R-:W-:-:S02]  /*c01f0*/  IADD3.X R54, PT, PT, R54, UR4, RZ, P0, !PT ;  /* 0x0000000436367c10 */ /* 0x000fc400087fe4ff */
[----:B------:R-:W-:Y:S02]  /*c0200*/  IADD3 R41, P6, PT, R41, UR13, RZ ;  /* 0x0000000d29297c10 */ /* 0x000fe4000ffde0ff */
[----:B------:R-:W-:Y:S02]  /*c0210*/  IADD3.X R52, PT, PT, R52, UR4, RZ, P1, !PT ;  /* 0x0000000434347c10 */ /* 0x000fe40008ffe4ff */
[----:B--2---:R-:W-:-:S05]  /*c0220*/  IADD3 R9, P0, PT, R9, UR13, RZ ;  /* 0x0000000d09097c10 */ /* 0x004fca000ff1e0ff */
[----:B------:R1:W-:Y:S04]  /*c0230*/  STL [R1+0x27fc], R9 ;  /* 0x0027fc0901007387 */ /* 0x0003e80000100800 */
[----:B------:R-:W-:Y:S04]  /*c0240*/  STL [R1+0x2760], R54 ;  /* 0x0027603601007387 */ /* 0x000fe80000100800 */
[----:B------:R-:W-:Y:S04]  /*c0250*/  STL [R1+0x27f4], R41 ;  /* 0x0027f42901007387 */ /* 0x000fe80000100800 */
[----:B-1----:R-:W2:Y:S01]  /*c0260*/  LDL.LU R9, [R1+0x2800] ;  /* 0x0028000001097983 */ /* 0x002ea20000300800 */
[----:B---3--:R-:W-:-:S05]  /*c0270*/  IADD3 R8, P1, PT, R8, UR13, RZ ;  /* 0x0000000d08087c10 */ /* 0x008fca000ff3e0ff */
[----:B------:R1:W-:Y:S04]  /*c0280*/  STL [R1+0x2804], R8 ;  /* 0x0028040801007387 */ /* 0x0003e80000100800 */
[----:B-1----:R-:W3:Y:S01]  /*c0290*/  LDL.LU R8, [R1+0x283c] ;  /* 0x00283c0001087983 */ /* 0x002ee20000300800 */
[----:B------:R-:W-:Y:S02]  /*c02a0*/  IADD3.X R50, PT, PT, R50, UR4, RZ, P2, !PT ;  /* 0x0000000432327c10 */ /* 0x000fe400097fe4ff */
[----:B----4-:R-:W-:Y:S01]  /*c02b0*/  IADD3 R13, P2, PT, R13, UR13, RZ ;  /* 0x0000000d0d0d7c10 */ /* 0x010fe2000ff5e0ff */
[----:B------:R-:W-:Y:S01]  /*c02c0*/  STL [R1+0x27c8], R52 ;  /* 0x0027c83401007387 */ /* 0x000fe20000100800 */
[----:B------:R-:W-:-:S03]  /*c02d0*/  IADD3.X R48, PT, PT, R48, UR4, RZ, P3, !PT ;  /* 0x0000000430307c10 */ /* 0x000fc60009ffe4ff */
[----:B------:R-:W4:Y:S01]  /*c02e0*/  LDL.LU R16, [R1+0x2808] ;  /* 0x0028080001107983 */ /* 0x000f220000300800 */
[----:B------:R-:W-:-:S03]  /*c02f0*/  IADD3 R15, P3, PT, R15, UR13, RZ ;  /* 0x0000000d0f0f7c10 */ /* 0x000fc6000ff7e0ff */
[----:B------:R-:W4:Y:S01]  /*c0300*/  LDL.LU R14, [R1+0x2844] ;  /* 0x00284400010e7983 */ /* 0x000f220000300800 */
[----:B------:R-:W-:-:S03]  /*c0310*/  IADD3.X R46, PT, PT, R46, UR4, RZ, P4, !PT ;  /* 0x000000042e2e7c10 */ /* 0x000fc6000a7fe4ff */
[----:B------:R1:W-:Y:S01]  /*c0320*/  STL [R1+0x280c], R13 ;  /* 0x00280c0d01007387 */ /* 0x0003e20000100800 */
[----:B------:R-:W-:Y:S02]  /*c0330*/  IADD3 R12, P4, PT, R12, UR13, RZ ;  /* 0x0000000d0c0c7c10 */ /* 0x000fe4000ff9e0ff */
[----:B------:R-:W-:Y:S01]  /*c0340*/  IADD3.X R44, PT, PT, R44, UR8, RZ, P5, !PT ;  /* 0x000000082c2c7c10 */ /* 0x000fe2000affe4ff */
[----:B-1----:R-:W4:Y:S04]  /*c0350*/  LDL.LU R13, [R1+0x2810] ;  /* 0x00281000010d7983 */ /* 0x002f280000300800 */
[----:B------:R-:W4:Y:S04]  /*c0360*/  LDL.LU R20, [R1+0x284c] ;  /* 0x00284c0001147983 */ /* 0x000f280000300800 */
[----:B------:R-:W4:Y:S01]  /*c0370*/  LDL.LU R19, [R1+0x2818] ;  /* 0x0028180001137983 */ /* 0x000f220000300800 */
[----:B------:R-:W-:-:S03]  /*c0380*/  IADD3 R10, P5, PT, R10, UR13, RZ ;  /* 0x0000000d0a0a7c10 */ /* 0x000fc6000ffbe0ff */
[----:B------:R-:W4:Y:S04]  /*c0390*/  LDL.LU R18, [R1+0x2854] ;  /* 0x0028540001127983 */ /* 0x000f280000300800 */
[----:B------:R1:W-:Y:S01]  /*c03a0*/  STL [R1+0x2814], R15 ;  /* 0x0028140f01007387 */ /* 0x0003e20000100800 */
[----:B------:R-:W-:-:S03]  /*c03b0*/  IADD3.X R42, PT, PT, R42, UR8, RZ, P6, !PT ;  /* 0x000000082a2a7c10 */ /* 0x000fc6000b7fe4ff */
[----:B-1----:R-:W4:Y:S04]  /*c03c0*/  LDL.LU R15, [R1+0x2820] ;  /* 0x00282000010f7983 */ /* 0x002f280000300800 */
[----:B------:R-:W-:Y:S04]  /*c03d0*/  STL [R1+0x27d0], R50 ;  /* 0x0027d03201007387 */ /* 0x000fe80000100800 */
[----:B------:R-:W4:Y:S04]  /*c03e0*/  LDL.LU R17, [R1+0x2828] ;  /* 0x0028280001117983 */ /* 0x000f280000300800 */
[----:B------:R1:W-:Y:S01]  /*c03f0*/  STL [R1+0x281c], R12 ;  /* 0x00281c0c01007387 */ /* 0x0003e20000100800 */
[----:B------:R-:W-:-:S02]  /*c0400*/  IADD3 R22, P6, PT, R22, UR13, RZ ;  /* 0x0000000d16167c10 */ /* 0x000fc4000ffde0ff */
[----:B------:R-:W-:Y:S01]  /*c0410*/  IADD3.X R21, PT, PT, R21, UR8, RZ, P0, !PT ;  /* 0x0000000815157c10 */ /* 0x000fe200087fe4ff */
[----:B-1----:R-:W4:Y:S01]  /*c0420*/  LDL.LU R12, [R1+0x2830] ;  /* 0x00283000010c7983 */ /* 0x002f220000300800 */
[----:B------:R-:W-:-:S03]  /*c0430*/  IADD3 R11, P0, PT, R11, UR13, RZ ;  /* 0x0000000d0b0b7c10 */ /* 0x000fc6000ff1e0ff */
[----:B------:R-:W-:Y:S04]  /*c0440*/  STL [R1+0x27d8], R48 ;  /* 0x0027d83001007387 */ /* 0x000fe80000100800 */
[----:B------:R1:W-:Y:S04]  /*c0450*/  STL [R1+0x2824], R10 ;  /* 0x0028240a01007387 */ /* 0x0003e80000100800 */
[----:B-1----:R-:W4:Y:S04]  /*c0460*/  LDL.LU R10, [R1+0x2838] ;  /* 0x00283800010a7983 */ /* 0x002f280000300800 */
[----:B------:R-:W-:Y:S04]  /*c0470*/  STL [R1+0x27e0], R46 ;  /* 0x0027e02e01007387 */ /* 0x000fe80000100800 */
[----:B------:R-:W-:Y:S04]  /*c0480*/  STL [R1+0x27e8], R44 ;  /* 0x0027e82c01007387 */ /* 0x000fe80000100800 */
[----:B------:R-:W-:Y:S04]  /*c0490*/  STL [R1+0x282c], R22 ;  /* 0x00282c1601007387 */ /* 0x000fe80000100800 */
[----:B------:R1:W-:Y:S04]  /*c04a0*/  STL [R1+0x2834], R11 ;  /* 0x0028340b01007387 */ /* 0x0003e80000100800 */
[----:B-1----:R-:W4:Y:S04]  /*c04b0*/  LDL.LU R11, [R1+0x2840] ;  /* 0x00284000010b7983 */ /* 0x002f280000300800 */
[----:B------:R-:W-:Y:S04]  /*c04c0*/  STL [R1+0x27f8], R21 ;  /* 0x0027f81501007387 */ /* 0x000fe80000100800 */
[----:B------:R-:W-:Y:S04]  /*c04d0*/  STL [R1+0x27f0], R42 ;  /* 0x0027f02a01007387 */ /* 0x000fe80000100800 */
[----:B------:R-:W4:Y:S01]  /*c04e0*/  LDL.LU R39, [R1+0x286c] ;  /* 0x00286c0001277983 */ /* 0x000f220000300800 */
[----:B--2---:R-:W-:-:S05]  /*c04f0*/  IADD3.X R9, PT, PT, R9, UR8, RZ, P1, !PT ;  /* 0x0000000809097c10 */ /* 0x004fca0008ffe4ff */
[----:B------:R1:W-:Y:S04]  /*c0500*/  STL [R1+0x2800], R9 ;  /* 0x0028000901007387 */ /* 0x0003e80000100800 */
[----:B-1----:R-:W2:Y:S01]  /*c0510*/  LDL.LU R9, [R1+0x287c] ;  /* 0x00287c0001097983 */ /* 0x002ea20000300800 */
[----:B---3--:R-:W-:-:S05]  /*c0520*/  IADD3 R8, P1, PT, R8, UR13, RZ ;  /* 0x0000000d08087c10 */ /* 0x008fca000ff3e0ff */
[----:B------:R1:W-:Y:S04]  /*c0530*/  STL [R1+0x283c], R8 ;  /* 0x00283c0801007387 */ /* 0x0003e80000100800 */
[----:B-1----:R-:W3:Y:S01]  /*c0540*/  LDL.LU R8, [R1+0x2848] ;  /* 0x0028480001087983 */ /* 0x002ee20000300800 */
[----:B----4-:R-:W-:Y:S02]  /*c0550*/  IADD3.X R16, PT, PT, R16, UR8, RZ, P2, !PT ;  /* 0x0000000810107c10 */ /* 0x010fe400097fe4ff */
[----:B------:R-:W-:Y:S01]  /*c0560*/  IADD3 R14, P2, PT, R14, UR13, RZ ;  /* 0x0000000d0e0e7c10 */ /* 0x000fe2000ff5e0ff */
[----:B------:R-:W4:Y:S04]  /*c0570*/  LDL.LU R37, [R1+0x2874] ;  /* 0x0028740001257983 */ /* 0x000f280000300800 */
[----:B------:R1:W-:Y:S01]  /*c0580*/  STL [R1+0x2808], R16 ;  /* 0x0028081001007387 */ /* 0x0003e20000100800 */
[----:B------:R-:W-:-:S02]  /*c0590*/  IADD3.X R13, PT, PT, R13, UR8, RZ, P3, !PT ;  /* 0x000000080d0d7c10 */ /* 0x000fc40009ffe4ff */
[----:B------:R-:W-:Y:S01]  /*c05a0*/  IADD3 R20, P3, PT, R20, UR13, RZ ;  /* 0x0000000d14147c10 */ /* 0x000fe2000ff7e0ff */
[----:B-1----:R-:W4:Y:S01]  /*c05b0*/  LDL.LU R16, [R1+0x2884] ;  /* 0x0028840001107983 */ /* 0x002f220000300800 */
[----:B------:R-:W-:-:S03]  /*c05c0*/  IADD3.X R19, PT, PT, R19, UR8, RZ, P4, !PT ;  /* 0x0000000813137c10 */ /* 0x000fc6000a7fe4ff */
[----:B------:R1:W-:Y:S01]  /*c05d0*/  STL [R1+0x2844], R14 ;  /* 0x0028440e01007387 */ /* 0x0003e20000100800 */
[----:B------:R-:W-:-:S03]  /*c05e0*/  IADD3 R18, P4, PT, R18, UR13, RZ ;  /* 0x0000000d12127c10 */ /* 0x000fc6000ff9e0ff */
[----:B-1----:R-:W4:Y:S01]  /*c05f0*/  LDL.LU R14, [R1+0x2850] ;  /* 0x00285000010e7983 */ /* 0x002f220000300800 */
[----:B------:R-:W-:-:S03]  /*c0600*/  IADD3.X R15, PT, PT, R15, UR8, RZ, P5, !PT ;  /* 0x000000080f0f7c10 */ /* 0x000fc6000affe4ff */
[----:B------:R1:W-:Y:S01]  /*c0610*/  STL [R1+0x2810], R13 ;  /* 0x0028100d01007387 */ /* 0x0003e20000100800 */
[----:B------:R-:W-:Y:S02]  /*c0620*/  IADD3 R172, P5, PT, R172, UR13, RZ ;  /* 0x0000000dacac7c10 */ /* 0x000fe4000ffbe0ff */
[----:B------:R-:W-:Y:S01]  /*c0630*/  IADD3.X R17, PT, PT, R17, UR8, RZ, P6, !PT ;  /* 0x0000000811117c10 */ /* 0x000fe2000b7fe4ff */
[----:B-1----:R-:W4:Y:S04]  /*c0640*/  LDL.LU R13, [R1+0x288c] ;  /* 0x00288c00010d7983 */ /* 0x002f280000300800 */
[----:B------:R-:W-:Y:S04]  /*c0650*/  STL [R1+0x284c], R20 ;  /* 0x00284c1401007387 */ /* 0x000fe80000100800 */
[----:B------:R1:W-:Y:S01]  /*c0660*/  STL [R1+0x2820], R15 ;  /* 0x0028200f01007387 */ /* 0x0003e20000100800 */
[----:B------:R-:W-:-:S03]  /*c0670*/  IADD3.X R12, PT, PT, R12, UR8, RZ, P0, !PT ;  /* 0x000000080c0c7c10 */ /* 0x000fc600087fe4ff */
[----:B------:R-:W-:Y:S01]  /*c0680*/  STL [R1+0x2818], R19 ;  /* 0x0028181301007387 */ /* 0x000fe20000100800 */
[----:B------:R-:W-:-:S03]  /*c0690*/  IADD3 R170, P6, PT, R170, UR13, RZ ;  /* 0x0000000daaaa7c10 */ /* 0x000fc6000ffde0ff */
[----:B-1----:R-:W4:Y:S04]  /*c06a0*/  LDL.LU R15, [R1+0x2894] ;  /* 0x00289400010f7983 */ /* 0x002f280000300800 */
[----:B------:R-:W-:Y:S04]  /*c06b0*/  STL [R1+0x2854], R18 ;  /* 0x0028541201007387 */ /* 0x000fe80000100800 */
[----:B------:R1:W-:Y:S01]  /*c06c0*/  STL [R1+0x2830], R12 ;  /* 0x0028300c01007387 */ /* 0x0003e20000100800 */
[----:B------:R-:W-:-:S03]  /*c06d0*/  IADD3.X R10, PT, PT, R10, UR8, RZ, P1, !PT ;  /* 0x000000080a0a7c10 */ /* 0x000fc60008ffe4ff */
[----:B------:R-:W-:Y:S04]  /*c06e0*/  STL [R1+0x2828], R17 ;  /* 0x0028281101007387 */ /* 0x000fe80000100800 */
[----:B-1----:R-:W4:Y:S04]  /*c06f0*/  LDL.LU R12, [R1+0x289c] ;  /* 0x00289c00010c7983 */ /* 0x002f280000300800 */
[----:B------:R-:W-:Y:S04]  /*c0700*/  STL [R1+0x285c], R172 ;  /* 0x00285cac01007387 */ /* 0x000fe80000100800 */
[----:B------:R1:W-:Y:S04]  /*c0710*/  STL [R1+0x2838], R10 ;  /* 0x0028380a01007387 */ /* 0x0003e80000100800 */
[----:B-1----:R-:W4:Y:S01]  /*c0720*/  LDL.LU R10, [R1+0x28a4] ;  /* 0x0028a400010a7983 */ /* 0x002f220000300800 */
[----:B------:R-:W-:-:S03]  /*c0730*/  IADD3.X R11, PT, PT, R11, UR8, RZ, P2, !PT ;  /* 0x000000080b0b7c10 */ /* 0x000fc600097fe4ff */
[----:B------:R-:W4:Y:S04]  /*c0740*/  LDL.LU R40, [R1+0x2868] ;  /* 0x0028680001287983 */ /* 0x000f280000300800 */
[----:B------:R-:W4:Y:S01]  /*c0750*/  LDL.LU R38, [R1+0x2870] ;  /* 0x0028700001267983 */ /* 0x000f220000300800 */
[----:B------:R-:W-:-:S03]  /*c0760*/  IADD3 R39, P0, PT, R39, UR13, RZ ;  /* 0x0000000d27277c10 */ /* 0x000fc6000ff1e0ff */
[----:B------:R-:W-:Y:S04]  /*c0770*/  STL [R1+0x2864], R170 ;  /* 0x002864aa01007387 */ /* 0x000fe80000100800 */
[----:B------:R-:W-:Y:S04]  /*c0780*/  STL [R1+0x286c], R39 ;  /* 0x00286c2701007387 */ /* 0x000fe80000100800 */
[----:B------:R-:W4:Y:S04]  /*c0790*/  LDL.LU R22, [R1+0x28ac] ;  /* 0x0028ac0001167983 */ /* 0x000f280000300800 */
[----:B------:R-:W4:Y:S04]  /*c07a0*/  LDL.LU R21, [R1+0x2878] ;  /* 0x0028780001157983 */ /* 0x000f280000300800 */
[----:B------:R1:W-:Y:S04]  /*c07b0*/  STL [R1+0x2840], R11 ;  /* 0x0028400b01007387 */ /* 0x0003e80000100800 */
[----:B-1----:R-:W4:Y:S01]  /*c07c0*/  LDL.LU R11, [R1+0x28b4] ;  /* 0x0028b400010b7983 */ /* 0x002f220000300800 */
[----:B--2---:R-:W-:-:S05]  /*c07d0*/  IADD3 R9, P2, PT, R9, UR13, RZ ;  /* 0x0000000d09097c10 */ /* 0x004fca000ff5e0ff */
[----:B------:R1:W-:Y:S04]  /*c07e0*/  STL [R1+0x287c], R9 ;  /* 0x00287c0901007387 */ /* 0x0003e80000100800 */
[----:B-1----:R-:W2:Y:S01]  /*c07f0*/  LDL.LU R9, [R1+0x2880] ;  /* 0x0028800001097983 */ /* 0x002ea20000300800 */
[----:B---3--:R-:W-:-:S05]  /*c0800*/  IADD3.X R8, PT, PT, R8, UR8, RZ, P3, !PT ;  /* 0x0000000808087c10 */ /* 0x008fca0009ffe4ff */
[----:B------:R1:W-:Y:S04]  /*c0810*/  STL [R1+0x2848], R8 ;  /* 0x0028480801007387 */ /* 0x0003e80000100800 */
[----:B-1----:R-:W3:Y:S01]  /*c0820*/  LDL.LU R8, [R1+0x28bc] ;  /* 0x0028bc0001087983 */ /* 0x002ee20000300800 */
[----:B----4-:R-:W-:Y:S02]  /*c0830*/  IADD3 R37, P1, PT, R37, UR13, RZ ;  /* 0x0000000d25257c10 */ /* 0x010fe4000ff3e0ff */
[----:B------:R-:W-:-:S03]  /*c0840*/  IADD3 R16, P3, PT, R16, UR13, RZ ;  /* 0x0000000d10107c10 */ /* 0x000fc6000ff7e0ff */
[----:B------:R-:W-:Y:S04]  /*c0850*/  STL [R1+0x2874], R37 ;  /* 0x0028742501007387 */ /* 0x000fe80000100800 */
[----:B------:R1:W-:Y:S01]  /*c0860*/  STL [R1+0x2884], R16 ;  /* 0x0028841001007387 */ /* 0x0003e20000100800 */
[----:B------:R-:W-:-:S03]  /*c0870*/  IADD3.X R14, PT, PT, R14, UR8, RZ, P4, !PT ;  /* 0x000000080e0e7c10 */ /* 0x000fc6000a7fe4ff */
[----:B-1----:R-:W4:Y:S01]  /*c0880*/  LDL.LU R16, [R1+0x2888] ;  /* 0x0028880001107983 */ /* 0x002f220000300800 */
[----:B------:R-:W-:-:S03]  /*c0890*/  IADD3.X R173, PT, PT, R173, UR8, RZ, P5, !PT ;  /* 0x00000008adad7c10 */ /* 0x000fc6000affe4ff */
[----:B------:R1:W-:Y:S01]  /*c08a0*/  STL [R1+0x2850], R14 ;  /* 0x0028500e01007387 */ /* 0x0003e20000100800 */
[----:B------:R-:W-:-:S03]  /*c08b0*/  IADD3 R13, P4, PT, R13, UR13, RZ ;  /* 0x0000000d0d0d7c10 */ /* 0x000fc6000ff9e0ff */
[----:B-1----:R-:W4:Y:S04]  /*c08c0*/  LDL.LU R14, [R1+0x28c4] ;  /* 0x0028c400010e7983 */ /* 0x002f280000300800 */
[----:B------:R1:W-:Y:S01]  /*c08d0*/  STL [R1+0x288c], R13 ;  /* 0x00288c0d01007387 */ /* 0x0003e20000100800 */
[----:B------:R-:W-:-:S03]  /*c08e0*/  IADD3.X R171, PT, PT, R171, UR8, RZ, P6, !PT ;  /* 0x00000008abab7c10 */ /* 0x000fc6000b7fe4ff */
[----:B-1----:R-:W4:Y:S01]  /*c08f0*/  LDL.LU R13, [R1+0x2890] ;  /* 0x00289000010d7983 */ /* 0x002f220000300800 */
[----:B------:R-:W-:-:S03]  /*c0900*/  IADD3 R15, P5, PT, R15, UR13, RZ ;  /* 0x0000000d0f0f7c10 */ /* 0x000fc6000ffbe0ff */
[----:B------:R-:W4:Y:S04]  /*c0910*/  LDL.LU R20, [R1+0x28cc] ;  /* 0x0028cc0001147983 */ /* 0x000f280000300800 */
[----:B------:R-:W4:Y:S04]  /*c0920*/  LDL.LU R19, [R1+0x2898] ;  /* 0x0028980001137983 */ /* 0x000f280000300800 */
[----:B------:R-:W4:Y:S04]  /*c0930*/  LDL.LU R18, [R1+0x28d4] ;  /* 0x0028d40001127983 */ /* 0x000f280000300800 */
[----:B------:R1:W-:Y:S01]  /*c0940*/  STL [R1+0x2894], R15 ;  /* 0x0028940f01007387 */ /* 0x0003e20000100800 */
[----:B------:R-:W-:-:S03]  /*c0950*/  IADD3 R12, P6, PT, R12, UR13, RZ ;  /* 0x0000000d0c0c7c10 */ /* 0x000fc6000ffde0ff */
[----:B-1----:R-:W4:Y:S04]  /*c0960*/  LDL.LU R15, [R1+0x28a0] ;  /* 0x0028a000010f7983 */ /* 0x002f280000300800 */
[----:B------:R-:W4:Y:S04]  /*c0970*/  LDL.LU R17, [R1+0x28a8] ;  /* 0x0028a80001117983 */ /* 0x000f280000300800 */
[----:B------:R1:W-:Y:S01]  /*c0980*/  STL [R1+0x289c], R12 ;  /* 0x00289c0c01007387 */ /* 0x0003e20000100800 */
[----:B------:R-:W-:-:S03]  /*c0990*/  IADD3.X R40, PT, PT, R40, UR8, RZ, P0, !PT ;  /* 0x0000000828287c10 */ /* 0x000fc600087fe4ff */
[----:B-1----:R-:W4:Y:S01]  /*c09a0*/  LDL.LU R12, [R1+0x28b0] ;  /* 0x0028b000010c7983 */ /* 0x002f220000300800 */
[----:B------:R-:W-:Y:S02]  /*c09b0*/  IADD3 R10, P0, PT, R10, UR13, RZ ;  /* 0x0000000d0a0a7c10 */ /* 0x000fe4000ff1e0ff */
[----:B------:R-:W-:Y:S01]  /*c09c0*/  IADD3.X R38, PT, PT, R38, UR8, RZ, P1, !PT ;  /* 0x0000000826267c10 */ /* 0x000fe20008ffe4ff */
[----:B------:R-:W-:Y:S04]  /*c09d0*/  STL [R1+0x2858], R173 ;  /* 0x002858ad01007387 */ /* 0x000fe80000100800 */
[----:B------:R1:W-:Y:S01]  /*c09e0*/  STL [R1+0x28a4], R10 ;  /* 0x0028a40a01007387 */ /* 0x0003e20000100800 */
[----:B------:R-:W-:-:S03]  /*c09f0*/  IADD3 R22, P1, PT, R22, UR13, RZ ;  /* 0x0000000d16167c10 */ /* 0x000fc6000ff3e0ff */
[----:B-1----:R-:W4:Y:S01]  /*c0a00*/  LDL.LU R10, [R1+0x28b8] ;  /* 0x0028b800010a7983 */ /* 0x002f220000300800 */
[----:B------:R-:W-:-:S03]  /*c0a10*/  IADD3.X R21, PT, PT, R21, UR8, RZ, P2, !PT ;  /* 0x0000000815157c10 */ /* 0x000fc600097fe4ff */
[----:B------:R-:W-:Y:S04]  /*c0a20*/  STL [R1+0x2860], R171 ;  /* 0x002860ab01007387 */ /* 0x000fe80000100800 */
[----:B------:R-:W-:Y:S01]  /*c0a30*/  STL [R1+0x2868], R40 ;  /* 0x0028682801007387 */ /* 0x000fe20000100800 */
[----:B------:R-:W-:-:S05]  /*c0a40*/  IADD3 R11, P2, PT, R11, UR13, RZ ;  /* 0x0000000d0b0b7c10 */ /* 0x000fca000ff5e0ff */
[----:B------:R1:W-:Y:S04]  /*c0a50*/  STL [R1+0x28b4], R11 ;  /* 0x0028b40b01007387 */ /* 0x0003e80000100800 */
[----:B------:R-:W-:Y:S04]  /*c0a60*/  STL [R1+0x28ac], R22 ;  /* 0x0028ac1601007387 */ /* 0x000fe80000100800 */
        /* <DEDUP_REMOVED lines=9> */
[----:B-1----:R-:W3:Y:S04]  /*c0b00*/  LDL.LU R8, [R1+0x28c8] ;  /* 0x0028c80001087983 */ /* 0x002ee80000300800 */
[----:B------:R-:W3:Y:S01]  /*c0b10*/  LDL.LU R33, [R1+0x28f4] ;  /* 0x0028f40001217983 */ /* 0x000ee20000300800 */
[----:B----4-:R-:W-:-:S05]  /*c0b20*/  IADD3.X R16, PT, PT, R16, UR8, RZ, P4, !PT ;  /* 0x0000000810107c10 */ /* 0x010fca000a7fe4ff */
[----:B------:R1:W-:Y:S01]  /*c0b30*/  STL [R1+0x2888], R16 ;  /* 0x0028881001007387 */ /* 0x0003e20000100800 */
[----:B------:R-:W-:-:S03]  /*c0b40*/  IADD3 R14, P4, PT, R14, UR13, RZ ;  /* 0x0000000d0e0e7c10 */ /* 0x000fc6000ff9e0ff */
[----:B-1----:R-:W4:Y:S04]  /*c0b50*/  LDL.LU R16, [R1+0x2904] ;  /* 0x0029040001107983 */ /* 0x002f280000300800 */
[----:B------:R1:W-:Y:S01]  /*c0b60*/  STL [R1+0x28c4], R14 ;  /* 0x0028c40e01007387 */ /* 0x0003e20000100800 */
[----:B------:R-:W-:-:S03]  /*c0b70*/  IADD3.X R13, PT, PT, R13, UR8, RZ, P5, !PT ;  /* 0x000000080d0d7c10 */ /* 0x000fc6000affe4ff */
[----:B-1----:R-:W4:Y:S01]  /*c0b80*/  LDL.LU R14, [R1+0x28d0] ;  /* 0x0028d000010e7983 */ /* 0x002f220000300800 */
[----:B------:R-:W-:-:S03]  /*c0b90*/  IADD3 R20, P5, PT, R20, UR13, RZ ;  /* 0x0000000d14147c10 */ /* 0x000fc6000ffbe0ff */
[----:B------:R1:W-:Y:S01]  /*c0ba0*/  STL [R1+0x2890], R13 ;  /* 0x0028900d01007387 */ /* 0x0003e20000100800 */
[----:B------:R-:W-:Y:S02]  /*c0bb0*/  IADD3.X R19, PT, PT, R19, UR8, RZ, P6, !PT ;  /* 0x0000000813137c10 */ /* 0x000fe4000b7fe4ff */
[----:B------:R-:W-:Y:S01]  /*c0bc0*/  IADD3 R18, P6, PT, R18, UR13, RZ ;  /* 0x0000000d12127c10 */ /* 0x000fe2000ffde0ff */
[----:B-1----:R-:W4:Y:S04]  /*c0bd0*/  LDL.LU R13, [R1+0x290c] ;  /* 0x00290c00010d7983 */ /* 0x002f280000300800 */
[----:B------:R-:W-:Y:S01]  /*c0be0*/  STL [R1+0x28cc], R20 ;  /* 0x0028cc1401007387 */ /* 0x000fe20000100800 */
[----:B------:R-:W-:Y:S02]  /*c0bf0*/  IADD3.X R15, PT, PT, R15, UR8, RZ, P0, !PT ;  /* 0x000000080f0f7c10 */ /* 0x000fe400087fe4ff */
[----:B------:R-:W-:-:S02]  /*c0c00*/  IADD3 R168, P0, PT, R168, UR13, RZ ;  /* 0x0000000da8a87c10 */ /* 0x000fc4000ff1e0ff */
[----:B------:R-:W-:Y:S01]  /*c0c10*/  IADD3.X R17, PT, PT, R17, UR8, RZ, P1, !PT ;  /* 0x0000000811117c10 */ /* 0x000fe20008ffe4ff */
[----:B------:R1:W-:Y:S04]  /*c0c20*/  STL [R1+0x28a0], R15 ;  /* 0x0028a00f01007387 */ /* 0x0003e80000100800 */
[----:B------:R-:W-:Y:S04]  /*c0c30*/  STL [R1+0x2898], R19 ;  /* 0x0028981301007387 */ /* 0x000fe80000100800 */
[----:B-1----:R-:W4:Y:S01]  /*c0c40*/  LDL.LU R15, [R1+0x2914] ;  /* 0x00291400010f7983 */ /* 0x002f220000300800 */
[----:B------:R-:W-:-:S03]  /*c0c50*/  IADD3.X R12, PT, PT, R12, UR8, RZ, P2, !PT ;  /* 0x000000080c0c7c10 */ /* 0x000fc600097fe4ff */
[----:B------:R-:W-:Y:S04]  /*c0c60*/  STL [R1+0x28d4], R18 ;  /* 0x0028d41201007387 */ /* 0x000fe80000100800 */
[----:B------:R1:W-:Y:S04]  /*c0c70*/  STL [R1+0x28b0], R12 ;  /* 0x0028b00c01007387 */ /* 0x0003e80000100800 */
[----:B------:R-:W-:Y:S01]  /*c0c80*/  STL [R1+0x28a8], R17 ;  /* 0x0028a81101007387 */ /* 0x000fe20000100800 */
[----:B------:R-:W-:-:S03]  /*c0c90*/  IADD3 R162, P1, PT, R162, UR13, RZ ;  /* 0x0000000da2a27c10 */ /* 0x000fc6000ff3e0ff */
[----:B-1----:R-:W4:Y:S01]  /*c0ca0*/  LDL.LU R12, [R1+0x291c] ;  /* 0x00291c00010c7983 */ /* 0x002f220000300800 */
[----:B------:R-:W-:-:S03]  /*c0cb0*/  IADD3.X R10, PT, PT, R10, UR8, RZ, P3, !PT ;  /* 0x000000080a0a7c10 */ /* 0x000fc60009ffe4ff */
[----:B------:R-:W-:Y:S04]  /*c0cc0*/  STL [R1+0x28dc], R168 ;  /* 0x0028dca801007387 */ /* 0x000fe80000100800 */
[----:B------:R1:W-:Y:S04]  /*c0cd0*/  STL [R1+0x28b8], R10 ;  /* 0x0028b80a01007387 */ /* 0x0003e80000100800 */
[----:B-1----:R-:W4:Y:S04]  /*c0ce0*/  LDL.LU R10, [R1+0x2924] ;  /* 0x00292400010a7983 */ /* 0x002f280000300800 */
[----:B------:R-:W4:Y:S04]  /*c0cf0*/  LDL.LU R36, [R1+0x28e8] ;  /* 0x0028e80001247983 */ /* 0x000f280000300800 */
[----:B------:R-:W4:Y:S04]  /*c0d00*/  LDL.LU R34, [R1+0x28f0] ;  /* 0x0028f00001227983 */ /* 0x000f280000300800 */
[----:B------:R-:W-:Y:S01]  /*c0d10*/  STL [R1+0x28e4], R162 ;  /* 0x0028e4a201007387 */ /* 0x000fe20000100800 */
[----:B------:R-:W-:-:S02]  /*c0d20*/  IADD3.X R11, PT, PT, R11, UR8, RZ, P4, !PT ;  /* 0x000000080b0b7c10 */ /* 0x000fc4000a7fe4ff */
[----:B------:R-:W-:-:S05]  /*c0d30*/  IADD3 R35, P2, PT, R35, UR13, RZ ;  /* 0x0000000d23237c10 */ /* 0x000fca000ff5e0ff */
        /* <DEDUP_REMOVED lines=11> */
[----:B------:R-:W-:Y:S02]  /*c0df0*/  IADD3 R33, P3, PT, R33, UR13, RZ ;  /* 0x0000000d21217c10 */ /* 0x000fe4000ff7e0ff */
[----:B----4-:R-:W-:-:S03]  /*c0e00*/  IADD3 R16, P5, PT, R16, UR13, RZ ;  /* 0x0000000d10107c10 */ /* 0x010fc6000ffbe0ff */
[----:B------:R-:W-:Y:S04]  /*c0e10*/  STL [R1+0x28f4], R33 ;  /* 0x0028f42101007387 */ /* 0x000fe80000100800 */
[----:B------:R-:W4:Y:S04]  /*c0e20*/  LDL.LU R20, [R1+0x2908] ;  /* 0x0029080001147983 */ /* 0x000f280000300800 */
[----:B------:R1:W-:Y:S01]  /*c0e30*/  STL [R1+0x2904], R16 ;  /* 0x0029041001007387 */ /* 0x0003e20000100800 */
[----:B------:R-:W-:-:S03]  /*c0e40*/  IADD3.X R14, PT, PT, R14, UR8, RZ, P6, !PT ;  /* 0x000000080e0e7c10 */ /* 0x000fc6000b7fe4ff */
[----:B-1----:R-:W4:Y:S04]  /*c0e50*/  LDL.LU R16, [R1+0x2944] ;  /* 0x0029440001107983 */ /* 0x002f280000300800 */
[----:B------:R-:W-:Y:S01]  /*c0e60*/  STL [R1+0x28d0], R14 ;  /* 0x0028d00e01007387 */ /* 0x000fe20000100800 */
[----:B------:R-:W-:-:S05]  /*c0e70*/  IADD3 R13, P6, PT, R13, UR13, RZ ;  /* 0x0000000d0d0d7c10 */ /* 0x000fca000ffde0ff */
[----:B------:R1:W-:Y:S01]  /*c0e80*/  STL [R1+0x290c], R13 ;  /* 0x00290c0d01007387 */ /* 0x0003e20000100800 */
[----:B------:R-:W-:Y:S02]  /*c0e90*/  IADD3.X R169, PT, PT, R169, UR8, RZ, P0, !PT ;  /* 0x00000008a9a97c10 */ /* 0x000fe400087fe4ff */
[----:B------:R-:W-:Y:S01]  /*c0ea0*/  IADD3.X R163, PT, PT, R163, UR8, RZ, P1, !PT ;  /* 0x00000008a3a37c10 */ /* 0x000fe20008ffe4ff */
[----:B-1----:R-:W4:Y:S04]  /*c0eb0*/  LDL.LU R13, [R1+0x2910] ;  /* 0x00291000010d7983 */ /* 0x002f280000300800 */
[----:B------:R-:W4:Y:S04]  /*c0ec0*/  LDL.LU R14, [R1+0x294c] ;  /* 0x00294c00010e7983 */ /* 0x000f280000300800 */
[----:B------:R-:W4:Y:S01]  /*c0ed0*/  LDL.LU R19, [R1+0x2918] ;  /* 0x0029180001137983 */ /* 0x000f220000300800 */
[----:B------:R-:W-:-:S03]  /*c0ee0*/  IADD3 R15, P0, PT, R15, UR13, RZ ;  /* 0x0000000d0f0f7c10 */ /* 0x000fc6000ff1e0ff */
[----:B------:R-:W4:Y:S04]  /*c0ef0*/  LDL.LU R18, [R1+0x2954] ;  /* 0x0029540001127983 */ /* 0x000f280000300800 */
[----:B------:R-:W4:Y:S04]  /*c0f00*/  LDL.LU R17, [R1+0x2920] ;  /* 0x0029200001117983 */ /* 0x000f280000300800 */
[----:B------:R1:W-:Y:S01]  /*c0f10*/  STL [R1+0x2914], R15 ;  /* 0x0029140f01007387 */ /* 0x0003e20000100800 */
[----:B------:R-:W-:-:S03]  /*c0f20*/  IADD3 R12, P1, PT, R12, UR13, RZ ;  /* 0x0000000d0c0c7c10 */ /* 0x000fc6000ff3e0ff */
[----:B-1----:R-:W4:Y:S04]  /*c0f30*/  LDL.LU R15, [R1+0x2928] ;  /* 0x00292800010f7983 */ /* 0x002f280000300800 */
[----:B------:R1:W-:Y:S04]  /*c0f40*/  STL [R1+0x291c], R12 ;  /* 0x00291c0c01007387 */ /* 0x0003e80000100800 */
[----:B-1----:R-:W4:Y:S01]  /*c0f50*/  LDL.LU R12, [R1+0x2930] ;  /* 0x00293000010c7983 */ /* 0x002f220000300800 */
[----:B------:R-:W-:Y:S02]  /*c0f60*/  IADD3.X R36, PT, PT, R36, UR8, RZ, P2, !PT ;  /* 0x0000000824247c10 */ /* 0x000fe400097fe4ff */
[----:B------:R-:W-:Y:S01]  /*c0f70*/  IADD3 R10, P2, PT, R10, UR13, RZ ;  /* 0x0000000d0a0a7c10 */ /* 0x000fe2000ff5e0ff */
[----:B------:R-:W-:Y:S01]  /*c0f80*/  STL [R1+0x28d8], R169 ;  /* 0x0028d8a901007387 */ /* 0x000fe20000100800 */
[----:B------:R-:W-:-:S03]  /*c0f90*/  IADD3.X R34, PT, PT, R34, UR8, RZ, P3, !PT ;  /* 0x0000000822227c10 */ /* 0x000fc60009ffe4ff */
[----:B------:R1:W-:Y:S04]  /*c0fa0*/  STL [R1+0x2924], R10 ;  /* 0x0029240a01007387 */ /* 0x0003e80000100800 */
[----:B-1----:R-:W4:Y:S04]  /*c0fb0*/  LDL.LU R10, [R1+0x2938] ;  /* 0x00293800010a7983 */ /* 0x002f280000300800 */
[----:B------:R-:W-:Y:S04]  /*c0fc0*/  STL [R1+0x28e0], R163 ;  /* 0x0028e0a301007387 */ /* 0x000fe80000100800 */
[----:B------:R-:W-:Y:S04]  /*c0fd0*/  STL [R1+0x28e8], R36 ;  /* 0x0028e82401007387 */ /* 0x000fe80000100800 */
[----:B------:R-:W-:Y:S01]  /*c0fe0*/  STL [R1+0x28f0], R34 ;  /* 0x0028f02201007387 */ /* 0x000fe20000100800 */
[----:B------:R-:W-:-:S02]  /*c0ff0*/  IADD3 R22, P3, PT, R22, UR13, RZ ;  /* 0x0000000d16167c10 */ /* 0x000fc4000ff7e0ff */
[----:B------:R-:W-:-:S03]  /*c1000*/  IADD3.X R21, PT, PT, R21, UR8, RZ, P4, !PT ;  /* 0x0000000815157c10 */ /* 0x000fc6000a7fe4ff */
[----:B------:R-:W-:Y:S04]  /*c1010*/  STL [R1+0x292c], R22 ;  /* 0x00292c1601007387 */ /* 0x000fe80000100800 */
[----:B------:R-:W4:Y:S04]  /*c1020*/  LDL.LU R29, [R1+0x296c] ;  /* 0x00296c00011d7983 */ /* 0x000f280000300800 */
[----:B------:R-:W-:Y:S01]  /*c1030*/  STL [R1+0x28f8], R21 ;  /* 0x0028f81501007387 */ /* 0x000fe20000100800 */
[----:B------:R-:W-:-:S05]  /*c1040*/  IADD3 R11, P4, PT, R11, UR13, RZ ;  /* 0x0000000d0b0b7c10 */ /* 0x000fca000ff9e0ff */
[----:B------:R1:W-:Y:S04]  /*c1050*/  STL [R1+0x2934], R11 ;  /* 0x0029340b01007387 */ /* 0x0003e80000100800 */
[----:B-1----:R-:W4:Y:S01]  /*c1060*/  LDL.LU R11, [R1+0x2940] ;  /* 0x00294000010b7983 */ /* 0x002f220000300800 */
[----:B--2---:R-:W-:-:S05]  /*c1070*/  IADD3.X R9, PT, PT, R9, UR8, RZ, P5, !PT ;  /* 0x0000000809097c10 */ /* 0x004fca000affe4ff */
[----:B------:R1:W-:Y:S04]  /*c1080*/  STL [R1+0x2900], R9 ;  /* 0x0029000901007387 */ /* 0x0003e80000100800 */
[----:B-1----:R-:W2:Y:S01]  /*c1090*/  LDL.LU R9, [R1+0x297c] ;  /* 0x00297c0001097983 */ /* 0x002ea20000300800 */
[----:B---3--:R-:W-:-:S05]  /*c10a0*/  IADD3 R8, P5, PT, R8, UR13, RZ ;  /* 0x0000000d08087c10 */ /* 0x008fca000ffbe0ff */
[----:B------:R1:W-:Y:S04]  /*c10b0*/  STL [R1+0x293c], R8 ;  /* 0x00293c0801007387 */ /* 0x0003e80000100800 */
[----:B-1----:R-:W3:Y:S01]  /*c10c0*/  LDL.LU R8, [R1+0x2948] ;  /* 0x0029480001087983 */ /* 0x002ee20000300800 */
[----:B----4-:R-:W-:-:S03]  /*c10d0*/  IADD3.X R20, PT, PT, R20, UR8, RZ, P6, !PT ;  /* 0x0000000814147c10 */ /* 0x010fc6000b7fe4ff */
[----:B------:R-:W4:Y:S01]  /*c10e0*/  LDL.LU R23, [R1+0x2974] ;  /* 0x0029740001177983 */ /* 0x000f220000300800 */
[----:B------:R-:W-:Y:S02]  /*c10f0*/  IADD3 R16, P6, PT, R16, UR13, RZ ;  /* 0x0000000d10107c10 */ /* 0x000fe4000ffde0ff */
[----:B------:R-:W-:Y:S02]  /*c1100*/  IADD3.X R13, PT, PT, R13, UR8, RZ, P0, !PT ;  /* 0x000000080d0d7c10 */ /* 0x000fe400087fe4ff */
[----:B------:R-:W-:-:S03]  /*c1110*/  IADD3 R14, P0, PT, R14, UR13, RZ ;  /* 0x0000000d0e0e7c10 */ /* 0x000fc6000ff1e0ff */
[----:B------:R1:W-:Y:S04]  /*c1120*/  STL [R1+0x2910], R13 ;  /* 0x0029100d01007387 */ /* 0x0003e80000100800 */
[----:B------:R-:W-:Y:S01]  /*c1130*/  STL [R1+0x2908], R20 ;  /* 0x0029081401007387 */ /* 0x000fe20000100800 */
[----:B------:R-:W-:Y:S02]  /*c1140*/  IADD3.X R19, PT, PT, R19, UR8, RZ, P1, !PT ;  /* 0x0000000813137c10 */ /* 0x000fe40008ffe4ff */
[----:B------:R-:W-:Y:S01]  /*c1150*/  IADD3 R18, P1, PT, R18, UR13, RZ ;  /* 0x0000000d12127c10 */ /* 0x000fe2000ff3e0ff */
[----:B-1----:R-:W4:Y:S01]  /*c1160*/  LDL.LU R13, [R1+0x2984] ;  /* 0x00298400010d7983 */ /* 0x002f220000300800 */
[----:B------:R-:W-:-:S03]  /*c1170*/  IADD3.X R17, PT, PT, R17, UR8, RZ, P2, !PT ;  /* 0x0000000811117c10 */ /* 0x000fc600097fe4ff */
[----:B------:R1:W-:Y:S01]  /*c1180*/  STL [R1+0x2944], R16 ;  /* 0x0029441001007387 */ /* 0x0003e20000100800 */
[----:B------:R-:W-:-:S03]  /*c1190*/  IADD3 R160, P2, PT, R160, UR13, RZ ;  /* 0x0000000da0a07c10 */ /* 0x000fc6000ff5e0ff */
[----:B-1----:R-:W4:Y:S01]  /*c11a0*/  LDL.LU R16, [R1+0x2950] ;  /* 0x0029500001107983 */ /* 0x002f220000300800 */
[----:B------:R-:W-:-:S03]  /*c11b0*/  IADD3.X R15, PT, PT, R15, UR8, RZ, P3, !PT ;  /* 0x000000080f0f7c10 */ /* 0x000fc60009ffe4ff */
[----:B------:R1:W-:Y:S04]  /*c11c0*/  STL [R1+0x294c], R14 ;  /* 0x00294c0e01007387 */ /* 0x0003e80000100800 */
[----:B-1----:R-:W4:Y:S01]  /*c11d0*/  LDL.LU R14, [R1+0x298c] ;  /* 0x00298c00010e7983 */ /* 0x002f220000300800 */
[----:B------:R-:W-:-:S03]  /*c11e0*/  IADD3.X R12, PT, PT, R12, UR8, RZ, P4, !PT ;  /* 0x000000080c0c7c10 */ /* 0x000fc6000a7fe4ff */
[----:B------:R1:W-:Y:S04]  /*c11f0*/  STL [R1+0x2920], R17 ;  /* 0x0029201101007387 */ /* 0x0003e80000100800 */
[----:B------:R-:W-:Y:S04]  /*c1200*/  STL [R1+0x2918], R19 ;  /* 0x0029181301007387 */ /* 0x000fe80000100800 */
[----:B-1----:R-:W4:Y:S04]  /*c1210*/  LDL.LU R17, [R1+0x2994] ;  /* 0x0029940001117983 */ /* 0x002f280000300800 */
[----:B------:R-:W-:Y:S04]  /*c1220*/  STL [R1+0x2954], R18 ;  /* 0x0029541201007387 */ /* 0x000fe80000100800 */
[----:B------:R1:W-:Y:S01]  /*c1230*/  STL [R1+0x2928], R15 ;  /* 0x0029280f01007387 */ /* 0x0003e20000100800 */
[----:B------:R-:W-:-:S02]  /*c1240*/  IADD3.X R10, PT, PT, R10, UR8, RZ, P5, !PT ;  /* 0x000000080a0a7c10 */ /* 0x000fc4000affe4ff */
[----:B------:R-:W-:Y:S01]  /*c1250*/  IADD3 R158, P3, PT, R158, UR13, RZ ;  /* 0x0000000d9e9e7c10 */ /* 0x000fe2000ff7e0ff */
[----:B-1----:R-:W4:Y:S04]  /*c1260*/  LDL.LU R15, [R1+0x299c] ;  /* 0x00299c00010f7983 */ /* 0x002f280000300800 */
[----:B------:R-:W-:Y:S04]  /*c1270*/  STL [R1+0x295c], R160 ;  /* 0x00295ca001007387 */ /* 0x000fe80000100800 */
[----:B------:R1:W-:Y:S04]  /*c1280*/  STL [R1+0x2930], R12 ;  /* 0x0029300c01007387 */ /* 0x0003e80000100800 */
[----:B-1----:R-:W4:Y:S01]  /*c1290*/  LDL.LU R12, [R1+0x29a4] ;  /* 0x0029a400010c7983 */ /* 0x002f220000300800 */
[----:B------:R-:W-:-:S03]  /*c12a0*/  IADD3 R29, P4, PT, R29, UR13, RZ ;  /* 0x0000000d1d1d7c10 */ /* 0x000fc6000ff9e0ff */
[----:B------:R1:W-:Y:S04]  /*c12b0*/  STL [R1+0x2938], R10 ;  /* 0x0029380a01007387 */ /* 0x0003e80000100800 */
[----:B-1----:R-:W4:Y:S04]  /*c12c0*/  LDL.LU R10, [R1+0x29ac] ;  /* 0x0029ac00010a7983 */ /* 0x002f280000300800 */
[----:B------:R-:W4:Y:S04]  /*c12d0*/  LDL.LU R32, [R1+0x2968] ;  /* 0x0029680001207983 */ /* 0x000f280000300800 */
[----:B------:R-:W4:Y:S01]  /*c12e0*/  LDL.LU R28, [R1+0x2970] ;  /* 0x00297000011c7983 */ /* 0x000f220000300800 */
[----:B------:R-:W-:-:S03]  /*c12f0*/  IADD3.X R11, PT, PT, R11, UR8, RZ, P6, !PT ;  /* 0x000000080b0b7c10 */ /* 0x000fc6000b7fe4ff */
[----:B------:R-:W-:Y:S04]  /*c1300*/  STL [R1+0x2964], R158 ;  /* 0x0029649e01007387 */ /* 0x000fe80000100800 */
[----:B------:R-:W-:Y:S04]  /*c1310*/  STL [R1+0x296c], R29 ;  /* 0x00296c1d01007387 */ /* 0x000fe80000100800 */
        /* <DEDUP_REMOVED lines=9> */
[----:B----4-:R-:W-:-:S05]  /*c13b0*/  IADD3 R23, P5, PT, R23, UR13, RZ ;  /* 0x0000000d17177c10 */ /* 0x010fca000ffbe0ff */
[----:B------:R-:W-:Y:S01]  /*c13c0*/  STL [R1+0x2974], R23 ;  /* 0x0029741701007387 */ /* 0x000fe20000100800 */
[----:B------:R-:W-:Y:S02]  /*c13d0*/  IADD3.X R161, PT, PT, R161, UR8, RZ, P2, !PT ;  /* 0x00000008a1a17c10 */ /* 0x000fe400097fe4ff */
[----:B------:R-:W-:Y:S02]  /*c13e0*/  IADD3.X R159, PT, PT, R159, UR8, RZ, P3, !PT ;  /* 0x000000089f9f7c10 */ /* 0x000fe40009ffe4ff */
[----:B------:R-:W-:-:S05]  /*c13f0*/  IADD3 R13, P0, PT, R13, UR13, RZ ;  /* 0x0000000d0d0d7c10 */ /* 0x000fca000ff1e0ff */
[----:B------:R1:W-:Y:S01]  /*c1400*/  STL [R1+0x2984], R13 ;  /* 0x0029840d01007387 */ /* 0x0003e20000100800 */
[----:B------:R-:W-:-:S03]  /*c1410*/  IADD3.X R16, PT, PT, R16, UR8, RZ, P1, !PT ;  /* 0x0000000810107c10 */ /* 0x000fc60008ffe4ff */
[----:B-1----:R-:W4:Y:S01]  /*c1420*/  LDL.LU R13, [R1+0x2988] ;  /* 0x00298800010d7983 */ /* 0x002f220000300800 */
[----:B------:R-:W-:-:S05]  /*c1430*/  IADD3 R14, P1, PT, R14, UR13, RZ ;  /* 0x0000000d0e0e7c10 */ /* 0x000fca000ff3e0ff */
[----:B------:R1:W-:Y:S04]  /*c1440*/  STL [R1+0x298c], R14 ;  /* 0x00298c0e01007387 */ /* 0x0003e80000100800 */
[----:B-1----:R-:W4:Y:S01]  /*c1450*/  LDL.LU R14, [R1+0x29c4] ;  /* 0x0029c400010e7983 */ /* 0x002f220000300800 */
[----:B------:R-:W-:-:S03]  /*c1460*/  IADD3 R17, P2, PT, R17, UR13, RZ ;  /* 0x0000000d11117c10 */ /* 0x000fc6000ff5e0ff */
[----:B------:R1:W-:Y:S04]  /*c1470*/  STL [R1+0x2950], R16 ;  /* 0x0029501001007387 */ /* 0x0003e80000100800 */
[----:B-1----:R-:W4:Y:S01]  /*c1480*/  LDL.LU R16, [R1+0x2990] ;  /* 0x0029900001107983 */ /* 0x002f220000300800 */
[----:B------:R-:W-:-:S03]  /*c1490*/  IADD3 R15, P3, PT, R15, UR13, RZ ;  /* 0x0000000d0f0f7c10 */ /* 0x000fc6000ff7e0ff */
[----:B------:R-:W4:Y:S04]  /*c14a0*/  LDL.LU R21, [R1+0x29cc] ;  /* 0x0029cc0001157983 */ /* 0x000f280000300800 */
[----:B------:R-:W4:Y:S04]  /*c14b0*/  LDL.LU R19, [R1+0x2998] ;  /* 0x0029980001137983 */ /* 0x000f280000300800 */
[----:B------:R-:W4:Y:S04]  /*c14c0*/  LDL.LU R18, [R1+0x29d4] ;  /* 0x0029d40001127983 */ /* 0x000f280000300800 */
[----:B------:R1:W-:Y:S04]  /*c14d0*/  STL [R1+0x2994], R17 ;  /* 0x0029941101007387 */ /* 0x0003e80000100800 */
[----:B-1----:R-:W4:Y:S04]  /*c14e0*/  LDL.LU R17, [R1+0x29a0] ;  /* 0x0029a00001117983 */ /* 0x002f280000300800 */
[----:B------:R-:W-:Y:S04]  /*c14f0*/  STL [R1+0x2958], R161 ;  /* 0x002958a101007387 */ /* 0x000fe80000100800 */
[----:B------:R1:W-:Y:S01]  /*c1500*/  STL [R1+0x299c], R15 ;  /* 0x00299c0f01007387 */ /* 0x0003e20000100800 */
[----:B------:R-:W-:-:S02]  /*c1510*/  IADD3.X R32, PT, PT, R32, UR8, RZ, P4, !PT ;  /* 0x0000000820207c10 */ /* 0x000fc4000a7fe4ff */
[----:B------:R-:W-:Y:S02]  /*c1520*/  IADD3 R12, P4, PT, R12, UR13, RZ ;  /* 0x0000000d0c0c7c10 */ /* 0x000fe4000ff9e0ff */
[----:B------:R-:W-:Y:S01]  /*c1530*/  IADD3.X R28, PT, PT, R28, UR8, RZ, P5, !PT ;  /* 0x000000081c1c7c10 */ /* 0x000fe2000affe4ff */
[----:B-1----:R-:W4:Y:S01]  /*c1540*/  LDL.LU R15, [R1+0x29a8] ;  /* 0x0029a800010f7983 */ /* 0x002f220000300800 */
[----:B------:R-:W-:-:S03]  /*c1550*/  IADD3 R10, P5, PT, R10, UR13, RZ ;  /* 0x0000000d0a0a7c10 */ /* 0x000fc6000ffbe0ff */
[----:B------:R1:W-:Y:S01]  /*c1560*/  STL [R1+0x29a4], R12 ;  /* 0x0029a40c01007387 */ /* 0x0003e20000100800 */
[----:B------:R-:W-:-:S03]  /*c1570*/  IADD3.X R20, PT, PT, R20, UR8, RZ, P6, !PT ;  /* 0x0000000814147c10 */ /* 0x000fc6000b7fe4ff */
[----:B-1----:R-:W4:Y:S04]  /*c1580*/  LDL.LU R12, [R1+0x29b0] ;  /* 0x0029b000010c7983 */ /* 0x002f280000300800 */
[----:B------:R-:W-:Y:S04]  /*c1590*/  STL [R1+0x2960], R159 ;  /* 0x0029609f01007387 */ /* 0x000fe80000100800 */
[----:B------:R-:W-:Y:S01]  /*c15a0*/  STL [R1+0x2968], R32 ;  /* 0x0029682001007387 */ /* 0x000fe20000100800 */
[----:B------:R-:W-:-:S03]  /*c15b0*/  IADD3 R11, P6, PT, R11, UR13, RZ ;  /* 0x0000000d0b0b7c10 */ /* 0x000fc6000ffde0ff */
[----:B------:R1:W-:Y:S04]  /*c15c0*/  STL [R1+0x29ac], R10 ;  /* 0x0029ac0a01007387 */ /* 0x0003e80000100800 */
[----:B-1----:R-:W4:Y:S04]  /*c15d0*/  LDL.LU R10, [R1+0x29b8] ;  /* 0x0029b800010a7983 */ /* 0x002f280000300800 */
[----:B------:R-:W-:Y:S04]  /*c15e0*/  STL [R1+0x2970], R28 ;  /* 0x0029701c01007387 */ /* 0x000fe80000100800 */
[----:B------:R1:W-:Y:S04]  /*c15f0*/  STL [R1+0x29b4], R11 ;  /* 0x0029b40b01007387 */ /* 0x0003e80000100800 */
[----:B------:R-:W-:Y:S04]  /*c1600*/  STL [R1+0x2978], R20 ;  /* 0x0029781401007387 */ /* 0x000fe80000100800 */
[----:B-1----:R-:W4:Y:S01]  /*c1610*/  LDL.LU R11, [R1+0x29ec] ;  /* 0x0029ec00010b7983 */ /* 0x002f220000300800 */
[----:B--2---:R-:W-:-:S02]  /*c1620*/  IADD3.X R9, PT, PT, R9, UR8, RZ, P0, !PT ;  /* 0x0000000809097c10 */ /* 0x004fc400087fe4ff */
[----:B---3--:R-:W-:-:S05]  /*c1630*/  IADD3 R8, P0, PT, R8, UR13, RZ ;  /* 0x0000000d08087c10 */ /* 0x008fca000ff1e0ff */
[----:B------:R1:W-:Y:S04]  /*c1640*/  STL [R1+0x29bc], R8 ;  /* 0x0029bc0801007387 */ /* 0x0003e80000100800 */
[----:B-1----:R-:W2:Y:S04]  /*c1650*/  LDL.LU R8, [R1+0x29c0] ;  /* 0x0029c00001087983 */ /* 0x002ea80000300800 */
[----:B------:R1:W-:Y:S04]  /*c1660*/  STL [R1+0x2980], R9 ;  /* 0x0029800901007387 */ /* 0x0003e80000100800 */
[----:B-1----:R-:W3:Y:S04]  /*c1670*/  LDL.LU R9, [R1+0x29f4] ;  /* 0x0029f40001097983 */ /* 0x002ee80000300800 */
[----:B------:R-:W3:Y:S01]  /*c1680*/  LDL.LU R20, [R1+0x29fc] ;  /* 0x0029fc0001147983 */ /* 0x000ee20000300800 */
[----:B----4-:R-:W-:-:S05]  /*c1690*/  IADD3.X R13, PT, PT, R13, UR8, RZ, P1, !PT ;  /* 0x000000080d0d7c10 */ /* 0x010fca0008ffe4ff */
[----:B------:R1:W-:Y:S04]  /*c16a0*/  STL [R1+0x2988], R13 ;  /* 0x0029880d01007387 */ /* 0x0003e80000100800 */
[----:B-1----:R-:W4:Y:S01]  /*c16b0*/  LDL.LU R13, [R1+0x29c8] ;  /* 0x0029c800010d7983 */ /* 0x002f220000300800 */
[----:B------:R-:W-:-:S05]  /*c16c0*/  IADD3 R14, P1, PT, R14, UR13, RZ ;  /* 0x0000000d0e0e7c10 */ /* 0x000fca000ff3e0ff */
        /* <DEDUP_REMOVED lines=8> */
[----:B------:R1:W-:Y:S01]  /*c1750*/  STL [R1+0x29cc], R21 ;  /* 0x0029cc1501007387 */ /* 0x0003e20000100800 */
[----:B------:R-:W-:-:S03]  /*c1760*/  IADD3.X R17, PT, PT, R17, UR8, RZ, P4, !PT ;  /* 0x0000000811117c10 */ /* 0x000fc6000a7fe4ff */
[----:B-1----:R-:W4:Y:S01]  /*c1770*/  LDL.LU R21, [R1+0x2a0c] ;  /* 0x002a0c0001157983 */ /* 0x002f220000300800 */
[----:B------:R-:W-:-:S03]  /*c1780*/  IADD3 R156, P4, PT, R156, UR13, RZ ;  /* 0x0000000d9c9c7c10 */ /* 0x000fc6000ff9e0ff */
[----:B------:R1:W-:Y:S04]  /*c1790*/  STL [R1+0x2998], R19 ;  /* 0x0029981301007387 */ /* 0x0003e80000100800 */
[----:B-1----:R-:W4:Y:S01]  /*c17a0*/  LDL.LU R19, [R1+0x2a14] ;  /* 0x002a140001137983 */ /* 0x002f220000300800 */
[----:B------:R-:W-:-:S03]  /*c17b0*/  IADD3.X R15, PT, PT, R15, UR8, RZ, P5, !PT ;  /* 0x000000080f0f7c10 */ /* 0x000fc6000affe4ff */
[----:B------:R1:W-:Y:S01]  /*c17c0*/  STL [R1+0x29d4], R18 ;  /* 0x0029d41201007387 */ /* 0x0003e20000100800 */
[----:B------:R-:W-:-:S03]  /*c17d0*/  IADD3 R154, P5, PT, R154, UR13, RZ ;  /* 0x0000000d9a9a7c10 */ /* 0x000fc6000ffbe0ff */
[----:B-1----:R-:W4:Y:S01]  /*c17e0*/  LDL.LU R18, [R1+0x2a1c] ;  /* 0x002a1c0001127983 */ /* 0x002f220000300800 */
[----:B------:R-:W-:-:S03]  /*c17f0*/  IADD3.X R12, PT, PT, R12, UR8, RZ, P6, !PT ;  /* 0x000000080c0c7c10 */ /* 0x000fc6000b7fe4ff */
[----:B------:R1:W-:Y:S04]  /*c1800*/  STL [R1+0x29a0], R17 ;  /* 0x0029a01101007387 */ /* 0x0003e80000100800 */
[----:B-1----:R-:W4:Y:S04]  /*c1810*/  LDL.LU R17, [R1+0x2a24] ;  /* 0x002a240001117983 */ /* 0x002f280000300800 */
[----:B------:R1:W-:Y:S04]  /*c1820*/  STL [R1+0x29a8], R15 ;  /* 0x0029a80f01007387 */ /* 0x0003e80000100800 */
[----:B------:R-:W-:Y:S01]  /*c1830*/  STL [R1+0x29dc], R156 ;  /* 0x0029dc9c01007387 */ /* 0x000fe20000100800 */
[----:B------:R-:W-:-:S03]  /*c1840*/  IADD3.X R10, PT, PT, R10, UR8, RZ, P0, !PT ;  /* 0x000000080a0a7c10 */ /* 0x000fc600087fe4ff */
[----:B------:R1:W-:Y:S04]  /*c1850*/  STL [R1+0x29b0], R12 ;  /* 0x0029b00c01007387 */ /* 0x0003e80000100800 */
[----:B-1----:R-:W4:Y:S04]  /*c1860*/  LDL.LU R15, [R1+0x2a2c] ;  /* 0x002a2c00010f7983 */ /* 0x002f280000300800 */
[----:B------:R-:W4:Y:S04]  /*c1870*/  LDL.LU R12, [R1+0x29f8] ;  /* 0x0029f800010c7983 */ /* 0x000f280000300800 */
[----:B------:R-:W4:Y:S01]  /*c1880*/  LDL.LU R22, [R1+0x29e8] ;  /* 0x0029e80001167983 */ /* 0x000f220000300800 */
[----:B------:R-:W-:-:S03]  /*c1890*/  IADD3 R11, P6, PT, R11, UR13, RZ ;  /* 0x0000000d0b0b7c10 */ /* 0x000fc6000ffde0ff */
[----:B------:R1:W-:Y:S04]  /*c18a0*/  STL [R1+0x29b8], R10 ;  /* 0x0029b80a01007387 */ /* 0x0003e80000100800 */
[----:B-1----:R-:W4:Y:S04]  /*c18b0*/  LDL.LU R10, [R1+0x29f0] ;  /* 0x0029f000010a7983 */ /* 0x002f280000300800 */
[----:B------:R-:W-:Y:S04]  /*c18c0*/  STL [R1+0x29e4], R154 ;  /* 0x0029e49a01007387 */ /* 0x000fe80000100800 */
[----:B------:R-:W-:Y:S01]  /*c18d0*/  STL [R1+0x29ec], R11 ;  /* 0x0029ec0b01007387 */ /* 0x000fe20000100800 */
[----:B--2---:R-:W-:-:S05]  /*c18e0*/  IADD3.X R8, PT, PT, R8, UR8, RZ, P1, !PT ;  /* 0x0000000808087c10 */ /* 0x004fca0008ffe4ff */
[----:B------:R1:W-:Y:S04]  /*c18f0*/  STL [R1+0x29c0], R8 ;  /* 0x0029c00801007387 */ /* 0x0003e80000100800 */
[----:B-1----:R-:W2:Y:S01]  /*c1900*/  LDL.LU R8, [R1+0x2a34] ;  /* 0x002a340001087983 */ /* 0x002ea20000300800 */
[----:B---3--:R-:W-:Y:S02]  /*c1910*/  IADD3 R9, P0, PT, R9, UR13, RZ ;  /* 0x0000000d09097c10 */ /* 0x008fe4000ff1e0ff */
[----:B------:R-:W-:Y:S02]  /*c1920*/  IADD3 R20, P1, PT, R20, UR13, RZ ;  /* 0x0000000d14147c10 */ /* 0x000fe4000ff3e0ff */
[----:B------:R-:W-:Y:S02]  /*c1930*/  IADD3.X R157, PT, PT, R157, UR8, RZ, P4, !PT ;  /* 0x000000089d9d7c10 */ /* 0x000fe4000a7fe4ff */
[----:B------:R-:W-:-:S02]  /*c1940*/  IADD3.X R155, PT, PT, R155, UR8, RZ, P5, !PT ;  /* 0x000000089b9b7c10 */ /* 0x000fc4000affe4ff */
[----:B----4-:R-:W-:-:S05]  /*c1950*/  IADD3.X R13, PT, PT, R13, UR8, RZ, P2, !PT ;  /* 0x000000080d0d7c10 */ /* 0x010fca00097fe4ff */
[----:B------:R1:W-:Y:S04]  /*c1960*/  STL [R1+0x29c8], R13 ;  /* 0x0029c80d01007387 */ /* 0x0003e80000100800 */
[----:B-1----:R-:W3:Y:S04]  /*c1970*/  LDL.LU R13, [R1+0x2a00] ;  /* 0x002a0000010d7983 */ /* 0x002ee80000300800 */
[----:B------:R-:W-:Y:S04]  /*c1980*/  STL [R1+0x29fc], R20 ;  /* 0x0029fc1401007387 */ /* 0x000fe80000100800 */
[----:B------:R-:W-:Y:S01]  /*c1990*/  STL [R1+0x29f4], R9 ;  /* 0x0029f40901007387 */ /* 0x000fe20000100800 */
[----:B------:R-:W-:-:S05]  /*c19a0*/  IADD3 R14, P2, PT, R14, UR13, RZ ;  /* 0x0000000d0e0e7c10 */ /* 0x000fca000ff5e0ff */
[----:B------:R1:W-:Y:S01]  /*c19b0*/  STL [R1+0x2a04], R14 ;  /* 0x002a040e01007387 */ /* 0x0003e20000100800 */
[----:B------:R-:W-:-:S03]  /*c19c0*/  IADD3.X R16, PT, PT, R16, UR8, RZ, P3, !PT ;  /* 0x0000000810107c10 */ /* 0x000fc60009ffe4ff */
[----:B-1----:R-:W4:Y:S04]  /*c19d0*/  LDL.LU R14, [R1+0x2a3c] ;  /* 0x002a3c00010e7983 */ /* 0x002f280000300800 */
[----:B------:R-:W4:Y:S04]  /*c19e0*/  LDL.LU R20, [R1+0x2a08] ;  /* 0x002a080001147983 */ /* 0x000f280000300800 */
[----:B------:R1:W-:Y:S01]  /*c19f0*/  STL [R1+0x29d0], R16 ;  /* 0x0029d01001007387 */ /* 0x0003e20000100800 */
[----:B------:R-:W-:-:S03]  /*c1a00*/  IADD3 R21, P3, PT, R21, UR13, RZ ;  /* 0x0000000d15157c10 */ /* 0x000fc6000ff7e0ff */
[----:B-1----:R-:W4:Y:S04]  /*c1a10*/  LDL.LU R16, [R1+0x2a44] ;  /* 0x002a440001107983 */ /* 0x002f280000300800 */
[----:B------:R1:W-:Y:S04]  /*c1a20*/  STL [R1+0x2a0c], R21 ;  /* 0x002a0c1501007387 */ /* 0x0003e80000100800 */
[----:B------:R-:W4:Y:S01]  /*c1a30*/  LDL.LU R24, [R1+0x2a10] ;  /* 0x002a100001187983 */ /* 0x000f220000300800 */
[----:B------:R-:W-:-:S05]  /*c1a40*/  IADD3 R19, P4, PT, R19, UR13, RZ ;  /* 0x0000000d13137c10 */ /* 0x000fca000ff9e0ff */
[----:B------:R-:W-:Y:S04]  /*c1a50*/  STL [R1+0x2a14], R19 ;  /* 0x002a141301007387 */ /* 0x000fe80000100800 */
[----:B-1----:R-:W4:Y:S01]  /*c1a60*/  LDL.LU R21, [R1+0x2a4c] ;  /* 0x002a4c0001157983 */ /* 0x002f220000300800 */
[----:B------:R-:W-:-:S05]  /*c1a70*/  IADD3 R18, P5, PT, R18, UR13, RZ ;  /* 0x0000000d12127c10 */ /* 0x000fca000ffbe0ff */
[----:B------:R1:W-:Y:S04]  /*c1a80*/  STL [R1+0x2a1c], R18 ;  /* 0x002a1c1201007387 */ /* 0x0003e80000100800 */
[----:B-1----:R-:W4:Y:S04]  /*c1a90*/  LDL.LU R18, [R1+0x2a18] ;  /* 0x002a180001127983 */ /* 0x002f280000300800 */
[----:B------:R-:W-:Y:S04]  /*c1aa0*/  STL [R1+0x29d8], R157 ;  /* 0x0029d89d01007387 */ /* 0x000fe80000100800 */
[----:B------:R-:W4:Y:S01]  /*c1ab0*/  LDL.LU R19, [R1+0x2a54] ;  /* 0x002a540001137983 */ /* 0x000f220000300800 */
[----:B------:R-:W-:-:S02]  /*c1ac0*/  IADD3.X R22, PT, PT, R22, UR8, RZ, P6, !PT ;  /* 0x0000000816167c10 */ /* 0x000fc4000b7fe4ff */
[----:B------:R-:W-:Y:S02]  /*c1ad0*/  IADD3 R17, P6, PT, R17, UR13, RZ ;  /* 0x0000000d11117c10 */ /* 0x000fe4000ffde0ff */
[----:B------:R-:W-:-:S03]  /*c1ae0*/  IADD3.X R12, PT, PT, R12, UR8, RZ, P1, !PT ;  /* 0x000000080c0c7c10 */ /* 0x000fc60008ffe4ff */
[----:B------:R1:W-:Y:S01]  /*c1af0*/  STL [R1+0x2a24], R17 ;  /* 0x002a241101007387 */ /* 0x0003e20000100800 */
[----:B------:R-:W-:Y:S02]  /*c1b00*/  IADD3.X R10, PT, PT, R10, UR8, RZ, P0, !PT ;  /* 0x000000080a0a7c10 */ /* 0x000fe400087fe4ff */
[----:B------:R-:W-:Y:S01]  /*c1b10*/  IADD3 R15, P0, PT, R15, UR13, RZ ;  /* 0x0000000d0f0f7c10 */ /* 0x000fe2000ff1e0ff */
[----:B-1----:R-:W4:Y:S04]  /*c1b20*/  LDL.LU R17, [R1+0x2a20] ;  /* 0x002a200001117983 */ /* 0x002f280000300800 */
[----:B------:R-:W-:Y:S04]  /*c1b30*/  STL [R1+0x29e0], R155 ;  /* 0x0029e09b01007387 */ /* 0x000fe80000100800 */
[----:B------:R-:W-:Y:S04]  /*c1b40*/  STL [R1+0x29e8], R22 ;  /* 0x0029e81601007387 */ /* 0x000fe80000100800 */
[----:B------:R1:W-:Y:S04]  /*c1b50*/  STL [R1+0x2a2c], R15 ;  /* 0x002a2c0f01007387 */ /* 0x0003e80000100800 */
[----:B-1----:R-:W4:Y:S01]  /*c1b60*/  LDL.LU R15, [R1+0x2a28] ;  /* 0x002a2800010f7983 */ /* 0x002f220000300800 */
[----:B--2---:R-:W-:-:S05]  /*c1b70*/  IADD3 R8, P1, PT, R8, UR13, RZ ;  /* 0x0000000d08087c10 */ /* 0x004fca000ff3e0ff */
[----:B------:R1:W-:Y:S04]  /*c1b80*/  STL [R1+0x2a34], R8 ;  /* 0x002a340801007387 */ /* 0x0003e80000100800 */
[----:B------:R2:W-:Y:S04]  /*c1b90*/  STL [R1+0x29f8], R12 ;  /* 0x0029f80c01007387 */ /* 0x0005e80000100800 */
[----:B-1----:R-:W4:Y:S04]  /*c1ba0*/  LDL.LU R8, [R1+0x2a30] ;  /* 0x002a300001087983 */ /* 0x002f280000300800 */
[----:B------:R-:W-:Y:S04]  /*c1bb0*/  STL [R1+0x29f0], R10 ;  /* 0x0029f00a01007387 */ /* 0x000fe80000100800 */
[----:B--2---:R-:W2:Y:S01]  /*c1bc0*/  LDL.LU R12, [R1+0x2a6c] ;  /* 0x002a6c00010c7983 */ /* 0x004ea20000300800 */
[----:B---3--:R-:W-:-:S05]  /*c1bd0*/  IADD3.X R13, PT, PT, R13, UR8, RZ, P2, !PT ;  /* 0x000000080d0d7c10 */ /* 0x008fca00097fe4ff */
[----:B------:R1:W-:Y:S04]  /*c1be0*/  STL [R1+0x2a00], R13 ;  /* 0x002a000d01007387 */ /* 0x0003e80000100800 */
[----:B-1----:R-:W3:Y:S01]  /*c1bf0*/  LDL.LU R13, [R1+0x2a38] ;  /* 0x002a3800010d7983 */ /* 0x002ee20000300800 */
[----:B----4-:R-:W-:Y:S02]  /*c1c00*/  IADD3 R14, P2, PT, R14, UR13, RZ ;  /* 0x0000000d0e0e7c10 */ /* 0x010fe4000ff5e0ff */
[----:B------:R-:W-:-:S03]  /*c1c10*/  IADD3.X R20, PT, PT, R20, UR8, RZ, P3, !PT ;  /* 0x0000000814147c10 */ /* 0x000fc60009ffe4ff */
[----:B------:R1:W-:Y:S04]  /*c1c20*/  STL [R1+0x2a3c], R14 ;  /* 0x002a3c0e01007387 */ /* 0x0003e80000100800 */
[----:B-1----:R-:W4:Y:S01]  /*c1c30*/  LDL.LU R14, [R1+0x2a74] ;  /* 0x002a7400010e7983 */ /* 0x002f220000300800 */
[----:B------:R-:W-:-:S03]  /*c1c40*/  IADD3 R16, P3, PT, R16, UR13, RZ ;  /* 0x0000000d10107c10 */ /* 0x000fc6000ff7e0ff */
[----:B------:R-:W4:Y:S04]  /*c1c50*/  LDL.LU R25, [R1+0x2a40] ;  /* 0x002a400001197983 */ /* 0x000f280000300800 */
[----:B------:R1:W-:Y:S01]  /*c1c60*/  STL [R1+0x2a08], R20 ;  /* 0x002a081401007387 */ /* 0x0003e20000100800 */
[----:B------:R-:W-:-:S03]  /*c1c70*/  IADD3.X R24, PT, PT, R24, UR8, RZ, P4, !PT ;  /* 0x0000000818187c10 */ /* 0x000fc6000a7fe4ff */
[----:B-1----:R-:W4:Y:S01]  /*c1c80*/  LDL.LU R20, [R1+0x2a7c] ;  /* 0x002a7c0001147983 */ /* 0x002f220000300800 */
[----:B------:R-:W-:-:S03]  /*c1c90*/  IADD3 R21, P4, PT, R21, UR13, RZ ;  /* 0x0000000d15157c10 */ /* 0x000fc6000ff9e0ff */
[----:B------:R1:W-:Y:S04]  /*c1ca0*/  STL [R1+0x2a44], R16 ;  /* 0x002a441001007387 */ /* 0x0003e80000100800 */
[----:B-1----:R-:W4:Y:S01]  /*c1cb0*/  LDL.LU R16, [R1+0x2a48] ;  /* 0x002a480001107983 */ /* 0x002f220000300800 */
[----:B------:R-:W-:-:S05]  /*c1cc0*/  IADD3.X R18, PT, PT, R18, UR8, RZ, P5, !PT ;  /* 0x0000000812127c10 */ /* 0x000fca000affe4ff */
[----:B------:R1:W-:Y:S01]  /*c1cd0*/  STL [R1+0x2a18], R18 ;  /* 0x002a181201007387 */ /* 0x0003e20000100800 */
[----:B------:R-:W-:-:S03]  /*c1ce0*/  IADD3 R19, P5, PT, R19, UR13, RZ ;  /* 0x0000000d13137c10 */ /* 0x000fc6000ffbe0ff */
[----:B------:R1:W-:Y:S04]  /*c1cf0*/  STL [R1+0x2a10], R24 ;  /* 0x002a101801007387 */ /* 0x0003e80000100800 */
[----:B-1----:R-:W4:Y:S04]  /*c1d00*/  LDL.LU R18, [R1+0x2a84] ;  /* 0x002a840001127983 */ /* 0x002f280000300800 */
[----:B------:R-:W-:Y:S04]  /*c1d10*/  STL [R1+0x2a4c], R21 ;  /* 0x002a4c1501007387 */ /* 0x000fe80000100800 */
[----:B------:R-:W4:Y:S04]  /*c1d20*/  LDL.LU R24, [R1+0x2a50] ;  /* 0x002a500001187983 */ /* 0x000f280000300800 */
[----:B------:R1:W-:Y:S04]  /*c1d30*/  STL [R1+0x2a54], R19 ;  /* 0x002a541301007387 */ /* 0x0003e80000100800 */
[----:B-1----:R-:W4:Y:S01]  /*c1d40*/  LDL.LU R19, [R1+0x2a8c] ;  /* 0x002a8c0001137983 */ /* 0x002f220000300800 */
[----:B------:R-:W-:-:S05]  /*c1d50*/  IADD3.X R17, PT, PT, R17, UR8, RZ, P6, !PT ;  /* 0x0000000811117c10 */ /* 0x000fca000b7fe4ff */
[----:B------:R1:W-:Y:S04]  /*c1d60*/  STL [R1+0x2a20], R17 ;  /* 0x002a201101007387 */ /* 0x0003e80000100800 */
[----:B-1----:R-:W4:Y:S01]  /*c1d70*/  LDL.LU R17, [R1+0x2a94] ;  /* 0x002a940001117983 */ /* 0x002f220000300800 */
[----:B------:R-:W-:-:S05]  /*c1d80*/  IADD3.X R15, PT, PT, R15, UR8, RZ, P0, !PT ;  /* 0x000000080f0f7c10 */ /* 0x000fca00087fe4ff */
[----:B------:R-:W-:Y:S01]  /*c1d90*/  STL [R1+0x2a28], R15 ;  /* 0x002a280f01007387 */ /* 0x000fe20000100800 */
[----:B------:R-:W-:-:S05]  /*c1da0*/  IADD3.X R8, PT, PT, R8, UR8, RZ, P1, !PT ;  /* 0x0000000808087c10 */ /* 0x000fca0008ffe4ff */
[----:B------:R1:W-:Y:S04]  /*c1db0*/  STL [R1+0x2a30], R8 ;  /* 0x002a300801007387 */ /* 0x0003e80000100800 */
[----:B-1----:R-:W4:Y:S01]  /*c1dc0*/  LDL.LU R8, [R1+0x2a9c] ;  /* 0x002a9c0001087983 */ /* 0x002f220000300800 */
[----:B------:R-:W-:Y:S02]  /*c1dd0*/  IADD3 R152, P6, PT, R152, UR13, RZ ;  /* 0x0000000d98987c10 */ /* 0x000fe4000ffde0ff */
[----:B------:R-:W-:Y:S02]  /*c1de0*/  IADD3 R150, P0, PT, R150, UR13, RZ ;  /* 0x0000000d96967c10 */ /* 0x000fe4000ff1e0ff */
[----:B--2---:R-:W-:Y:S01]  /*c1df0*/  IADD3 R12, P1, PT, R12, UR13, RZ ;  /* 0x0000000d0c0c7c10 */ /* 0x004fe2000ff3e0ff */
[----:B------:R-:W-:Y:S04]  /*c1e00*/  STL [R1+0x2a5c], R152 ;  /* 0x002a5c9801007387 */ /* 0x000fe80000100800 */
[----:B------:R-:W2:Y:S01]  /*c1e10*/  LDL.LU R21, [R1+0x2aa4] ;  /* 0x002aa40001157983 */ /* 0x000ea20000300800 */
[----:B------:R-:W-:-:S02]  /*c1e20*/  IADD3.X R153, PT, PT, R153, UR8, RZ, P6, !PT ;  /* 0x0000000899997c10 */ /* 0x000fc4000b7fe4ff */
[----:B------:R-:W-:Y:S02]  /*c1e30*/  IADD3.X R151, PT, PT, R151, UR8, RZ, P0, !PT ;  /* 0x0000000897977c10 */ /* 0x000fe400087fe4ff */
[----:B---3--:R-:W-:-:S05]  /*c1e40*/  IADD3.X R13, PT, PT, R13, UR8, RZ, P2, !PT ;  /* 0x000000080d0d7c10 */ /* 0x008fca00097fe4ff */
[----:B------:R1:W-:Y:S04]  /*c1e50*/  STL [R1+0x2a38], R13 ;  /* 0x002a380d01007387 */ /* 0x0003e80000100800 */
[----:B-1----:R-:W3:Y:S04]  /*c1e60*/  LDL.LU R13, [R1+0x2a68] ;  /* 0x002a6800010d7983 */ /* 0x002ee80000300800 */
[----:B------:R-:W2:Y:S04]  /*c1e70*/  LDL.LU R15, [R1+0x2a70] ;  /* 0x002a7000010f7983 */ /* 0x000ea80000300800 */
[----:B------:R-:W-:Y:S04]  /*c1e80*/  STL [R1+0x2a64], R150 ;  /* 0x002a649601007387 */ /* 0x000fe80000100800 */
[----:B------:R-:W-:Y:S01]  /*c1e90*/  STL [R1+0x2a6c], R12 ;  /* 0x002a6c0c01007387 */ /* 0x000fe20000100800 */
[----:B----4-:R-:W-:-:S03]  /*c1ea0*/  IADD3.X R25, PT, PT, R25, UR8, RZ, P3, !PT ;  /* 0x0000000819197c10 */ /* 0x010fc60009ffe4ff */
[----:B------:R-:W4:Y:S01]  /*c1eb0*/  LDL.LU R27, [R1+0x2aac] ;  /* 0x002aac00011b7983 */ /* 0x000f220000300800 */
[----:B------:R-:W-:-:S03]  /*c1ec0*/  IADD3 R14, P2, PT, R14, UR13, RZ ;  /* 0x0000000d0e0e7c10 */ /* 0x000fc6000ff5e0ff */
[----:B------:R-:W-:Y:S04]  /*c1ed0*/  STL [R1+0x2a40], R25 ;  /* 0x002a401901007387 */ /* 0x000fe80000100800 */
[----:B------:R-:W4:Y:S01]  /*c1ee0*/  LDL.LU R26, [R1+0x2a78] ;  /* 0x002a7800011a7983 */ /* 0x000f220000300800 */
[----:B------:R-:W-:-:S05]  /*c1ef0*/  IADD3 R20, P3, PT, R20, UR13, RZ ;  /* 0x0000000d14147c10 */ /* 0x000fca000ff7e0ff */
[----:B------:R-:W-:Y:S01]  /*c1f00*/  STL [R1+0x2a7c], R20 ;  /* 0x002a7c1401007387 */ /* 0x000fe20000100800 */
[----:B------:R-:W-:-:S05]  /*c1f10*/  IADD3.X R16, PT, PT, R16, UR8, RZ, P4, !PT ;  /* 0x0000000810107c10 */ /* 0x000fca000a7fe4ff */
[----:B------:R1:W-:Y:S04]  /*c1f20*/  STL [R1+0x2a48], R16 ;  /* 0x002a481001007387 */ /* 0x0003e80000100800 */
[----:B-1----:R-:W4:Y:S04]  /*c1f30*/  LDL.LU R16, [R1+0x2ab4] ;  /* 0x002ab40001107983 */ /* 0x002f280000300800 */
[----:B------:R-:W-:Y:S04]  /*c1f40*/  STL [R1+0x2a74], R14 ;  /* 0x002a740e01007387 */ /* 0x000fe80000100800 */
[----:B------:R-:W4:Y:S01]  /*c1f50*/  LDL.LU R20, [R1+0x2a80] ;  /* 0x002a800001147983 */ /* 0x000f220000300800 */
[----:B------:R-:W-:-:S02]  /*c1f60*/  IADD3 R18, P4, PT, R18, UR13, RZ ;  /* 0x0000000d12127c10 */ /* 0x000fc4000ff9e0ff */
[----:B------:R-:W-:-:S03]  /*c1f70*/  IADD3.X R24, PT, PT, R24, UR8, RZ, P5, !PT ;  /* 0x0000000818187c10 */ /* 0x000fc6000affe4ff */
[----:B------:R1:W-:Y:S04]  /*c1f80*/  STL [R1+0x2a84], R18 ;  /* 0x002a841201007387 */ /* 0x0003e80000100800 */
[----:B-1----:R-:W4:Y:S01]  /*c1f90*/  LDL.LU R18, [R1+0x2abc] ;  /* 0x002abc0001127983 */ /* 0x002f220000300800 */
[----:B------:R-:W-:-:S05]  /*c1fa0*/  IADD3 R19, P5, PT, R19, UR13, RZ ;  /* 0x0000000d13137c10 */ /* 0x000fca000ffbe0ff */
[----:B------:R1:W-:Y:S04]  /*c1fb0*/  STL [R1+0x2a8c], R19 ;  /* 0x002a8c1301007387 */ /* 0x0003e80000100800 */
[----:B-1----:R-:W4:Y:S01]  /*c1fc0*/  LDL.LU R19, [R1+0x2a88] ;  /* 0x002a880001137983 */ /* 0x002f220000300800 */
[----:B------:R-:W-:-:S03]  /*c1fd0*/  IADD3 R17, P6, PT, R17, UR13, RZ ;  /* 0x0000000d11117c10 */ /* 0x000fc6000ffde0ff */
[----:B------:R-:W-:Y:S04]  /*c1fe0*/  STL [R1+0x2a50], R24 ;  /* 0x002a501801007387 */ /* 0x000fe80000100800 */
[----:B------:R1:W-:Y:S04]  /*c1ff0*/  STL [R1+0x2a94], R17 ;  /* 0x002a941101007387 */ /* 0x0003e80000100800 */
[----:B-1----:R-:W4:Y:S01]  /*c2000*/  LDL.LU R17, [R1+0x2ac4] ;  /* 0x002ac40001117983 */ /* 0x002f220000300800 */
[----:B------:R-:W-:-:S05]  /*c2010*/  IADD3 R8, P0, PT, R8, UR13, RZ ;  /* 0x0000000d08087c10 */ /* 0x000fca000ff1e0ff */
[----:B------:R1:W-:Y:S04]  /*c2020*/  STL [R1+0x2a9c], R8 ;  /* 0x002a9c0801007387 */ /* 0x0003e80000100800 */
[----:B-1----:R-:W4:Y:S04]  /*c2030*/  LDL.LU R8, [R1+0x2a90] ;  /* 0x002a900001087983 */ /* 0x002f280000300800 */
[----:B------:R-:W-:Y:S04]  /*c2040*/  STL [R1+0x2a58], R153 ;  /* 0x002a589901007387 */ /* 0x000fe80000100800 */
[----:B------:R-:W4:Y:S04]  /*c2050*/  LDL.LU R25, [R1+0x2acc] ;  /* 0x002acc0001197983 */ /* 0x000f280000300800 */
[----:B------:R-:W4:Y:S01]  /*c2060*/  LDL.LU R24, [R1+0x2a98] ;  /* 0x002a980001187983 */ /* 0x000f220000300800 */
[----:B---3--:R-:W-:-:S02]  /*c2070*/  IADD3.X R13, PT, PT, R13, UR8, RZ, P1, !PT ;  /* 0x000000080d0d7c10 */ /* 0x008fc40008ffe4ff */
[----:B--2---:R-:W-:Y:S02]  /*c2080*/  IADD3 R21, P1, PT, R21, UR13, RZ ;  /* 0x0000000d15157c10 */ /* 0x004fe4000ff3e0ff */
[----:B------:R-:W-:-:S03]  /*c2090*/  IADD3.X R15, PT, PT, R15, UR8, RZ, P2, !PT ;  /* 0x000000080f0f7c10 */ /* 0x000fc600097fe4ff */
[----:B------:R1:W-:Y:S04]  /*c20a0*/  STL [R1+0x2aa4], R21 ;  /* 0x002aa41501007387 */ /* 0x0003e80000100800 */
[----:B-1----:R-:W2:Y:S01]  /*c20b0*/  LDL.LU R21, [R1+0x2ad4] ;  /* 0x002ad40001157983 */ /* 0x002ea20000300800 */
[----:B----4-:R-:W-:-:S03]  /*c20c0*/  IADD3 R27, P2, PT, R27, UR13, RZ ;  /* 0x0000000d1b1b7c10 */ /* 0x010fc6000ff5e0ff */
[----:B------:R-:W-:Y:S01]  /*c20d0*/  STL [R1+0x2a60], R151 ;  /* 0x002a609701007387 */ /* 0x000fe20000100800 */
[----:B------:R-:W-:-:S03]  /*c20e0*/  IADD3.X R26, PT, PT, R26, UR8, RZ, P3, !PT ;  /* 0x000000081a1a7c10 */ /* 0x000fc60009ffe4ff */
[----:B------:R-:W-:Y:S04]  /*c20f0*/  STL [R1+0x2a68], R13 ;  /* 0x002a680d01007387 */ /* 0x000fe80000100800 */
[----:B------:R-:W-:Y:S04]  /*c2100*/  STL [R1+0x2a70], R15 ;  /* 0x002a700f01007387 */ /* 0x000fe80000100800 */
[----:B------:R-:W-:Y:S01]  /*c2110*/  STL [R1+0x2aac], R27 ;  /* 0x002aac1b01007387 */ /* 0x000fe20000100800 */
[----:B------:R-:W-:-:S05]  /*c2120*/  IADD3 R16, P3, PT, R16, UR13, RZ ;  /* 0x0000000d10107c10 */ /* 0x000fca000ff7e0ff */
[----:B------:R1:W-:Y:S01]  /*c2130*/  STL [R1+0x2ab4], R16 ;  /* 0x002ab41001007387 */ /* 0x0003e20000100800 */
[----:B------:R-:W-:-:S03]  /*c2140*/  IADD3.X R20, PT, PT, R20, UR8, RZ, P4, !PT ;  /* 0x0000000814147c10 */ /* 0x000fc6000a7fe4ff */
[----:B------:R-:W-:Y:S04]  /*c2150*/  STL [R1+0x2a78], R26 ;  /* 0x002a781a01007387 */ /* 0x000fe80000100800 */
[----:B-1----:R-:W3:Y:S04]  /*c2160*/  LDL.LU R16, [R1+0x2aec] ;  /* 0x002aec0001107983 */ /* 0x002ee80000300800 */
[----:B------:R1:W-:Y:S01]  /*c2170*/  STL [R1+0x2a80], R20 ;  /* 0x002a801401007387 */ /* 0x0003e20000100800 */
[----:B------:R-:W-:-:S03]  /*c2180*/  IADD3 R18, P4, PT, R18, UR13, RZ ;  /* 0x0000000d12127c10 */ /* 0x000fc6000ff9e0ff */
[----:B-1----:R-:W4:Y:S04]  /*c2190*/  LDL.LU R20, [R1+0x2aa0] ;  /* 0x002aa00001147983 */ /* 0x002f280000300800 */
[----:B------:R1:W-:Y:S04]  /*c21a0*/  STL [R1+0x2abc], R18 ;  /* 0x002abc1201007387 */ /* 0x0003e80000100800 */
[----:B-1----:R-:W3:Y:S01]  /*c21b0*/  LDL.LU R18, [R1+0x2af4] ;  /* 0x002af40001127983 */ /* 0x002ee20000300800 */
[----:B------:R-:W-:-:S05]  /*c21c0*/  IADD3.X R19, PT, PT, R19, UR8, RZ, P5, !PT ;  /* 0x0000000813137c10 */ /* 0x000fca000affe4ff */
[----:B------:R1:W-:Y:S04]  /*c21d0*/  STL [R1+0x2a88], R19 ;  /* 0x002a881301007387 */ /* 0x0003e80000100800 */
[----:B-1----:R-:W3:Y:S01]  /*c21e0*/  LDL.LU R19, [R1+0x2aa8] ;  /* 0x002aa80001137983 */ /* 0x002ee20000300800 */
[----:B------:R-:W-:-:S05]  /*c21f0*/  IADD3 R17, P5, PT, R17, UR13, RZ ;  /* 0x0000000d11117c10 */ /* 0x000fca000ffbe0ff */
[----:B------:R1:W-:Y:S04]  /*c2200*/  STL [R1+0x2ac4], R17 ;  /* 0x002ac41101007387 */ /* 0x0003e80000100800 */
[----:B-1----:R-:W3:Y:S01]  /*c2210*/  LDL.LU R17, [R1+0x2ab0] ;  /* 0x002ab00001117983 */ /* 0x002ee20000300800 */
[----:B------:R-:W-:-:S05]  /*c2220*/  IADD3.X R8, PT, PT, R8, UR8, RZ, P6, !PT ;  /* 0x0000000808087c10 */ /* 0x000fca000b7fe4ff */
[----:B------:R1:W-:Y:S04]  /*c2230*/  STL [R1+0x2a90], R8 ;  /* 0x002a900801007387 */ /* 0x0003e80000100800 */
[----:B-1----:R-:W3:Y:S01]  /*c2240*/  LDL.LU R8, [R1+0x2ab8] ;  /* 0x002ab80001087983 */ /* 0x002ee20000300800 */
[----:B------:R-:W-:Y:S02]  /*c2250*/  IADD3 R25, P6, PT, R25, UR13, RZ ;  /* 0x0000000d19197c10 */ /* 0x000fe4000ffde0ff */
[----:B------:R-:W-:Y:S01]  /*c2260*/  IADD3.X R24, PT, PT, R24, UR8, RZ, P0, !PT ;  /* 0x0000000818187c10 */ /* 0x000fe200087fe4ff */
[----:B------:R-:W3:Y:S04]  /*c2270*/  LDL.LU R31, [R1+0x2ac0] ;  /* 0x002ac000011f7983 */ /* 0x000ee80000300800 */
[----:B------:R1:W-:Y:S04]  /*c2280*/  STL [R1+0x2acc], R25 ;  /* 0x002acc1901007387 */ /* 0x0003e80000100800 */
[----:B------:R-:W3:Y:S04]  /*c2290*/  LDL.LU R30, [R1+0x2afc] ;  /* 0x002afc00011e7983 */ /* 0x000ee80000300800 */
[----:B------:R1:W-:Y:S04]  /*c22a0*/  STL [R1+0x2a98], R24 ;  /* 0x002a981801007387 */ /* 0x0003e80000100800 */
[----:B------:R-:W3:Y:S01]  /*c22b0*/  LDL.LU R27, [R1+0x2ac8] ;  /* 0x002ac800011b7983 */ /* 0x000ee20000300800 */
[----:B--2---:R-:W-:-:S05]  /*c22c0*/  IADD3 R21, P0, PT, R21, UR13, RZ ;  /* 0x0000000d15157c10 */ /* 0x004fca000ff1e0ff */
[----:B------:R2:W-:Y:S04]  /*c22d0*/  STL [R1+0x2ad4], R21 ;  /* 0x002ad41501007387 */ /* 0x0005e80000100800 */
[----:B------:R-:W3:Y:S04]  /*c22e0*/  LDL.LU R26, [R1+0x2b04] ;  /* 0x002b0400011a7983 */ /* 0x000ee80000300800 */
[----:B-1----:R-:W3:Y:S04]  /*c22f0*/  LDL.LU R25, [R1+0x2ad0] ;  /* 0x002ad00001197983 */ /* 0x002ee80000300800 */
[----:B------:R-:W3:Y:S04]  /*c2300*/  LDL.LU R24, [R1+0x2b0c] ;  /* 0x002b0c0001187983 */ /* 0x000ee80000300800 */
[----:B--2---:R-:W2:Y:S01]  /*c2310*/  LDL.LU R21, [R1+0x2b14] ;  /* 0x002b140001157983 */ /* 0x004ea20000300800 */
[----:B----4-:R-:W-:-:S02]  /*c2320*/  IADD3.X R20, PT, PT, R20, UR8, RZ, P1, !PT ;  /* 0x0000000814147c10 */ /* 0x010fc40008ffe4ff */
[----:B------:R-:W-:-:S03]  /*c2330*/  IADD3 R130, P1, PT, R130, UR13, RZ ;  /* 0x0000000d82827c10 */ /* 0x000fc6000ff3e0ff */
[----:B------:R1:W-:Y:S04]  /*c2340*/  STL [R1+0x2aa0], R20 ;  /* 0x002aa01401007387 */ /* 0x0003e80000100800 */
[----:B-1----:R-:W4:Y:S01]  /*c2350*/  LDL.LU R20, [R1+0x2b1c] ;  /* 0x002b1c0001147983 */ /* 0x002f220000300800 */
[----:B---3--:R-:W-:-:S05]  /*c2360*/  IADD3.X R19, PT, PT, R19, UR8, RZ, P2, !PT ;  /* 0x0000000813137c10 */ /* 0x008fca00097fe4ff */
[----:B------:R-:W-:Y:S04]  /*c2370*/  STL [R1+0x2aa8], R19 ;  /* 0x002aa81301007387 */ /* 0x000fe80000100800 */
[----:B------:R-:W-:Y:S01]  /*c2380*/  STL [R1+0x2adc], R130 ;  /* 0x002adc8201007387 */ /* 0x000fe20000100800 */
[----:B------:R-:W-:-:S05]  /*c2390*/  IADD3.X R17, PT, PT, R17, UR8, RZ, P3, !PT ;  /* 0x0000000811117c10 */ /* 0x000fca0009ffe4ff */
[----:B------:R-:W-:Y:S01]  /*c23a0*/  STL [R1+0x2ab0], R17 ;  /* 0x002ab01101007387 */ /* 0x000fe20000100800 */
[----:B------:R-:W-:-:S05]  /*c23b0*/  IADD3.X R8, PT, PT, R8, UR8, RZ, P4, !PT ;  /* 0x0000000808087c10 */ /* 0x000fca000a7fe4ff */
[----:B------:R1:W-:Y:S04]  /*c23c0*/  STL [R1+0x2ab8], R8 ;  /* 0x002ab80801007387 */ /* 0x0003e80000100800 */
[----:B-1----:R-:W3:Y:S04]  /*c23d0*/  LDL.LU R8, [R1+0x2b24] ;  /* 0x002b240001087983 */ /* 0x002ee80000300800 */
[----:B------:R-:W3:Y:S01]  /*c23e0*/  LDL.LU R17, [R1+0x2ae8] ;  /* 0x002ae80001117983 */ /* 0x000ee20000300800 */
[----:B------:R-:W-:Y:S02]  /*c23f0*/  IADD3 R126, P2, PT, R126, UR13, RZ ;  /* 0x0000000d7e7e7c10 */ /* 0x000fe4000ff5e0ff */
[----:B------:R-:W-:Y:S01]  /*c2400*/  IADD3 R16, P3, PT, R16, UR13, RZ ;  /* 0x0000000d10107c10 */ /* 0x000fe2000ff7e0ff */
[----:B------:R-:W3:Y:S01]  /*c2410*/  LDL.LU R19, [R1+0x2af0] ;  /* 0x002af00001137983 */ /* 0x000ee20000300800 */
[----:B------:R-:W-:-:S02]  /*c2420*/  IADD3 R18, P4, PT, R18, UR13, RZ ;  /* 0x0000000d12127c10 */ /* 0x000fc4000ff9e0ff */
[----:B------:R-:W-:Y:S01]  /*c2430*/  IADD3.X R31, PT, PT, R31, UR8, RZ, P5, !PT ;  /* 0x000000081f1f7c10 */ /* 0x000fe2000affe4ff */
[----:B------:R-:W-:Y:S01]  /*c2440*/  STL [R1+0x2ae4], R126 ;  /* 0x002ae47e01007387 */ /* 0x000fe20000100800 */
[----:B------:R-:W-:Y:S02]  /*c2450*/  IADD3 R30, P5, PT, R30, UR13, RZ ;  /* 0x0000000d1e1e7c10 */ /* 0x000fe4000ffbe0ff */
[----:B------:R-:W-:Y:S01]  /*c2460*/  IADD3.X R27, PT, PT, R27, UR8, RZ, P6, !PT ;  /* 0x000000081b1b7c10 */ /* 0x000fe2000b7fe4ff */
[----:B------:R-:W-:Y:S04]  /*c2470*/  STL [R1+0x2aec], R16 ;  /* 0x002aec1001007387 */ /* 0x000fe80000100800 */
        /* <DEDUP_REMOVED lines=8> */
[----:B------:R1:W-:Y:S01]  /*c2500*/  STL [R1+0x2ad0], R25 ;  /* 0x002ad01901007387 */ /* 0x0003e20000100800 */
[----:B------:R-:W-:Y:S02]  /*c2510*/  IADD3.X R127, PT, PT, R127, UR8, RZ, P2, !PT ;  /* 0x000000087f7f7c10 */ /* 0x000fe400097fe4ff */
[----:B--2---:R-:W-:Y:S01]  /*c2520*/  IADD3 R21, P1, PT, R21, UR13, RZ ;  /* 0x0000000d15157c10 */ /* 0x004fe2000ff3e0ff */
[----:B------:R-:W-:Y:S04]  /*c2530*/  STL [R1+0x2b04], R26 ;  /* 0x002b041a01007387 */ /* 0x000fe80000100800 */
[----:B-1----:R-:W2:Y:S04]  /*c2540*/  LDL.LU R25, [R1+0x2b2c] ;  /* 0x002b2c0001197983 */ /* 0x002ea80000300800 */
[----:B------:R1:W-:Y:S04]  /*c2550*/  STL [R1+0x2b0c], R24 ;  /* 0x002b0c1801007387 */ /* 0x0003e80000100800 */
[----:B------:R-:W2:Y:S04]  /*c2560*/  LDL.LU R69, [R1+0x2af8] ;  /* 0x002af80001457983 */ /* 0x000ea80000300800 */
[----:B-1----:R-:W2:Y:S04]  /*c2570*/  LDL.LU R24, [R1+0x2b34] ;  /* 0x002b340001187983 */ /* 0x002ea80000300800 */
[----:B------:R-:W-:Y:S01]  /*c2580*/  STL [R1+0x2b14], R21 ;  /* 0x002b141501007387 */ /* 0x000fe20000100800 */
[----:B----4-:R-:W-:-:S05]  /*c2590*/  IADD3 R20, P2, PT, R20, UR13, RZ ;  /* 0x0000000d14147c10 */ /* 0x010fca000ff5e0ff */
[----:B------:R1:W-:Y:S04]  /*c25a0*/  STL [R1+0x2b1c], R20 ;  /* 0x002b1c1401007387 */ /* 0x0003e80000100800 */
[----:B-1----:R-:W4:Y:S04]  /*c25b0*/  LDL.LU R20, [R1+0x2b00] ;  /* 0x002b000001147983 */ /* 0x002f280000300800 */
[----:B------:R-:W-:Y:S01]  /*c25c0*/  STL [R1+0x2ad8], R131 ;  /* 0x002ad88301007387 */ /* 0x000fe20000100800 */
[----:B---3--:R-:W-:Y:S02]  /*c25d0*/  IADD3.X R17, PT, PT, R17, UR8, RZ, P3, !PT ;  /* 0x0000000811117c10 */ /* 0x008fe40009ffe4ff */
[----:B------:R-:W-:-:S05]  /*c25e0*/  IADD3 R8, P3, PT, R8, UR13, RZ ;  /* 0x0000000d08087c10 */ /* 0x000fca000ff7e0ff */
[----:B------:R1:W-:Y:S04]  /*c25f0*/  STL [R1+0x2b24], R8 ;  /* 0x002b240801007387 */ /* 0x0003e80000100800 */
[----:B-1----:R-:W3:Y:S01]  /*c2600*/  LDL.LU R8, [R1+0x2b3c] ;  /* 0x002b3c0001087983 */ /* 0x002ee20000300800 */
[----:B------:R-:W-:-:S03]  /*c2610*/  IADD3.X R19, PT, PT, R19, UR8, RZ, P4, !PT ;  /* 0x0000000813137c10 */ /* 0x000fc6000a7fe4ff */
[----:B------:R-:W3:Y:S04]  /*c2620*/  LDL.LU R30, [R1+0x2b08] ;  /* 0x002b0800011e7983 */ /* 0x000ee80000300800 */
[----:B------:R-:W3:Y:S04]  /*c2630*/  LDL.LU R31, [R1+0x2b44] ;  /* 0x002b4400011f7983 */ /* 0x000ee80000300800 */
[----:B------:R-:W3:Y:S04]  /*c2640*/  LDL.LU R27, [R1+0x2b10] ;  /* 0x002b1000011b7983 */ /* 0x000ee80000300800 */
[----:B------:R-:W3:Y:S04]  /*c2650*/  LDL.LU R21, [R1+0x2b4c] ;  /* 0x002b4c0001157983 */ /* 0x000ee80000300800 */
[----:B------:R-:W3:Y:S04]  /*c2660*/  LDL.LU R26, [R1+0x2b18] ;  /* 0x002b1800011a7983 */ /* 0x000ee80000300800 */
[----:B------:R-:W-:Y:S01]  /*c2670*/  STL [R1+0x2ae0], R127 ;  /* 0x002ae07f01007387 */ /* 0x000fe20000100800 */
[----:B--2---:R-:W-:-:S03]  /*c2680*/  IADD3 R25, P4, PT, R25, UR13, RZ ;  /* 0x0000000d19197c10 */ /* 0x004fc6000ff9e0ff */
[----:B------:R-:W-:Y:S01]  /*c2690*/  STL [R1+0x2ae8], R17 ;  /* 0x002ae81101007387 */ /* 0x000fe20000100800 */
[----:B------:R-:W-:-:S03]  /*c26a0*/  IADD3.X R69, PT, PT, R69, UR8, RZ, P5, !PT ;  /* 0x0000000845457c10 */ /* 0x000fc6000affe4ff */
[----:B------:R1:W-:Y:S01]  /*c26b0*/  STL [R1+0x2b2c], R25 ;  /* 0x002b2c1901007387 */ /* 0x0003e20000100800 */
[----:B------:R-:W-:-:S03]  /*c26c0*/  IADD3 R24, P5, PT, R24, UR13, RZ ;  /* 0x0000000d18187c10 */ /* 0x000fc6000ffbe0ff */
[----:B-1----:R-:W2:Y:S04]  /*c26d0*/  LDL.LU R25, [R1+0x2b20] ;  /* 0x002b200001197983 */ /* 0x002ea80000300800 */
[----:B------:R1:W-:Y:S04]  /*c26e0*/  STL [R1+0x2b34], R24 ;  /* 0x002b341801007387 */ /* 0x0003e80000100800 */
[----:B-1----:R-:W2:Y:S04]  /*c26f0*/  LDL.LU R24, [R1+0x2b28] ;  /* 0x002b280001187983 */ /* 0x002ea80000300800 */
[----:B------:R-:W-:Y:S04]  /*c2700*/  STL [R1+0x2af8], R69 ;  /* 0x002af84501007387 */ /* 0x000fe80000100800 */
[----:B------:R-:W-:Y:S01]  /*c2710*/  STL [R1+0x2af0], R19 ;  /* 0x002af01301007387 */ /* 0x000fe20000100800 */
[----:B----4-:R-:W-:-:S05]  /*c2720*/  IADD3.X R20, PT, PT, R20, UR8, RZ, P6, !PT ;  /* 0x0000000814147c10 */ /* 0x010fca000b7fe4ff */
[----:B------:R1:W-:Y:S04]  /*c2730*/  STL [R1+0x2b00], R20 ;  /* 0x002b001401007387 */ /* 0x0003e80000100800 */
[----:B-1----:R-:W4:Y:S01]  /*c2740*/  LDL.LU R20, [R1+0x2b6c] ;  /* 0x002b6c0001147983 */ /* 0x002f220000300800 */
[----:B---3--:R-:W-:-:S05]  /*c2750*/  IADD3 R8, P6, PT, R8, UR13, RZ ;  /* 0x0000000d08087c10 */ /* 0x008fca000ffde0ff */
[----:B------:R1:W-:Y:S04]  /*c2760*/  STL [R1+0x2b3c], R8 ;  /* 0x002b3c0801007387 */ /* 0x0003e80000100800 */
[----:B-1----:R-:W3:Y:S01]  /*c2770*/  LDL.LU R8, [R1+0x2b30] ;  /* 0x002b300001087983 */ /* 0x002ee20000300800 */
[----:B------:R-:W-:Y:S02]  /*c2780*/  IADD3.X R30, PT, PT, R30, UR8, RZ, P0, !PT ;  /* 0x000000081e1e7c10 */ /* 0x000fe400087fe4ff */
[----:B------:R-:W-:Y:S02]  /*c2790*/  IADD3.X R27, PT, PT, R27, UR8, RZ, P1, !PT ;  /* 0x000000081b1b7c10 */ /* 0x000fe40008ffe4ff */
[----:B------:R-:W-:Y:S02]  /*c27a0*/  IADD3 R21, P1, PT, R21, UR13, RZ ;  /* 0x0000000d15157c10 */ /* 0x000fe4000ff3e0ff */
[----:B------:R-:W-:Y:S01]  /*c27b0*/  IADD3 R31, P0, PT, R31, UR13, RZ ;  /* 0x0000000d1f1f7c10 */ /* 0x000fe2000ff1e0ff */
[----:B------:R1:W-:Y:S01]  /*c27c0*/  STL [R1+0x2b08], R30 ;  /* 0x002b081e01007387 */ /* 0x0003e20000100800 */
[----:B------:R-:W-:-:S02]  /*c27d0*/  IADD3.X R26, PT, PT, R26, UR8, RZ, P2, !PT ;  /* 0x000000081a1a7c10 */ /* 0x000fc400097fe4ff */
[----:B------:R-:W-:Y:S01]  /*c27e0*/  IADD3 R194, P2, PT, R194, UR13, RZ ;  /* 0x0000000dc2c27c10 */ /* 0x000fe2000ff5e0ff */
[----:B-1----:R-:W4:Y:S04]  /*c27f0*/  LDL.LU R30, [R1+0x2b74] ;  /* 0x002b7400011e7983 */ /* 0x002f280000300800 */
[----:B------:R1:W-:Y:S04]  /*c2800*/  STL [R1+0x2b4c], R21 ;  /* 0x002b4c1501007387 */ /* 0x0003e80000100800 */
[----:B------:R1:W-:Y:S01]  /*c2810*/  STL [R1+0x2b44], R31 ;  /* 0x002b441f01007387 */ /* 0x0003e20000100800 */
[----:B--2---:R-:W-:-:S03]  /*c2820*/  IADD3.X R25, PT, PT, R25, UR8, RZ, P3, !PT ;  /* 0x0000000819197c10 */ /* 0x004fc60009ffe4ff */
[----:B-1----:R-:W2:Y:S04]  /*c2830*/  LDL.LU R21, [R1+0x2b38] ;  /* 0x002b380001157983 */ /* 0x002ea80000300800 */
[----:B------:R-:W-:Y:S04]  /*c2840*/  STL [R1+0x2b10], R27 ;  /* 0x002b101b01007387 */ /* 0x000fe80000100800 */
[----:B------:R-:W2:Y:S04]  /*c2850*/  LDL.LU R31, [R1+0x2b40] ;  /* 0x002b4000011f7983 */ /* 0x000ea80000300800 */
[----:B------:R1:W-:Y:S01]  /*c2860*/  STL [R1+0x2b18], R26 ;  /* 0x002b181a01007387 */ /* 0x0003e20000100800 */
[----:B------:R-:W-:-:S03]  /*c2870*/  IADD3.X R24, PT, PT, R24, UR8, RZ, P4, !PT ;  /* 0x0000000818187c10 */ /* 0x000fc6000a7fe4ff */
[----:B------:R1:W-:Y:S04]  /*c2880*/  STL [R1+0x2b20], R25 ;  /* 0x002b201901007387 */ /* 0x0003e80000100800 */
[----:B------:R-:W2:Y:S04]  /*c2890*/  LDL.LU R69, [R1+0x2b7c] ;  /* 0x002b7c0001457983 */ /* 0x000ea80000300800 */
[----:B-1----:R-:W2:Y:S04]  /*c28a0*/  LDL.LU R26, [R1+0x2b48] ;  /* 0x002b4800011a7983 */ /* 0x002ea80000300800 */
[----:B------:R-:W-:Y:S04]  /*c28b0*/  STL [R1+0x2b54], R194 ;  /* 0x002b54c201007387 */ /* 0x000fe80000100800 */
[----:B------:R-:W-:Y:S04]  /*c28c0*/  STL [R1+0x2b28], R24 ;  /* 0x002b281801007387 */ /* 0x000fe80000100800 */
[----:B------:R-:W2:Y:S04]  /*c28d0*/  LDL.LU R27, [R1+0x2b84] ;  /* 0x002b8400011b7983 */ /* 0x000ea80000300800 */
[----:B------:R-:W2:Y:S01]  /*c28e0*/  LDL.LU R25, [R1+0x2b8c] ;  /* 0x002b8c0001197983 */ /* 0x000ea20000300800 */
[----:B------:R-:W-:-:S02]  /*c28f0*/  IADD3 R122, P3, PT, R122, UR13, RZ ;  /* 0x0000000d7a7a7c10 */ /* 0x000fc4000ff7e0ff */
[----:B---3--:R-:W-:-:S05]  /*c2900*/  IADD3.X R8, PT, PT, R8, UR8, RZ, P5, !PT ;  /* 0x0000000808087c10 */ /* 0x008fca000affe4ff */
[----:B------:R1:W-:Y:S04]  /*c2910*/  STL [R1+0x2b30], R8 ;  /* 0x002b300801007387 */ /* 0x0003e80000100800 */
[----:B-1----:R-:W3:Y:S04]  /*c2920*/  LDL.LU R8, [R1+0x2b94] ;  /* 0x002b940001087983 */ /* 0x002ee80000300800 */
[----:B------:R-:W-:Y:S04]  /*c2930*/  STL [R1+0x2b5c], R122 ;  /* 0x002b5c7a01007387 */ /* 0x000fe80000100800 */
[----:B------:R-:W3:Y:S01]  /*c2940*/  LDL.LU R24, [R1+0x2b9c] ;  /* 0x002b9c0001187983 */ /* 0x000ee20000300800 */
[----:B------:R-:W-:-:S02]  /*c2950*/  IADD3 R118, P4, PT, R118, UR13, RZ ;  /* 0x0000000d76767c10 */ /* 0x000fc4000ff9e0ff */
[----:B----4-:R-:W-:Y:S02]  /*c2960*/  IADD3 R20, P5, PT, R20, UR13, RZ ;  /* 0x0000000d14147c10 */ /* 0x010fe4000ffbe0ff */
[----:B--2---:R-:W-:-:S05]  /*c2970*/  IADD3.X R21, PT, PT, R21, UR8, RZ, P6, !PT ;  /* 0x0000000815157c10 */ /* 0x004fca000b7fe4ff */
[----:B------:R1:W-:Y:S01]  /*c2980*/  STL [R1+0x2b38], R21 ;  /* 0x002b381501007387 */ /* 0x0003e20000100800 */
[----:B------:R-:W-:Y:S02]  /*c2990*/  IADD3.X R31, PT, PT, R31, UR8, RZ, P0, !PT ;  /* 0x000000081f1f7c10 */ /* 0x000fe400087fe4ff */
[----:B------:R-:W-:Y:S01]  /*c29a0*/  IADD3 R30, P6, PT, R30, UR13, RZ ;  /* 0x0000000d1e1e7c10 */ /* 0x000fe2000ffde0ff */
[----:B-1----:R-:W2:Y:S01]  /*c29b0*/  LDL.LU R21, [R1+0x2b68] ;  /* 0x002b680001157983 */ /* 0x002ea20000300800 */
[----:B------:R-:W-:-:S03]  /*c29c0*/  IADD3.X R123, PT, PT, R123, UR8, RZ, P3, !PT ;  /* 0x000000087b7b7c10 */ /* 0x000fc60009ffe4ff */
[----:B------:R-:W-:Y:S01]  /*c29d0*/  STL [R1+0x2b64], R118 ;  /* 0x002b647601007387 */ /* 0x000fe20000100800 */
[----:B------:R-:W-:Y:S02]  /*c29e0*/  IADD3 R69, P0, PT, R69, UR13, RZ ;  /* 0x0000000d45457c10 */ /* 0x000fe4000ff1e0ff */
[----:B------:R-:W-:Y:S01]  /*c29f0*/  IADD3.X R26, PT, PT, R26, UR8, RZ, P1, !PT ;  /* 0x000000081a1a7c10 */ /* 0x000fe20008ffe4ff */
[----:B------:R-:W-:Y:S01]  /*c2a00*/  STL [R1+0x2b6c], R20 ;  /* 0x002b6c1401007387 */ /* 0x000fe20000100800 */
[----:B------:R-:W-:-:S03]  /*c2a10*/  IADD3.X R195, PT, PT, R195, UR8, RZ, P2, !PT ;  /* 0x00000008c3c37c10 */ /* 0x000fc600097fe4ff */
[----:B------:R1:W-:Y:S01]  /*c2a20*/  STL [R1+0x2b40], R31 ;  /* 0x002b401f01007387 */ /* 0x0003e20000100800 */
[----:B------:R-:W-:-:S03]  /*c2a30*/  IADD3 R27, P1, PT, R27, UR13, RZ ;  /* 0x0000000d1b1b7c10 */ /* 0x000fc6000ff3e0ff */
[----:B-1----:R-:W4:Y:S01]  /*c2a40*/  LDL.LU R31, [R1+0x2b70] ;  /* 0x002b7000011f7983 */ /* 0x002f220000300800 */
[----:B------:R-:W-:-:S03]  /*c2a50*/  IADD3 R25, P2, PT, R25, UR13, RZ ;  /* 0x0000000d19197c10 */ /* 0x000fc6000ff5e0ff */
[----:B------:R1:W-:Y:S04]  /*c2a60*/  STL [R1+0x2b48], R26 ;  /* 0x002b481a01007387 */ /* 0x0003e80000100800 */
[----:B-1----:R-:W4:Y:S04]  /*c2a70*/  LDL.LU R26, [R1+0x2ba4] ;  /* 0x002ba400011a7983 */ /* 0x002f280000300800 */
[----:B------:R-:W-:Y:S04]  /*c2a80*/  STL [R1+0x2b7c], R69 ;  /* 0x002b7c4501007387 */ /* 0x000fe80000100800 */
[----:B------:R-:W-:Y:S04]  /*c2a90*/  STL [R1+0x2b74], R30 ;  /* 0x002b741e01007387 */ /* 0x000fe80000100800 */
[----:B------:R-:W-:Y:S01]  /*c2aa0*/  STL [R1+0x2b84], R27 ;  /* 0x002b841b01007387 */ /* 0x000fe20000100800 */
[----:B------:R-:W-:-:S02]  /*c2ab0*/  IADD3.X R119, PT, PT, R119, UR8, RZ, P4, !PT ;  /* 0x0000000877777c10 */ /* 0x000fc4000a7fe4ff */
[----:B---3--:R-:W-:-:S05]  /*c2ac0*/  IADD3 R8, P3, PT, R8, UR13, RZ ;  /* 0x0000000d08087c10 */ /* 0x008fca000ff7e0ff */
[----:B------:R1:W-:Y:S04]  /*c2ad0*/  STL [R1+0x2b94], R8 ;  /* 0x002b940801007387 */ /* 0x0003e80000100800 */
[----:B------:R3:W-:Y:S01]  /*c2ae0*/  STL [R1+0x2b8c], R25 ;  /* 0x002b8c1901007387 */ /* 0x0007e20000100800 */
[----:B------:R-:W-:-:S03]  /*c2af0*/  IADD3 R24, P4, PT, R24, UR13, RZ ;  /* 0x0000000d18187c10 */ /* 0x000fc6000ff9e0ff */
[----:B-1----:R-:W4:Y:S04]  /*c2b00*/  LDL.LU R8, [R1+0x2bac] ;  /* 0x002bac0001087983 */ /* 0x002f280000300800 */
[----:B------:R-:W4:Y:S04]  /*c2b10*/  LDL.LU R252, [R1+0x2b78] ;  /* 0x002b780001fc7983 */ /* 0x000f280000300800 */
[----:B------:R-:W4:Y:S04]  /*c2b20*/  LDL.LU R72, [R1+0x2bb4] ;  /* 0x002bb40001487983 */ /* 0x000f280000300800 */
[----:B------:R-:W-:Y:S04]  /*c2b30*/  STL [R1+0x2b50], R195 ;  /* 0x002b50c301007387 */ /* 0x000fe80000100800 */
[----:B------:R-:W4:Y:S04]  /*c2b40*/  LDL.LU R69, [R1+0x2b80] ;  /* 0x002b800001457983 */ /* 0x000f280000300800 */
[----:B---3--:R-:W3:Y:S04]  /*c2b50*/  LDL.LU R25, [R1+0x2bbc] ;  /* 0x002bbc0001197983 */ /* 0x008ee80000300800 */
[----:B------:R1:W-:Y:S04]  /*c2b60*/  STL [R1+0x2b9c], R24 ;  /* 0x002b9c1801007387 */ /* 0x0003e80000100800 */
[----:B-1----:R-:W3:Y:S04]  /*c2b70*/  LDL.LU R24, [R1+0x2b88] ;  /* 0x002b880001187983 */ /* 0x002ee80000300800 */
[----:B------:R-:W-:Y:S04]  /*c2b80*/  STL [R1+0x2b58], R123 ;  /* 0x002b587b01007387 */ /* 0x000fe80000100800 */
[----:B------:R-:W3:Y:S01]  /*c2b90*/  LDL.LU R27, [R1+0x2bc4] ;  /* 0x002bc400011b7983 */ /* 0x000ee20000300800 */
[----:B--2---:R-:W-:-:S02]  /*c2ba0*/  IADD3.X R21, PT, PT, R21, UR8, RZ, P5, !PT ;  /* 0x0000000815157c10 */ /* 0x004fc4000affe4ff */
[----:B----4-:R-:W-:Y:S02]  /*c2bb0*/  IADD3.X R31, PT, PT, R31, UR8, RZ, P6, !PT ;  /* 0x000000081f1f7c10 */ /* 0x010fe4000b7fe4ff */
[----:B------:R-:W-:-:S05]  /*c2bc0*/  IADD3 R26, P5, PT, R26, UR13, RZ ;  /* 0x0000000d1a1a7c10 */ /* 0x000fca000ffbe0ff */
[----:B------:R1:W-:Y:S04]  /*c2bd0*/  STL [R1+0x2ba4], R26 ;  /* 0x002ba41a01007387 */ /* 0x0003e80000100800 */
[----:B-1----:R-:W2:Y:S04]  /*c2be0*/  LDL.LU R26, [R1+0x2b90] ;  /* 0x002b9000011a7983 */ /* 0x002ea80000300800 */
[----:B------:R-:W4:Y:S04]  /*c2bf0*/  LDL.LU R70, [R1+0x2b98] ;  /* 0x002b980001467983 */ /* 0x000f280000300800 */
[----:B------:R-:W-:Y:S04]  /*c2c00*/  STL [R1+0x2b60], R119 ;  /* 0x002b607701007387 */ /* 0x000fe80000100800 */
[----:B------:R-:W-:Y:S01]  /*c2c10*/  STL [R1+0x2b68], R21 ;  /* 0x002b681501007387 */ /* 0x000fe20000100800 */
[----:B------:R-:W-:-:S02]  /*c2c20*/  IADD3 R8, P6, PT, R8, UR13, RZ ;  /* 0x0000000d08087c10 */ /* 0x000fc4000ffde0ff */
[----:B------:R-:W-:-:S03]  /*c2c30*/  IADD3.X R252, PT, PT, R252, UR8, RZ, P0, !PT ;  /* 0x00000008fcfc7c10 */ /* 0x000fc600087fe4ff */
[----:B------:R1:W-:Y:S01]  /*c2c40*/  STL [R1+0x2bac], R8 ;  /* 0x002bac0801007387 */ /* 0x0003e20000100800 */
[----:B------:R-:W-:-:S03]  /*c2c50*/  IADD3 R72, P0, PT, R72, UR13, RZ ;  /* 0x0000000d48487c10 */ /* 0x000fc6000ff1e0ff */
[----:B-1----:R-:W4:Y:S01]  /*c2c60*/  LDL.LU R8, [R1+0x2ba0] ;  /* 0x002ba00001087983 */ /* 0x002f220000300800 */
[----:B------:R-:W-:-:S03]  /*c2c70*/  IADD3.X R69, PT, PT, R69, UR8, RZ, P1, !PT ;  /* 0x0000000845457c10 */ /* 0x000fc60008ffe4ff */
[----:B------:R1:W-:Y:S01]  /*c2c80*/  STL [R1+0x2b78], R252 ;  /* 0x002b78fc01007387 */ /* 0x0003e20000100800 */
[----:B---3--:R-:W-:-:S03]  /*c2c90*/  IADD3 R25, P1, PT, R25, UR13, RZ ;  /* 0x0000000d19197c10 */ /* 0x008fc6000ff3e0ff */
[----:B-1----:R-:W5:Y:S04]  /*c2ca0*/  LDL.LU R252, [R1+0x41cc] ;  /* 0x0041cc0001fc7983 */ /* 0x002f680000300800 */
[----:B------:R-:W-:Y:S01]  /*c2cb0*/  STL [R1+0x2b70], R31 ;  /* 0x002b701f01007387 */ /* 0x000fe20000100800 */
[----:B------:R-:W-:-:S03]  /*c2cc0*/  IADD3.X R24, PT, PT, R24, UR8, RZ, P2, !PT ;  /* 0x0000000818187c10 */ /* 0x000fc600097fe4ff */
[----:B------:R1:W-:Y:S04]  /*c2cd0*/  STL [R1+0x2b80], R69 ;  /* 0x002b804501007387 */ /* 0x0003e80000100800 */
[----:B------:R-:W-:Y:S01]  /*c2ce0*/  STL [R1+0x2bb4], R72 ;  /* 0x002bb44801007387 */ /* 0x000fe20000100800 */
[----:B------:R-:W-:-:S03]  /*c2cf0*/  IADD3 R27, P2, PT, R27, UR13, RZ ;  /* 0x0000000d1b1b7c10 */ /* 0x000fc6000ff5e0ff */
[----:B-1----:R-:W3:Y:S04]  /*c2d00*/  LDL.LU R69, [R1+0x2ba8] ;  /* 0x002ba80001457983 */ /* 0x002ee80000300800 */
[----:B------:R1:W-:Y:S04]  /*c2d10*/  STL [R1+0x2bbc], R25 ;  /* 0x002bbc1901007387 */ /* 0x0003e80000100800 */
[----:B-1----:R-:W3:Y:S04]  /*c2d20*/  LDL.LU R25, [R1+0x2bb0] ;  /* 0x002bb00001197983 */ /* 0x002ee80000300800 */
[----:B------:R1:W-:Y:S04]  /*c2d30*/  STL [R1+0x2b88], R24 ;  /* 0x002b881801007387 */ /* 0x0003e80000100800 */
[----:B-1----:R-:W3:Y:S04]  /*c2d40*/  LDL.LU R24, [R1+0x2bec] ;  /* 0x002bec0001187983 */ /* 0x002ee80000300800 */
[----:B------:R1:W-:Y:S04]  /*c2d50*/  STL [R1+0x2bc4], R27 ;  /* 0x002bc41b01007387 */ /* 0x0003e80000100800 */
[----:B-1----:R-:W3:Y:S01]  /*c2d60*/  LDL.LU R27, [R1+0x2bb8] ;  /* 0x002bb800011b7983 */ /* 0x002ee20000300800 */
[----:B--2---:R-:W-:-:S02]  /*c2d70*/  IADD3.X R26, PT, PT, R26, UR8, RZ, P3, !PT ;  /* 0x000000081a1a7c10 */ /* 0x004fc40009ffe4ff */
[----:B----4-:R-:W-:Y:S02]  /*c2d80*/  IADD3.X R70, PT, PT, R70, UR8, RZ, P4, !PT ;  /* 0x0000000846467c10 */ /* 0x010fe4000a7fe4ff */
[----:B------:R-:W-:Y:S01]  /*c2d90*/  IADD3 R192, P3, PT, R192, UR13, RZ ;  /* 0x0000000dc0c07c10 */ /* 0x000fe2000ff7e0ff */
[----:B------:R1:W-:Y:S01]  /*c2da0*/  STL [R1+0x2b90], R26 ;  /* 0x002b901a01007387 */ /* 0x0003e20000100800 */
[----:B------:R-:W-:-:S03]  /*c2db0*/  IADD3 R174, P4, PT, R174, UR13, RZ ;  /* 0x0000000daeae7c10 */ /* 0x000fc6000ff9e0ff */
[----:B-1----:R-:W2:Y:S04]  /*c2dc0*/  LDL.LU R26, [R1+0x2bf4] ;  /* 0x002bf400011a7983 */ /* 0x002ea80000300800 */
[----:B------:R1:W-:Y:S04]  /*c2dd0*/  STL [R1+0x2b98], R70 ;  /* 0x002b984601007387 */ /* 0x0003e80000100800 */
[----:B-1----:R-:W4:Y:S01]  /*c2de0*/  LDL.LU R70, [R1+0x2bc0] ;  /* 0x002bc00001467983 */ /* 0x002f220000300800 */
[----:B------:R-:W-:Y:S02]  /*c2df0*/  IADD3.X R8, PT, PT, R8, UR8, RZ, P5, !PT ;  /* 0x0000000808087c10 */ /* 0x000fe4000affe4ff */
[----:B------:R-:W-:-:S03]  /*c2e00*/  IADD3 R114, P5, PT, R114, UR13, RZ ;  /* 0x0000000d72727c10 */ /* 0x000fc6000ffbe0ff */
[----:B------:R1:W-:Y:S04]  /*c2e10*/  STL [R1+0x2ba0], R8 ;  /* 0x002ba00801007387 */ /* 0x0003e80000100800 */
[----:B-1----:R-:W4:Y:S04]  /*c2e20*/  LDL.LU R8, [R1+0x2bfc] ;  /* 0x002bfc0001087983 */ /* 0x002f280000300800 */
[----:B------:R-:W-:Y:S04]  /*c2e30*/  STL [R1+0x2bcc], R192 ;  /* 0x002bccc001007387 */ /* 0x000fe80000100800 */
[----:B------:R-:W-:Y:S01]  /*c2e40*/  STL [R1+0x2bd4], R174 ;  /* 0x002bd4ae01007387 */ /* 0x000fe20000100800 */
[----:B---3--:R-:W-:-:S02]  /*c2e50*/  IADD3.X R69, PT, PT, R69, UR8, RZ, P6, !PT ;  /* 0x0000000845457c10 */ /* 0x008fc4000b7fe4ff */
[----:B------:R-:W-:-:S03]  /*c2e60*/  IADD3 R110, P6, PT, R110, UR13, RZ ;  /* 0x0000000d6e6e7c10 */ /* 0x000fc6000ffde0ff */
[----:B------:R-:W-:Y:S01]  /*c2e70*/  STL [R1+0x2ba8], R69 ;  /* 0x002ba84501007387 */ /* 0x000fe20000100800 */
[----:B------:R-:W-:-:S05]  /*c2e80*/  IADD3.X R25, PT, PT, R25, UR8, RZ, P0, !PT ;  /* 0x0000000819197c10 */ /* 0x000fca00087fe4ff */
[----:B------:R1:W-:Y:S04]  /*c2e90*/  STL [R1+0x2bb0], R25 ;  /* 0x002bb01901007387 */ /* 0x0003e80000100800 */
[----:B-1----:R-:W3:Y:S04]  /*c2ea0*/  LDL.LU R25, [R1+0x2be8] ;  /* 0x002be80001197983 */ /* 0x002ee80000300800 */
[----:B------:R-:W-:Y:S04]  /*c2eb0*/  STL [R1+0x2bdc], R114 ;  /* 0x002bdc7201007387 */ /* 0x000fe80000100800 */
[----:B------:R-:W-:Y:S04]  /*c2ec0*/  STL [R1+0x2be4], R110 ;  /* 0x002be46e01007387 */ /* 0x000fe80000100800 */
[----:B------:R-:W3:Y:S01]  /*c2ed0*/  LDL.LU R69, [R1+0x2bf8] ;  /* 0x002bf80001457983 */ /* 0x000ee20000300800 */
[----:B------:R-:W-:-:S05]  /*c2ee0*/  IADD3.X R27, PT, PT, R27, UR8, RZ, P1, !PT ;  /* 0x000000081b1b7c10 */ /* 0x000fca0008ffe4ff */
[----:B------:R1:W-:Y:S04]  /*c2ef0*/  STL [R1+0x2bb8], R27 ;  /* 0x002bb81b01007387 */ /* 0x0003e80000100800 */
[----:B-1----:R-:W3:Y:S01]  /*c2f00*/  LDL.LU R27, [R1+0x2bf0] ;  /* 0x002bf000011b7983 */ /* 0x002ee20000300800 */
[----:B------:R-:W-:Y:S02]  /*c2f10*/  IADD3 R24, P0, PT, R24, UR13, RZ ;  /* 0x0000000d18187c10 */ /* 0x000fe4000ff1e0ff */
[----:B--2---:R-:W-:Y:S02]  /*c2f20*/  IADD3 R26, P1, PT, R26, UR13, RZ ;  /* 0x0000000d1a1a7c10 */ /* 0x004fe4000ff3e0ff */
[----:B------:R-:W-:Y:S01]  /*c2f30*/  IADD3.X R193, PT, PT, R193, UR8, RZ, P3, !PT ;  /* 0x00000008c1c17c10 */ /* 0x000fe20009ffe4ff */
[----:B------:R-:W-:Y:S01]  /*c2f40*/  STL [R1+0x2bec], R24 ;  /* 0x002bec1801007387 */ /* 0x000fe20000100800 */
[----:B------:R-:W-:-:S02]  /*c2f50*/  IADD3.X R175, PT, PT, R175, UR8, RZ, P4, !PT ;  /* 0x00000008afaf7c10 */ /* 0x000fc4000a7fe4ff */
[----:B------:R-:W-:Y:S01]  /*c2f60*/  IADD3.X R115, PT, PT, R115, UR8, RZ, P5, !PT ;  /* 0x0000000873737c10 */ /* 0x000fe2000affe4ff */
[----:B------:R-:W-:Y:S01]  /*c2f70*/  STL [R1+0x2bf4], R26 ;  /* 0x002bf41a01007387 */ /* 0x000fe20000100800 */
[----:B----4-:R-:W-:Y:S02]  /*c2f80*/  IADD3.X R70, PT, PT, R70, UR8, RZ, P2, !PT ;  /* 0x0000000846467c10 */ /* 0x010fe400097fe4ff */
[----:B------:R-:W-:Y:S01]  /*c2f90*/  IADD3.X R111, PT, PT, R111, UR8, RZ, P6, !PT ;  /* 0x000000086f6f7c10 */ /* 0x000fe2000b7fe4ff */
[----:B------:R-:W-:Y:S01]  /*c2fa0*/  UISETP.GT.AND UP1, UPT, UR14, 0x4f, UPT ;  /* 0x0000004f0e00788c */ /* 0x000fe2000bf24270 */
[----:B------:R-:W-:-:S03]  /*c2fb0*/  LOP3.LUT R7, R7, R6, RZ, 0x3c, !PT ;  /* 0x0000000607077212 */ /* 0x000fc600078e3cff */
[----:B------:R-:W-:Y:S01]  /*c2fc0*/  USEL UR11, URZ, 0x4, !UP1 ;  /* 0x00000004ff0b7887 */ /* 0x000fe2000c800000 */
[----:B------:R-:W-:-:S03]  /*c2fd0*/  LOP3.LUT R6, R7, R6, RZ, 0x3c, !PT ;  /* 0x0000000607067212 */ /* 0x000fc600078e3cff */
[----:B------:R-:W-:Y:S01]  /*c2fe0*/  USEL UR11, UR11, URZ, !UP0 ;  /* 0x000000ff0b0b7287 */ /* 0x000fe2000c000000 */
[----:B------:R-:W-:Y:S02]  /*c2ff0*/  LOP3.LUT R72, R73, 0x50, RZ, 0x3c, !PT ;  /* 0x0000005049487812 */ /* 0x000fe400078e3cff */
[----:B------:R-:W-:Y:S02]  /*c3000*/  LOP3.LUT R7, R7, R6, RZ, 0x3c, !PT ;  /* 0x0000000607077212 */ /* 0x000fe400078e3cff */
[----:B------:R-:W-:-:S05]  /*c3010*/  IADD3 R8, P2, PT, R8, UR13, RZ ;  /* 0x0000000d08087c10 */ /* 0x000fca000ff5e0ff */
[----:B------:R-:W-:Y:S04]  /*c3020*/  STL [R1+0x2bfc], R8 ;  /* 0x002bfc0801007387 */ /* 0x000fe80000100800 */
[----:B------:R-:W-:Y:S04]  /*c3030*/  STL [R1+0x2bc0], R70 ;  /* 0x002bc04601007387 */ /* 0x000fe80000100800 */
[----:B------:R-:W-:Y:S04]  /*c3040*/  STL [R1+0x2bc8], R193 ;  /* 0x002bc8c101007387 */ /* 0x000fe80000100800 */
[----:B------:R-:W-:Y:S04]  /*c3050*/  STL [R1+0x2bd0], R175 ;  /* 0x002bd0af01007387 */ /* 0x000fe80000100800 */
[----:B------:R-:W-:Y:S01]  /*c3060*/  STL [R1+0x2bd8], R115 ;  /* 0x002bd87301007387 */ /* 0x000fe20000100800 */
[----:B---3--:R-:W-:-:S05]  /*c3070*/  IADD3.X R25, PT, PT, R25, UR8, RZ, P0, !PT ;  /* 0x0000000819197c10 */ /* 0x008fca00087fe4ff */
[----:B------:R-:W-:Y:S01]  /*c3080*/  STL [R1+0x2be8], R25 ;  /* 0x002be81901007387 */ /* 0x000fe20000100800 */
[----:B------:R-:W-:-:S03]  /*c3090*/  IADD3.X R69, PT, PT, R69, UR8, RZ, P2, !PT ;  /* 0x0000000845457c10 */ /* 0x000fc600097fe4ff */
[----:B------:R-:W-:Y:S04]  /*c30a0*/  STL [R1+0x2be0], R111 ;  /* 0x002be06f01007387 */ /* 0x000fe80000100800 */
[----:B------:R1:W-:Y:S01]  /*c30b0*/  STL [R1+0x2bf8], R69 ;  /* 0x002bf84501007387 */ /* 0x0003e20000100800 */
[----:B------:R-:W-:-:S05]  /*c30c0*/  IADD3.X R27, PT, PT, R27, UR8, RZ, P1, !PT ;  /* 0x000000081b1b7c10 */ /* 0x000fca0008ffe4ff */
[----:B------:R-:W-:Y:S01]  /*c30d0*/  STL [R1+0x2bf0], R27 ;  /* 0x002bf01b01007387 */ /* 0x000fe20000100800 */
[C---:B-1----:R-:W-:Y:S02]  /*c30e0*/  LOP3.LUT R69, R73.reuse, 0x10, RZ, 0x3c, !PT ;  /* 0x0000001049457812 */ /* 0x042fe400078e3cff */
[----:B------:R-:W-:Y:S02]  /*c30f0*/  LOP3.LUT R70, R73, 0x30, RZ, 0x3c, !PT ;  /* 0x0000003049467812 */ /* 0x000fe400078e3cff */
[----:B------:R-:W-:Y:S02]  /*c3100*/  LOP3.LUT R8, R53, 0x40, RZ, 0xfc, !PT ;  /* 0x0000004035087812 */ /* 0x000fe400078efcff */
[----:B------:R-:W-:Y:S02]  /*c3110*/  ISETP.NE.U32.AND P0, PT, RZ, UR11, PT ;  /* 0x0000000bff007c0c */ /* 0x000fe4000bf05070 */
[----:B------:R-:W-:Y:S01]  /*c3120*/  LOP3.LUT R73, R73, 0x70, RZ, 0x3c, !PT ;  /* 0x0000007049497812 */ /* 0x000fe200078e3cff */
[----:B------:R1:W-:Y:S10]  /*c3130*/  STL.64 [R1+0x42a0], R194 ;  /* 0x0042a0c201007387 */ /* 0x0003f40000100a00 */
[----:B------:R2:W-:Y:S04]  /*c3140*/  LDGSTS.E [R2+0x13c00], desc[UR74][R6.64], P0 ;  /* 0x13c0000006027fae */ /* 0x0005e800081a104a */
[----:B-1----:R-:W3:Y:S04]  /*c3150*/  LDL R194, [R1+0x2da4] ;  /* 0x002da40001c27983 */ /* 0x002ee80000100800 */
[----:B------:R-:W4:Y:S04]  /*c3160*/  LDL R195, [R1+0x2d90] ;  /* 0x002d900001c37983 */ /* 0x000f280000100800 */
[----:B------:R1:W-:Y:S04]  /*c3170*/  STL.64 [R1+0x4298], R192 ;  /* 0x004298c001007387 */ /* 0x0003e80000100a00 */
[----:B-1----:R-:W2:Y:S04]  /*c3180*/  LDL R193, [R1+0x2e24] ;  /* 0x002e240001c17983 */ /* 0x002ea80000100800 */
[----:B------:R-:W2:Y:S04]  /*c3190*/  LDL R192, [R1+0x2e10] ;  /* 0x002e100001c07983 */ /* 0x000ea80000100800 */
        /* <DEDUP_REMOVED lines=14> */
[----:B------:R-:W2:Y:S01]  /*c3280*/  LDL R144, [R1+0x2db4] ;  /* 0x002db40001907983 */ /* 0x000ea20000100800 */
[----:B------:R-:W-:-:S03]  /*c3290*/  UISETP.GT.AND UP1, UPT, UR14, 0x53, UPT ;  /* 0x000000530e00788c */ /* 0x000fc6000bf24270 */
[----:B------:R3:W-:Y:S01]  /*c32a0*/  STL.64 [R1+0x4268], R172 ;  /* 0x004268ac01007387 */ /* 0x0007e20000100a00 */
[----:B------:R-:W-:-:S03]  /*c32b0*/  USEL UR11, URZ, 0x4, !UP1 ;  /* 0x00000004ff0b7887 */ /* 0x000fc6000c800000 */
[----:B------:R1:W-:Y:S01]  /*c32c0*/  STL.64 [R1+0x4260], R170 ;  /* 0x004260aa01007387 */ /* 0x0003e20000100a00 */
[----:B------:R-:W-:-:S03]  /*c32d0*/  USEL UR11, UR11, URZ, !UP0 ;  /* 0x000000ff0b0b7287 */ /* 0x000fc6000c000000 */
[----:B------:R-:W-:Y:S03]  /*c32e0*/  STL.64 [R1+0x4258], R168 ;  /* 0x004258a801007387 */ /* 0x000fe60000100a00 */
[----:B------:R-:W-:Y:S01]  /*c32f0*/  ISETP.NE.U32.AND P1, PT, RZ, UR11, PT ;  /* 0x0000000bff007c0c */ /* 0x000fe2000bf25070 */
[----:B------:R1:W-:Y:S04]  /*c3300*/  STL.64 [R1+0x4250], R162 ;  /* 0x004250a201007387 */ /* 0x0003e80000100a00 */
[----:B------:R-:W-:Y:S04]  /*c3310*/  STL.64 [R1+0x4248], R160 ;  /* 0x004248a001007387 */ /* 0x000fe80000100a00 */
[----:B------:R1:W-:Y:S04]  /*c3320*/  STL.64 [R1+0x4240], R158 ;  /* 0x0042409e01007387 */ /* 0x0003e80000100a00 */
[----:B------:R-:W-:Y:S04]  /*c3330*/  STL.64 [R1+0x4238], R156 ;  /* 0x0042389c01007387 */ /* 0x000fe80000100a00 */
[----:B------:R1:W-:Y:S04]  /*c3340*/  STL.64 [R1+0x4230], R154 ;  /* 0x0042309a01007387 */ /* 0x0003e80000100a00 */
[----:B------:R1:W-:Y:S04]  /*c3350*/  STL.64 [R1+0x4228], R152 ;  /* 0x0042289801007387 */ /* 0x0003e80000100a00 */
        /* <DEDUP_REMOVED lines=10> */
[----:B------:R1:W-:Y:S01]  /*c3400*/  STL.64 [R1+0x41d0], R148 ;  /* 0x0041d09401007387 */ /* 0x0003e20000100a00 */
[----:B---3--:R-:W-:Y:S01]  /*c3410*/  IMAD.MOV.U32 R173, RZ, RZ, R194 ;  /* 0x000000ffffad7224 */ /* 0x008fe200078e00c2 */
[----:B----4-:R-:W-:-:S02]  /*c3420*/  MOV R172, R195 ;  /* 0x000000c300ac7202 */ /* 0x010fc40000000f00 */
[----:B------:R-:W3:Y:S04]  /*c3430*/  LDL R194, [R1+0x2d20] ;  /* 0x002d200001c27983 */ /* 0x000ee80000100800 */
[----:B------:R-:W4:Y:S01]  /*c3440*/  LDL R195, [R1+0x2d2c] ;  /* 0x002d2c0001c37983 */ /* 0x000f220000100800 */
[----:B--2---:R-:W-:Y:S01]  /*c3450*/  MOV R6, R197 ;  /* 0x000000c500067202 */ /* 0x004fe20000000f00 */
[----:B------:R-:W-:Y:S02]  /*c3460*/  IMAD.MOV.U32 R7, RZ, RZ, R196 ;  /* 0x000000ffff077224 */ /* 0x000fe400078e00c4 */
[----:B------:R-:W2:Y:S04]  /*c3470*/  LDL R197, [R1+0x2d38] ;  /* 0x002d380001c57983 */ /* 0x000ea80000100800 */
[----:B------:R-:W3:Y:S04]  /*c3480*/  LDL R196, [R1+0x2d34] ;  /* 0x002d340001c47983 */ /* 0x000ee80000100800 */
[----:B------:R1:W-:Y:S01]  /*c3490*/  LDGSTS.E [R2+0x13d00], desc[UR74][R6.64], P0 ;  /* 0x13d0000006027fae */ /* 0x0003e200081a104a */
[----:B------:R-:W-:-:S03]  /*c34a0*/  UISETP.GT.AND UP1, UPT, UR14, 0x57, UPT ;  /* 0x000000570e00788c */ /* 0x000fc6000bf24270 */
[----:B-1----:R-:W4:Y:S04]  /*c34b0*/  LDL R170, [R1+0x2c10] ;  /* 0x002c100001aa7983 */ /* 0x002f280000100800 */
[----:B------:R-:W4:Y:S01]  /*c34c0*/  LDL R171, [R1+0x2c24] ;  /* 0x002c240001ab7983 */ /* 0x000f220000100800 */
[----:B------:R-:W-:-:S03]  /*c34d0*/  IMAD.MOV.U32 R6, RZ, RZ, R175 ;  /* 0x000000ffff067224 */ /* 0x000fc600078e00af */
[----:B------:R-:W4:Y:S01]  /*c34e0*/  LDL R162, [R1+0x2548] ;  /* 0x0025480001a27983 */ /* 0x000f220000100800 */
[----:B------:R-:W-:-:S03]  /*c34f0*/  IMAD.MOV.U32 R7, RZ, RZ, R174 ;  /* 0x000000ffff077224 */ /* 0x000fc600078e00ae */
[----:B------:R-:W4:Y:S04]  /*c3500*/  LDL R174, [R1+0x2d28] ;  /* 0x002d280001ae7983 */ /* 0x000f280000100800 */
[----:B------:R-:W4:Y:S04]  /*c3510*/  LDL R175, [R1+0x2d3c] ;  /* 0x002d3c0001af7983 */ /* 0x000f280000100800 */
[----:B------:R1:W-:Y:S04]  /*c3520*/  LDGSTS.E [R2+0x13e00], desc[UR74][R6.64], P0 ;  /* 0x13e0000006027fae */ /* 0x0003e800081a104a */
[----:B------:R-:W4:Y:S04]  /*c3530*/  LDL R163, [R1+0x254c] ;  /* 0x00254c0001a37983 */ /* 0x000f280000100800 */
[----:B------:R-:W4:Y:S01]  /*c3540*/  LDL R168, [R1+0x2550] ;  /* 0x0025500001a87983 */ /* 0x000f220000100800 */
[----:B-1----:R-:W-:-:S03]  /*c3550*/  IMAD.MOV.U32 R6, RZ, RZ, R193 ;  /* 0x000000ffff067224 */ /* 0x002fc600078e00c1 */
[----:B------:R-:W4:Y:S01]  /*c3560*/  LDL R169, [R1+0x2554] ;  /* 0x0025540001a97983 */ /* 0x000f220000100800 */
[----:B------:R-:W-:Y:S01]  /*c3570*/  IMAD.MOV.U32 R7, RZ, RZ, R192 ;  /* 0x000000ffff077224 */ /* 0x000fe200078e00c0 */
[----:B------:R-:W-:Y:S02]  /*c3580*/  USEL UR11, URZ, 0x4, !UP1 ;  /* 0x00000004ff0b7887 */ /* 0x000fe4000c800000 */
[----:B------:R-:W4:Y:S04]  /*c3590*/  LDL R192, [R1+0x2d10] ;  /* 0x002d100001c07983 */ /* 0x000f280000100800 */
[----:B------:R1:W-:Y:S01]  /*c35a0*/  LDGSTS.E [R2+0x13f00], desc[UR74][R6.64], P0 ;  /* 0x13f0000006027fae */ /* 0x0003e200081a104a */
[----:B------:R-:W-:-:S03]  /*c35b0*/  USEL UR11, UR11, URZ, !UP0 ;  /* 0x000000ff0b0b7287 */ /* 0x000fc6000c000000 */
[----:B------:R-:W4:Y:S01]  /*c35c0*/  LDL R193, [R1+0x2d24] ;  /* 0x002d240001c17983 */ /* 0x000f220000100800 */
[----:B-1----:R-:W-:Y:S02]  /*c35d0*/  IMAD.MOV.U32 R6, RZ, RZ, R145 ;  /* 0x000000ffff067224 */ /* 0x002fe400078e0091 */
[----:B------:R-:W-:Y:S01]  /*c35e0*/  IMAD.MOV.U32 R7, RZ, RZ, R144 ;  /* 0x000000ffff077224 */ /* 0x000fe200078e0090 */
[----:B------:R-:W-:Y:S01]  /*c35f0*/  ISETP.NE.U32.AND P0, PT, RZ, UR11, PT ;  /* 0x0000000bff007c0c */ /* 0x000fe2000bf05070 */
[----:B------:R-:W4:Y:S04]  /*c3600*/  LDL R144, [R1+0x2cb4] ;  /* 0x002cb40001907983 */ /* 0x000f280000100800 */
[----:B------:R1:W-:Y:S04]  /*c3610*/  LDGSTS.E [R2+0x14c00], desc[UR74][R6.64], P1 ;  /* 0x14c0000006027fae */ /* 0x0003e800089a104a */
[----:B------:R-:W4:Y:S01]  /*c3620*/  LDL R145, [R1+0x2cb8] ;  /* 0x002cb80001917983 */ /* 0x000f220000100800 */
[----:B-1----:R-:W-:Y:S01]  /*c3630*/  MOV R6, R107 ;  /* 0x0000006b00067202 */ /* 0x002fe20000000f00 */
[----:B------:R-:W-:-:S02]  /*c3640*/  IMAD.MOV.U32 R7, RZ, RZ, R106 ;  /* 0x000000ffff077224 */ /* 0x000fc400078e006a */
[----:B------:R-:W4:Y:S04]  /*c3650*/  LDL R107, [R1+0x2cbc] ;  /* 0x002cbc00016b7983 */ /* 0x000f280000100800 */
[----:B------:R1:W-:Y:S04]  /*c3660*/  LDGSTS.E [R2+0x14d00], desc[UR74][R6.64], P1 ;  /* 0x14d0000006027fae */ /* 0x0003e800089a104a */
[----:B------:R-:W4:Y:S01]  /*c3670*/  LDL R106, [R1+0x2ca8] ;  /* 0x002ca800016a7983 */ /* 0x000f220000100800 */
[----:B-1----:R-:W-:Y:S02]  /*c3680*/  IMAD.MOV.U32 R6, RZ, RZ, R199 ;  /* 0x000000ffff067224 */ /* 0x002fe400078e00c7 */
[----:B------:R-:W-:Y:S01]  /*c3690*/  IMAD.MOV.U32 R7, RZ, RZ, R198 ;  /* 0x000000ffff077224 */ /* 0x000fe200078e00c6 */
[----:B------:R-:W4:Y:S04]  /*c36a0*/  LDL R199, [R1+0x2cac] ;  /* 0x002cac0001c77983 */ /* 0x000f280000100800 */
[----:B------:R1:W-:Y:S04]  /*c36b0*/  LDGSTS.E [R2+0x14e00], desc[UR74][R6.64], P1 ;  /* 0x14e0000006027fae */ /* 0x0003e800089a104a */
[----:B------:R-:W4:Y:S01]  /*c36c0*/  LDL R198, [R1+0x2ca0] ;  /* 0x002ca00001c67983 */ /* 0x000f220000100800 */
[----:B-1----:R-:W-:Y:S01]  /*c36d0*/  IMAD.MOV.U32 R6, RZ, RZ, R173 ;  /* 0x000000ffff067224 */ /* 0x002fe200078e00ad */
[----:B------:R-:W-:Y:S01]  /*c36e0*/  MOV R7, R172 ;  /* 0x000000ac00077202 */ /* 0x000fe20000000f00 */
[----:B------:R-:W-:Y:S01]  /*c36f0*/  UISETP.GT.AND UP1, UPT, UR14, 0x5b, UPT ;  /* 0x0000005b0e00788c */ /* 0x000fe2000bf24270 */
[----:B------:R-:W4:Y:S04]  /*c3700*/  LDL R172, [R1+0x2448] ;  /* 0x0024480001ac7983 */ /* 0x000f280000100800 */
[----:B------:R2:W-:Y:S04]  /*c3710*/  LDGSTS.E [R2+0x14f00], desc[UR74][R6.64], P1 ;  /* 0x14f0000006027fae */ /* 0x0005e800089a104a */
[----:B------:R-:W4:Y:S01]  /*c3720*/  LDL R173, [R1+0x244c] ;  /* 0x00244c0001ad7983 */ /* 0x000f220000100800 */
[----:B--2---:R-:W-:-:S03]  /*c3730*/  IMAD.MOV.U32 R6, RZ, RZ, R197 ;  /* 0x000000ffff067224 */ /* 0x004fc600078e00c5 */
[----:B------:R-:W2:Y:S01]  /*c3740*/  LDL R197, [R1+0x2c38] ;  /* 0x002c380001c57983 */ /* 0x000ea20000100800 */
[----:B---3--:R-:W-:-:S03]  /*c3750*/  IMAD.MOV.U32 R7, RZ, RZ, R196 ;  /* 0x000000ffff077224 */ /* 0x008fc600078e00c4 */
[----:B------:R-:W3:Y:S04]  /*c3760*/  LDL R196, [R1+0x2c34] ;  /* 0x002c340001c47983 */ /* 0x000ee80000100800 */
[----:B------:R4:W-:Y:S02]  /*c3770*/  LDGSTS.E [R2+0x15c00], desc[UR74][R6.64], P0 ;  /* 0x15c0000006027fae */ /* 0x0009e400081a104a */
[----:B----4-:R-:W-:Y:S01]  /*c3780*/  IMAD.MOV.U32 R7, RZ, RZ, R174 ;  /* 0x000000ffff077224 */ /* 0x010fe200078e00ae */
[----:B------:R-:W-:Y:S01]  /*c3790*/  USEL UR16, URZ, 0x4, !UP1 ;  /* 0x00000004ff107887 */ /* 0x000fe2000c800000 */
[----:B------:R-:W4:Y:S01]  /*c37a0*/  LDL R174, [R1+0x2c28] ;  /* 0x002c280001ae7983 */ /* 0x000f220000100800 */
[----:B------:R-:W-:-:S03]  /*c37b0*/  IMAD.MOV.U32 R6, RZ, RZ, R175 ;  /* 0x000000ffff067224 */ /* 0x000fc600078e00af */
[----:B------:R-:W2:Y:S04]  /*c37c0*/  LDL R175, [R1+0x2c3c] ;  /* 0x002c3c0001af7983 */ /* 0x000ea80000100800 */
[----:B------:R1:W-:Y:S02]  /*c37d0*/  LDGSTS.E [R2+0x15d00], desc[UR74][R6.64], P0 ;  /* 0x15d0000006027fae */ /* 0x0003e400081a104a */
[----:B-1----:R-:W-:Y:S01]  /*c37e0*/  MOV R6, R195 ;  /* 0x000000c300067202 */ /* 0x002fe20000000f00 */
[----:B------:R-:W-:Y:S01]  /*c37f0*/  IMAD.MOV.U32 R7, RZ, RZ, R194 ;  /* 0x000000ffff077224 */ /* 0x000fe200078e00c2 */
[----:B------:R-:W2:Y:S04]  /*c3800*/  LDL R195, [R1+0x2ca4] ;  /* 0x002ca40001c37983 */ /* 0x000ea80000100800 */
[----:B------:R-:W3:Y:S01]  /*c3810*/  LDL R194, [R1+0x2c90] ;  /* 0x002c900001c27983 */ /* 0x000ee20000100800 */
[----:B------:R-:W-:-:S03]  /*c3820*/  USEL UR16, UR16, URZ, !UP0 ;  /* 0x000000ff10107287 */ /* 0x000fc6000c000000 */
[----:B------:R1:W-:Y:S03]  /*c3830*/  LDGSTS.E [R2+0x15e00], desc[UR74][R6.64], P0 ;  /* 0x15e0000006027fae */ /* 0x0003e600081a104a */
[----:B------:R-:W-:Y:S01]  /*c3840*/  ISETP.NE.U32.AND P1, PT, RZ, UR16, PT ;  /* 0x00000010ff007c0c */ /* 0x000fe2000bf25070 */
[----:B-1----:R-:W-:Y:S02]  /*c3850*/  IMAD.MOV.U32 R6, RZ, RZ, R193 ;  /* 0x000000ffff067224 */ /* 0x002fe400078e00c1 */
[----:B------:R-:W-:Y:S01]  /*c3860*/  IMAD.MOV.U32 R7, RZ, RZ, R192 ;  /* 0x000000ffff077224 */ /* 0x000fe200078e00c0 */
[----:B------:R-:W4:Y:S04]  /*c3870*/  LDL R193, [R1+0x2c2c] ;  /* 0x002c2c0001c17983 */ /* 0x000f280000100800 */
[----:B------:R-:W4:Y:S04]  /*c3880*/  LDL R192, [R1+0x2c20] ;  /* 0x002c200001c07983 */ /* 0x000f280000100800 */
[----:B------:R1:W-:Y:S02]  /*c3890*/  LDGSTS.E [R2+0x15f00], desc[UR74][R6.64], P0 ;  /* 0x15f0000006027fae */ /* 0x0003e400081a104a */
[----:B-1----:R-:W-:Y:S01]  /*c38a0*/  IMAD.MOV.U32 R6, RZ, RZ, R145 ;  /* 0x000000ffff067224 */ /* 0x002fe200078e0091 */
[----:B------:R-:W-:Y:S01]  /*c38b0*/  MOV R7, R144 ;  /* 0x0000009000077202 */ /* 0x000fe20000000f00 */
[----:B------:R-:W4:Y:S04]  /*c38c0*/  LDL R145, [R1+0x2454] ;  /* 0x0024540001917983 */ /* 0x000f280000100800 */
[----:B------:R1:W-:Y:S04]  /*c38d0*/  LDGSTS.E [R2+0x16c00], desc[UR74][R6.64], P1 ;  /* 0x16c0000006027fae */ /* 0x0003e800089a104a */
[----:B------:R-:W4:Y:S01]  /*c38e0*/  LDL R144, [R1+0x2450] ;  /* 0x0024500001907983 */ /* 0x000f220000100800 */
[----:B-1----:R-:W-:-:S02]  /*c38f0*/  IMAD.MOV.U32 R6, RZ, RZ, R107 ;  /* 0x000000ffff067224 */ /* 0x002fc400078e006b */
[----:B------:R-:W-:Y:S01]  /*c3900*/  IMAD.MOV.U32 R7, RZ, RZ, R106 ;  /* 0x000000ffff077224 */ /* 0x000fe200078e006a */
[----:B------:R-:W4:Y:S04]  /*c3910*/  LDL R107, [R1+0x245c] ;  /* 0x00245c00016b7983 */ /* 0x000f280000100800 */
[----:B------:R1:W-:Y:S04]  /*c3920*/  LDGSTS.E [R2+0x16d00], desc[UR74][R6.64], P1 ;  /* 0x16d0000006027fae */ /* 0x0003e800089a104a */
[----:B------:R-:W4:Y:S01]  /*c3930*/  LDL R106, [R1+0x2458] ;  /* 0x00245800016a7983 */ /* 0x000f220000100800 */
[----:B-1----:R-:W-:-:S02]  /*c3940*/  IMAD.MOV.U32 R6, RZ, RZ, R199 ;  /* 0x000000ffff067224 */ /* 0x002fc400078e00c7 */
[----:B------:R-:W-:Y:S01]  /*c3950*/  IMAD.MOV.U32 R7, RZ, RZ, R198 ;  /* 0x000000ffff077224 */ /* 0x000fe200078e00c6 */
[----:B------:R-:W-:Y:S01]  /*c3960*/  UISETP.GT.AND UP1, UPT, UR14, 0x5f, UPT ;  /* 0x0000005f0e00788c */ /* 0x000fe2000bf24270 */
[----:B------:R-:W4:Y:S04]  /*c3970*/  LDL R198, [R1+0x24c8] ;  /* 0x0024c80001c67983 */ /* 0x000f280000100800 */
[----:B------:R2:W-:Y:S04]  /*c3980*/  LDGSTS.E [R2+0x16e00], desc[UR74][R6.64], P1 ;  /* 0x16e0000006027fae */ /* 0x0005e800089a104a */
[----:B------:R-:W4:Y:S01]  /*c3990*/  LDL R199, [R1+0x24cc] ;  /* 0x0024cc0001c77983 */ /* 0x000f220000100800 */
[----:B--2---:R-:W-:-:S03]  /*c39a0*/  MOV R6, R195 ;  /* 0x000000c300067202 */ /* 0x004fc60000000f00 */
[----:B------:R-:W2:Y:S01]  /*c39b0*/  LDL R195, [R1+0x2464] ;  /* 0x0024640001c37983 */ /* 0x000ea20000100800 */
[----:B---3--:R-:W-:-:S03]  /*c39c0*/  IMAD.MOV.U32 R7, RZ, RZ, R194 ;  /* 0x000000ffff077224 */ /* 0x008fc600078e00c2 */
[----:B------:R-:W3:Y:S01]  /*c39d0*/  LDL R194, [R1+0x2460] ;  /* 0x0024600001c27983 */ /* 0x000ee20000100800 */
[----:B------:R-:W-:-:S03]  /*c39e0*/  USEL UR11, URZ, 0x4, !UP1 ;  /* 0x00000004ff0b7887 */ /* 0x000fc6000c800000 */
[----:B------:R1:W-:Y:S01]  /*c39f0*/  LDGSTS.E [R2+0x16f00], desc[UR74][R6.64], P1 ;  /* 0x16f0000006027fae */ /* 0x0003e200089a104a */
[----:B------:R-:W-:-:S06]  /*c3a00*/  USEL UR11, UR11, URZ, !UP0 ;  /* 0x000000ff0b0b7287 */ /* 0x000fcc000c000000 */
[----:B------:R-:W-:Y:S01]  /*c3a10*/  ISETP.NE.U32.AND P0, PT, RZ, UR11, PT ;  /* 0x0000000bff007c0c */ /* 0x000fe2000bf05070 */
[----:B------:R-:W-:Y:S01]  /*c3a20*/  UISETP.GT.AND UP1, UPT, UR14, 0x63, UPT ;  /* 0x000000630e00788c */ /* 0x000fe2000bf24270 */
[----:B-1----:R-:W-:Y:S02]  /*c3a30*/  IMAD.MOV.U32 R6, RZ, RZ, R197 ;  /* 0x000000ffff067224 */ /* 0x002fe400078e00c5 */
[----:B------:R-:W-:Y:S01]  /*c3a40*/  IMAD.MOV.U32 R7, RZ, RZ, R196 ;  /* 0x000000ffff077224 */ /* 0x000fe200078e00c4 */
[----:B------:R-:W-:Y:S01]  /*c3a50*/  USEL UR16, URZ, 0x4, !UP1 ;  /* 0x00000004ff107887 */ /* 0x000fe2000c800000 */
[----:B------:R-:W3:Y:S07]  /*c3a60*/  LDL R196, [R1+0x24d0] ;  /* 0x0024d00001c47983 */ /* 0x000eee0000100800 */
[----:B------:R1:W-:Y:S01]  /*c3a70*/  LDGSTS.E [R2+0x17c00], desc[UR74][R6.64], P0 ;  /* 0x17c0000006027fae */ /* 0x0003e200081a104a */
[----:B------:R-:W-:-:S03]  /*c3a80*/  USEL UR16, UR16, URZ, !UP0 ;  /* 0x000000ff10107287 */ /* 0x000fc6000c000000 */
[----:B------:R-:W3:Y:S01]  /*c3a90*/  LDL R197, [R1+0x24d4] ;  /* 0x0024d40001c57983 */ /* 0x000ee20000100800 */
[----:B-1----:R-:W-:Y:S01]  /*c3aa0*/  IMAD.MOV.U32 R6, RZ, RZ, R175 ;  /* 0x000000ffff067224 */ /* 0x002fe200078e00af */
[----:B----4-:R-:W-:Y:S02]  /*c3ab0*/  MOV R7, R174 ;  /* 0x000000ae00077202 */ /* 0x010fe40000000f00 */
[----:B------:R-:W4:Y:S04]  /*c3ac0*/  LDL R175, [R1+0x24dc] ;  /* 0x0024dc0001af7983 */ /* 0x000f280000100800 */
[----:B------:R1:W-:Y:S01]  /*c3ad0*/  LDGSTS.E [R2+0x17d00], desc[UR74][R6.64], P0 ;  /* 0x17d0000006027fae */ /* 0x0003e200081a104a */
[----:B------:R-:W-:-:S03]  /*c3ae0*/  ISETP.NE.U32.AND P1, PT, RZ, UR16, PT ;  /* 0x00000010ff007c0c */ /* 0x000fc6000bf25070 */
[----:B------:R-:W4:Y:S01]  /*c3af0*/  LDL R174, [R1+0x24d8] ;  /* 0x0024d80001ae7983 */ /* 0x000f220000100800 */
[----:B-1----:R-:W-:Y:S02]  /*c3b00*/  IMAD.MOV.U32 R6, RZ, RZ, R193 ;  /* 0x000000ffff067224 */ /* 0x002fe400078e00c1 */
        /* <DEDUP_REMOVED lines=10> */
[----:B-1----:R-:W-:Y:S01]  /*c3bb0*/  MOV R6, R173 ;  /* 0x000000ad00067202 */ /* 0x002fe20000000f00 */
[----:B------:R-:W-:Y:S01]  /*c3bc0*/  IMAD.MOV.U32 R7, RZ, RZ, R172 ;  /* 0x000000ffff077224 */ /* 0x000fe200078e00ac */
[----:B------:R-:W-:Y:S01]  /*c3bd0*/  USEL UR11, URZ, 0x4, !UP1 ;  /* 0x00000004ff0b7887 */ /* 0x000fe2000c800000 */
[----:B------:R-:W4:Y:S04]  /*c3be0*/  LDL R172, [R1+0x25c8] ;  /* 0x0025c80001ac7983 */ /* 0x000f280000100800 */
[----:B------:R1:W-:Y:S04]  /*c3bf0*/  LDGSTS.E [R2+0x18c00], desc[UR74][R6.64], P1 ;  /* 0x18c0000006027fae */ /* 0x0003e800089a104a */
[----:B------:R-:W4:Y:S01]  /*c3c00*/  LDL R173, [R1+0x25cc] ;  /* 0x0025cc0001ad7983 */ /* 0x000f220000100800 */
[----:B-1----:R-:W-:-:S02]  /*c3c10*/  IMAD.MOV.U32 R6, RZ, RZ, R145 ;  /* 0x000000ffff067224 */ /* 0x002fc400078e0091 */
[----:B------:R-:W-:Y:S01]  /*c3c20*/  IMAD.MOV.U32 R7, RZ, RZ, R144 ;  /* 0x000000ffff077224 */ /* 0x000fe200078e0090 */
[----:B------:R-:W-:Y:S01]  /*c3c30*/  USEL UR11, UR11, URZ, !UP0 ;  /* 0x000000ff0b0b7287 */ /* 0x000fe2000c000000 */
[----:B------:R-:W4:Y:S04]  /*c3c40*/  LDL R144, [R1+0x25d0] ;  /* 0x0025d00001907983 */ /* 0x000f280000100800 */
[----:B------:R1:W-:Y:S01]  /*c3c50*/  LDGSTS.E [R2+0x18d00], desc[UR74][R6.64], P1 ;  /* 0x18d0000006027fae */ /* 0x0003e200089a104a */
[----:B------:R-:W-:-:S03]  /*c3c60*/  UISETP.GT.AND UP1, UPT, UR14, 0x6b, UPT ;  /* 0x0000006b0e00788c */ /* 0x000fc6000bf24270 */
[----:B------:R-:W4:Y:S01]  /*c3c70*/  LDL R145, [R1+0x25d4] ;  /* 0x0025d40001917983 */ /* 0x000f220000100800 */
[----:B-1----:R-:W-:Y:S01]  /*c3c80*/  IMAD.MOV.U32 R6, RZ, RZ, R107 ;  /* 0x000000ffff067224 */ /* 0x002fe200078e006b */
[----:B------:R-:W-:Y:S02]  /*c3c90*/  MOV R7, R106 ;  /* 0x0000006a00077202 */ /* 0x000fe40000000f00 */
[----:B------:R-:W-:Y:S01]  /*c3ca0*/  ISETP.NE.U32.AND P0, PT, RZ, UR11, PT ;  /* 0x0000000bff007c0c */ /* 0x000fe2000bf05070 */
[----:B------:R-:W-:Y:S01]  /*c3cb0*/  USEL UR16, URZ, 0x4, !UP1 ;  /* 0x00000004ff107887 */ /* 0x000fe2000c800000 */
[----:B------:R-:W4:Y:S04]  /*c3cc0*/  LDL R106, [R1+0x25d8] ;  /* 0x0025d800016a7983 */ /* 0x000f280000100800 */
[----:B------:R2:W-:Y:S04]  /*c3cd0*/  LDGSTS.E [R2+0x18e00], desc[UR74][R6.64], P1 ;  /* 0x18e0000006027fae */ /* 0x0005e800089a104a */
[----:B------:R-:W4:Y:S01]  /*c3ce0*/  LDL R107, [R1+0x25dc] ;  /* 0x0025dc00016b7983 */ /* 0x000f220000100800 */
[----:B--2---:R-:W-:-:S03]  /*c3cf0*/  IMAD.MOV.U32 R6, RZ, RZ, R195 ;  /* 0x000000ffff067224 */ /* 0x004fc600078e00c3 */
[----:B------:R-:W2:Y:S01]  /*c3d00*/  LDL R195, [R1+0x255c] ;  /* 0x00255c0001c37983 */ /* 0x000ea20000100800 */
[----:B---3--:R-:W-:-:S03]  /*c3d10*/  IMAD.MOV.U32 R7, RZ, RZ, R194 ;  /* 0x000000ffff077224 */ /* 0x008fc600078e00c2 */
[----:B------:R-:W3:Y:S04]  /*c3d20*/  LDL R194, [R1+0x2558] ;  /* 0x0025580001c27983 */ /* 0x000ee80000100800 */
[----:B------:R1:W-:Y:S01]  /*c3d30*/  LDGSTS.E [R2+0x18f00], desc[UR74][R6.64], P1 ;  /* 0x18f0000006027fae */ /* 0x0003e200089a104a */
[----:B------:R-:W-:Y:S01]  /*c3d40*/  USEL UR16, UR16, URZ, !UP0 ;  /* 0x000000ff10107287 */ /* 0x000fe2000c000000 */
[----:B-1----:R-:W-:Y:S02]  /*c3d50*/  IMAD.MOV.U32 R6, RZ, RZ, R199 ;  /* 0x000000ffff067224 */ /* 0x002fe400078e00c7 */
[----:B------:R-:W-:Y:S01]  /*c3d60*/  IMAD.MOV.U32 R7, RZ, RZ, R198 ;  /* 0x000000ffff077224 */ /* 0x000fe200078e00c6 */
[----:B------:R-:W3:Y:S04]  /*c3d70*/  LDL R199, [R1+0x25e4] ;  /* 0x0025e40001c77983 */ /* 0x000ee80000100800 */
[----:B------:R1:W-:Y:S01]  /*c3d80*/  LDGSTS.E [R2+0x19c00], desc[UR74][R6.64], P0 ;  /* 0x19c0000006027fae */ /* 0x0003e200081a104a */
[----:B------:R-:W-:-:S03]  /*c3d90*/  ISETP.NE.U32.AND P1, PT, RZ, UR16, PT ;  /* 0x00000010ff007c0c */ /* 0x000fc6000bf25070 */
[----:B------:R-:W3:Y:S01]  /*c3da0*/  LDL R198, [R1+0x25e0] ;  /* 0x0025e00001c67983 */ /* 0x000ee20000100800 */
[----:B-1----:R-:W-:Y:S01]  /*c3db0*/  MOV R6, R197 ;  /* 0x000000c500067202 */ /* 0x002fe20000000f00 */
[----:B------:R-:W-:Y:S02]  /*c3dc0*/  IMAD.MOV.U32 R7, RZ, RZ, R196 ;  /* 0x000000ffff077224 */ /* 0x000fe400078e00c4 */
[----:B------:R-:W3:Y:S04]  /*c3dd0*/  LDL R197, [R1+0x264c] ;  /* 0x00264c0001c57983 */ /* 0x000ee80000100800 */
[----:B------:R4:W-:Y:S04]  /*c3de0*/  LDGSTS.E [R2+0x19d00], desc[UR74][R6.64], P0 ;  /* 0x19d0000006027fae */ /* 0x0009e800081a104a */
[----:B------:R-:W3:Y:S01]  /*c3df0*/  LDL R196, [R1+0x2648] ;  /* 0x0026480001c47983 */ /* 0x000ee20000100800 */
[----:B----4-:R-:W-:-:S02]  /*c3e00*/  IMAD.MOV.U32 R6, RZ, RZ, R175 ;  /* 0x000000ffff067224 */ /* 0x010fc400078e00af */
[----:B------:R-:W-:Y:S01]  /*c3e10*/  IMAD.MOV.U32 R7, RZ, RZ, R174 ;  /* 0x000000ffff077224 */ /* 0x000fe200078e00ae */
[----:B------:R-:W4:Y:S04]  /*c3e20*/  LDL R175, [R1+0x2654] ;  /* 0x0026540001af7983 */ /* 0x000f280000100800 */
[----:B------:R1:W-:Y:S04]  /*c3e30*/  LDGSTS.E [R2+0x19e00], desc[UR74][R6.64], P0 ;  /* 0x19e0000006027fae */ /* 0x0003e800081a104a */
[----:B------:R-:W4:Y:S01]  /*c3e40*/  LDL R174, [R1+0x2650] ;  /* 0x0026500001ae7983 */ /* 0x000f220000100800 */
[----:B-1----:R-:W-:Y:S01]  /*c3e50*/  IMAD.MOV.U32 R6, RZ, RZ, R193 ;  /* 0x000000ffff067224 */ /* 0x002fe200078e00c1 */
[----:B------:R-:W-:-:S02]  /*c3e60*/  MOV R7, R192 ;  /* 0x000000c000077202 */ /* 0x000fc40000000f00 */
[----:B------:R-:W4:Y:S04]  /*c3e70*/  LDL R193, [R1+0x265c] ;  /* 0x00265c0001c17983 */ /* 0x000f280000100800 */
[----:B------:R1:W-:Y:S04]  /*c3e80*/  LDGSTS.E [R2+0x19f00], desc[UR74][R6.64], P0 ;  /* 0x19f0000006027fae */ /* 0x0003e800081a104a */
[----:B------:R-:W4:Y:S01]  /*c3e90*/  LDL R192, [R1+0x2658] ;  /* 0x0026580001c07983 */ /* 0x000f220000100800 */
[----:B-1----:R-:W-:Y:S02]  /*c3ea0*/  IMAD.MOV.U32 R6, RZ, RZ, R163 ;  /* 0x000000ffff067224 */ /* 0x002fe400078e00a3 */
[----:B------:R-:W-:-:S05]  /*c3eb0*/  IMAD.MOV.U32 R7, RZ, RZ, R162 ;  /* 0x000000ffff077224 */ /* 0x000fca00078e00a2 */
[----:B------:R1:W-:Y:S02]  /*c3ec0*/  LDGSTS.E [R2+0x1ac00], desc[UR74][R6.64], P1 ;  /* 0x1ac0000006027fae */ /* 0x0003e400089a104a */
[----:B-1----:R-:W-:Y:S02]  /*c3ed0*/  IMAD.MOV.U32 R6, RZ, RZ, R169 ;  /* 0x000000ffff067224 */ /* 0x002fe400078e00a9 */
[----:B------:R-:W-:-:S05]  /*c3ee0*/  IMAD.MOV.U32 R7, RZ, RZ, R168 ;  /* 0x000000ffff077224 */ /* 0x000fca00078e00a8 */
[----:B------:R2:W-:Y:S02]  /*c3ef0*/  LDGSTS.E [R2+0x1ad00], desc[UR74][R6.64], P1 ;  /* 0x1ad0000006027fae */ /* 0x0005e400089a104a */
[----:B--2---:R-:W-:Y:S02]  /*c3f00*/  MOV R6, R195 ;  /* 0x000000c300067202 */ /* 0x004fe40000000f00 */
[----:B------:R-:W2:Y:S01]  /*c3f10*/  LDL R195, [R1+0x2664] ;  /* 0x0026640001c37983 */ /* 0x000ea20000100800 */
[----:B---3--:R-:W-:-:S03]  /*c3f20*/  IMAD.MOV.U32 R7, RZ, RZ, R194 ;  /* 0x000000ffff077224 */ /* 0x008fc600078e00c2 */
[----:B------:R-:W3:Y:S01]  /*c3f30*/  LDL R194, [R1+0x2660] ;  /* 0x0026600001c27983 */ /* 0x000ee20000100800 */
[----:B------:R-:W-:-:S03]  /*c3f40*/  UISETP.GT.AND UP1, UPT, UR14, 0x6f, UPT ;  /* 0x0000006f0e00788c */ /* 0x000fc6000bf24270 */
[----:B------:R1:W-:Y:S01]  /*c3f50*/  LDGSTS.E [R2+0x1ae00], desc[UR74][R6.64], P1 ;  /* 0x1ae0000006027fae */ /* 0x0003e200089a104a */
[----:B------:R-:W-:-:S04]  /*c3f60*/  USEL UR11, URZ, 0x4, !UP1 ;  /* 0x00000004ff0b7887 */ /* 0x000fc8000c800000 */
[----:B------:R-:W-:-:S06]  /*c3f70*/  USEL UR11, UR11, URZ, !UP0 ;  /* 0x000000ff0b0b7287 */ /* 0x000fcc000c000000 */
[----:B------:R-:W-:Y:S01]  /*c3f80*/  ISETP.NE.U32.AND P0, PT, RZ, UR11, PT ;  /* 0x0000000bff007c0c */ /* 0x000fe2000bf05070 */
[----:B-1----:R-:W-:Y:S02]  /*c3f90*/  IMAD.MOV.U32 R6, RZ, RZ, R171 ;  /* 0x000000ffff067224 */ /* 0x002fe400078e00ab */
[----:B------:R-:W-:Y:S01]  /*c3fa0*/  IMAD.MOV.U32 R7, RZ, RZ, R170 ;  /* 0x000000ffff077224 */ /* 0x000fe200078e00aa */
[----:B------:R-:W-:-:S04]  /*c3fb0*/  UISETP.GT.AND UP1, UPT, UR14, 0x73, UPT ;  /* 0x000000730e00788c */ /* 0x000fc8000bf24270 */
        /* <DEDUP_REMOVED lines=9> */
[----:B------:R-:W-:Y:S01]  /*c4050*/  ISETP.NE.U32.AND P1, PT, RZ, UR16, PT ;  /* 0x00000010ff007c0c */ /* 0x000fe2000bf25070 */
[----:B-1----:R-:W-:Y:S02]  /*c4060*/  IMAD.MOV.U32 R6, RZ, RZ, R107 ;  /* 0x000000ffff067224 */ /* 0x002fe400078e006b */
[----:B------:R-:W-:-:S05]  /*c4070*/  IMAD.MOV.U32 R7, RZ, RZ, R106 ;  /* 0x000000ffff077224 */ /* 0x000fca00078e006a */
        /* <DEDUP_REMOVED lines=10> */
[----:B----4-:R-:W-:Y:S01]  /*c4120*/  IMAD.MOV.U32 R6, RZ, RZ, R175 ;  /* 0x000000ffff067224 */ /* 0x010fe200078e00af */
[----:B------:R-:W-:-:S05]  /*c4130*/  MOV R7, R174 ;  /* 0x000000ae00077202 */ /* 0x000fca0000000f00 */
[----:B------:R1:W-:Y:S01]  /*c4140*/  LDGSTS.E [R2+0x1cd00], desc[UR74][R6.64], P1 ;  /* 0x1cd0000006027fae */ /* 0x0003e200089a104a */
[----:B------:R-:W-:Y:S01]  /*c4150*/  ISETP.NE.U32.AND P0, PT, RZ, UR11, PT ;  /* 0x0000000bff007c0c */ /* 0x000fe2000bf05070 */
[----:B-1----:R-:W-:Y:S02]  /*c4160*/  IMAD.MOV.U32 R6, RZ, RZ, R193 ;  /* 0x000000ffff067224 */ /* 0x002fe400078e00c1 */
[----:B------:R-:W-:-:S05]  /*c4170*/  IMAD.MOV.U32 R7, RZ, RZ, R192 ;  /* 0x000000ffff077224 */ /* 0x000fca00078e00c0 */
[----:B------:R2:W-:Y:S01]  /*c4180*/  LDGSTS.E [R2+0x1ce00], desc[UR74][R6.64], P1 ;  /* 0x1ce0000006027fae */ /* 0x0005e200089a104a */
[----:B------:R-:W-:-:S04]  /*c4190*/  UISETP.GT.AND UP1, UPT, UR14, 0x7b, UPT ;  /* 0x0000007b0e00788c */ /* 0x000fc8000bf24270 */
[----:B------:R-:W-:-:S04]  /*c41a0*/  USEL UR16, URZ, 0x4, !UP1 ;  /* 0x00000004ff107887 */ /* 0x000fc8000c800000 */
[----:B------:R-:W-:Y:S02]  /*c41b0*/  USEL UR16, UR16, URZ, !UP0 ;  /* 0x000000ff10107287 */ /* 0x000fe4000c000000 */
[----:B------:R-:W-:-:S04]  /*c41c0*/  UISETP.GT.AND UP1, UPT, UR14, 0x7f, UPT ;  /* 0x0000007f0e00788c */ /* 0x000fc8000bf24270 */
[----:B------:R-:W-:-:S04]  /*c41d0*/  USEL UR11, URZ, 0x4, !UP1 ;  /* 0x00000004ff0b7887 */ /* 0x000fc8000c800000 */
[----:B------:R-:W-:-:S06]  /*c41e0*/  USEL UR11, UR11, URZ, !UP0 ;  /* 0x000000ff0b0b7287 */ /* 0x000fcc000c000000 */
[----:B------:R-:W-:Y:S02]  /*c41f0*/  ISETP.NE.U32.AND P2, PT, RZ, UR11, PT ;  /* 0x0000000bff007c0c */ /* 0x000fe4000bf45070 */
[----:B------:R-:W-:Y:S01]  /*c4200*/  PLOP3.LUT P3, PT, PT, PT, UP0, 0x80, 0x8 ;  /* 0x000000000008781c */ /* 0x000fe20003f6f008 */
[----:B--2---:R-:W-:Y:S02]  /*c4210*/  IMAD.MOV.U32 R6, RZ, RZ, R195 ;  /* 0x000000ffff067224 */ /* 0x004fe400078e00c3 */
[----:B---3--:R-:W-:-:S05]  /*c4220*/  IMAD.MOV.U32 R7, RZ, RZ, R194 ;  /* 0x000000ffff077224 */ /* 0x008fca00078e00c2 */
[----:B------:R1:W-:Y:S02]  /*c4230*/  LDGSTS.E [R2+0x1cf00], desc[UR74][R6.64], P1 ;  /* 0x1cf0000006027fae */ /* 0x0003e400089a104a */
[----:B-1----:R-:W-:Y:S01]  /*c4240*/  MOV R6, R67 ;  /* 0x0000004300067202 */ /* 0x002fe20000000f00 */
[----:B------:R-:W-:-:S05]  /*c4250*/  IMAD.MOV.U32 R7, RZ, RZ, R68 ;  /* 0x000000ffff077224 */ /* 0x000fca00078e0044 */
[----:B------:R1:W-:Y:S01]  /*c4260*/  LDGSTS.E [R2+0x1dc00], desc[UR74][R6.64], P0 ;  /* 0x1dc0000006027fae */ /* 0x0003e200081a104a */
[----:B------:R-:W-:Y:S01]  /*c4270*/  ISETP.NE.U32.AND P1, PT, RZ, UR16, PT ;  /* 0x00000010ff007c0c */ /* 0x000fe2000bf25070 */
[----:B-1----:R-:W-:Y:S02]  /*c4280*/  IMAD.MOV.U32 R6, RZ, RZ, R65 ;  /* 0x000000ffff067224 */ /* 0x002fe400078e0041 */
[----:B------:R-:W-:-:S05]  /*c4290*/  IMAD.MOV.U32 R7, RZ, RZ, R66 ;  /* 0x000000ffff077224 */ /* 0x000fca00078e0042 */
[----:B------:R1:W-:Y:S02]  /*c42a0*/  LDGSTS.E [R2+0x1dd00], desc[UR74][R6.64], P0 ;  /* 0x1dd0000006027fae */ /* 0x0003e400081a104a */
[----:B-1----:R-:W-:Y:S01]  /*c42b0*/  IMAD.MOV.U32 R6, RZ, RZ, R63 ;  /* 0x000000ffff067224 */ /* 0x002fe200078e003f */
[----:B------:R-:W-:-:S05]  /*c42c0*/  MOV R7, R64 ;  /* 0x0000004000077202 */ /* 0x000fca0000000f00 */
[----:B------:R1:W-:Y:S02]  /*c42d0*/  LDGSTS.E [R2+0x1de00], desc[UR74][R6.64], P0 ;  /* 0x1de0000006027fae */ /* 0x0003e400081a104a */
[----:B-1----:R-:W-:Y:S02]  /*c42e0*/  IMAD.MOV.U32 R6, RZ, RZ, R61 ;  /* 0x000000ffff067224 */ /* 0x002fe400078e003d */
[----:B------:R-:W-:-:S05]  /*c42f0*/  IMAD.MOV.U32 R7, RZ, RZ, R62 ;  /* 0x000000ffff077224 */ /* 0x000fca00078e003e */
[----:B------:R1:W-:Y:S02]  /*c4300*/  LDGSTS.E [R2+0x1df00], desc[UR74][R6.64], P0 ;  /* 0x1df0000006027fae */ /* 0x0003e400081a104a */
[----:B-1----:R-:W-:Y:S02]  /*c4310*/  IMAD.MOV.U32 R6, RZ, RZ, R59 ;  /* 0x000000ffff067224 */ /* 0x002fe400078e003b */
[----:B------:R-:W-:-:S05]  /*c4320*/  IMAD.MOV.U32 R7, RZ, RZ, R60 ;  /* 0x000000ffff077224 */ /* 0x000fca00078e003c */
[----:B------:R1:W-:Y:S02]  /*c4330*/  LDGSTS.E [R2+0x1ec00], desc[UR74][R6.64], P1 ;  /* 0x1ec0000006027fae */ /* 0x0003e400089a104a */
[----:B-1----:R-:W-:Y:S01]  /*c4340*/  MOV R6, R57 ;  /* 0x0000003900067202 */ /* 0x002fe20000000f00 */
[----:B------:R-:W-:-:S05]  /*c4350*/  IMAD.MOV.U32 R7, RZ, RZ, R58 ;  /* 0x000000ffff077224 */ /* 0x000fca00078e003a */
[----:B------:R1:W-:Y:S02]  /*c4360*/  LDGSTS.E [R2+0x1ed00], desc[UR74][R6.64], P1 ;  /* 0x1ed0000006027fae */ /* 0x0003e400089a104a */
[----:B-1----:R-:W-:Y:S02]  /*c4370*/  IMAD.MOV.U32 R6, RZ, RZ, R55 ;  /* 0x000000ffff067224 */ /* 0x002fe400078e0037 */
[----:B------:R-:W-:-:S05]  /*c4380*/  IMAD.MOV.U32 R7, RZ, RZ, R56 ;  /* 0x000000ffff077224 */ /* 0x000fca00078e0038 */
[----:B------:R1:W-:Y:S01]  /*c4390*/  LDGSTS.E [R2+0x1ee00], desc[UR74][R6.64], P1 ;  /* 0x1ee0000006027fae */ /* 0x0003e200089a104a */
[----:B------:R-:W-:Y:S01]  /*c43a0*/  ISETP.GE.AND P0, PT, R53, UR14, PT ;  /* 0x0000000e35007c0c */ /* 0x000fe2000bf06270 */
[----:B-1----:R-:W-:Y:S01]  /*c43b0*/  IMAD.MOV.U32 R6, RZ, RZ, R5 ;  /* 0x000000ffff067224 */ /* 0x002fe200078e0005 */
[----:B------:R-:W-:-:S05]  /*c43c0*/  MOV R7, R54 ;  /* 0x0000003600077202 */ /* 0x000fca0000000f00 */
[----:B------:R1:W-:Y:S01]  /*c43d0*/  LDGSTS.E [R2+0x1ef00], desc[UR74][R6.64], P1 ;  /* 0x1ef0000006027fae */ /* 0x0003e200089a104a */
[----:B------:R-:W-:Y:S01]  /*c43e0*/  SEL R5, RZ, 0x4, P0 ;  /* 0x00000004ff057807 */ /* 0x000fe20000000000 */
[----:B-1----:R-:W-:Y:S02]  /*c43f0*/  IMAD.MOV.U32 R6, RZ, RZ, R51 ;  /* 0x000000ffff067224 */ /* 0x002fe400078e0033 */
[----:B------:R-:W-:Y:S01]  /*c4400*/  IMAD.MOV.U32 R7, RZ, RZ, R52 ;  /* 0x000000ffff077224 */ /* 0x000fe200078e0034 */
[----:B------:R-:W-:-:S04]  /*c4410*/  SEL R5, R5, RZ, !P3 ;  /* 0x000000ff05057207 */ /* 0x000fc80005800000 */
[----:B------:R1:W-:Y:S01]  /*c4420*/  LDGSTS.E [R2+0x1fc00], desc[UR74][R6.64], P2 ;  /* 0x1fc0000006027fae */ /* 0x0003e200091a104a */
[----:B------:R-:W-:Y:S02]  /*c4430*/  ISETP.GE.AND P1, PT, R8, UR14, PT ;  /* 0x0000000e08007c0c */ /* 0x000fe4000bf26270 */
[----:B------:R-:W-:Y:S01]  /*c4440*/  ISETP.NE.U32.AND P0, PT, R5, RZ, PT ;  /* 0x000000ff0500720c */ /* 0x000fe20003f05070 */
[----:B-1----:R-:W-:Y:S02]  /*c4450*/  IMAD.MOV.U32 R6, RZ, RZ, R49 ;  /* 0x000000ffff067224 */ /* 0x002fe400078e0031 */
[----:B------:R-:W-:Y:S01]  /*c4460*/  IMAD.MOV.U32 R7, RZ, RZ, R50 ;  /* 0x000000ffff077224 */ /* 0x000fe200078e0032 */
[----:B------:R-:W-:-:S04]  /*c4470*/  SEL R5, RZ, 0x4, P1 ;  /* 0x00000004ff057807 */ /* 0x000fc80000800000 */
[----:B------:R1:W-:Y:S01]  /*c4480*/  LDGSTS.E [R2+0x1fd00], desc[UR74][R6.64], P2 ;  /* 0x1fd0000006027fae */ /* 0x0003e200091a104a */
[----:B------:R-:W-:Y:S02]  /*c4490*/  SEL R5, R5, RZ, !P3 ;  /* 0x000000ff05057207 */ /* 0x000fe40005800000 */
[----:B-1----:R-:W-:Y:S01]  /*c44a0*/  MOV R6, R47 ;  /* 0x0000002f00067202 */ /* 0x002fe20000000f00 */
[----:B------:R-:W-:-:S05]  /*c44b0*/  IMAD.MOV.U32 R7, RZ, RZ, R48 ;  /* 0x000000ffff077224 */ /* 0x000fca00078e0030 */
[----:B------:R1:W-:Y:S01]  /*c44c0*/  LDGSTS.E [R2+0x1fe00], desc[UR74][R6.64], P2 ;  /* 0x1fe0000006027fae */ /* 0x0003e200091a104a */
[----:B------:R-:W-:Y:S01]  /*c44d0*/  ISETP.NE.U32.AND P1, PT, R5, RZ, PT ;  /* 0x000000ff0500720c */ /* 0x000fe20003f25070 */
[----:B-1----:R-:W-:Y:S02]  /*c44e0*/  IMAD.MOV.U32 R6, RZ, RZ, R45 ;  /* 0x000000ffff067224 */ /* 0x002fe400078e002d */
[----:B------:R-:W-:-:S05]  /*c44f0*/  IMAD.MOV.U32 R7, RZ, RZ, R46 ;  /* 0x000000ffff077224 */ /* 0x000fca00078e002e */
[----:B------:R1:W-:Y:S04]  /*c4500*/  LDGSTS.E [R2+0x1ff00], desc[UR74][R6.64], P2 ;  /* 0x1ff0000006027fae */ /* 0x0003e800091a104a */
[----:B------:R-:W0:Y:S01]  /*c4510*/  LDGDEPBAR ;  /* 0x00000000000079af */ /* 0x000e220000000000 */
        /* <DEDUP_REMOVED lines=22> */
[----:B------:R-:W2:Y:S01]  /*c4680*/  LDL.LU.64 R28, [R1+0x2400] ;  /* 0x00240000011c7983 */ /* 0x000ea20000300a00 */
[----:B------:R-:W-:-:S05]  /*c4690*/  IMAD.MOV.U32 R6, RZ, RZ, R23 ;  /* 0x000000ffff067224 */ /* 0x000fca00078e0017 */
[----:B------:R1:W-:Y:S02]  /*c46a0*/  LDGSTS.E [R3+0x43100], desc[UR74][R6.64], P1 ;  /* 0x4310000006037fae */ /* 0x0003e400089a104a */
[----:B-1----:R-:W-:Y:S01]  /*c46b0*/  MOV R6, R11 ;  /* 0x0000000b00067202 */ /* 0x002fe20000000f00 */
[----:B------:R-:W-:-:S05]  /*c46c0*/  IMAD.MOV.U32 R7, RZ, RZ, R22 ;  /* 0x000000ffff077224 */ /* 0x000fca00078e0016 */
[----:B------:R1:W-:Y:S02]  /*c46d0*/  LDGSTS.E [R3+0x44000], desc[UR74][R6.64], P0 ;  /* 0x4400000006037fae */ /* 0x0003e400081a104a */
[----:B-1----:R-:W-:Y:S02]  /*c46e0*/  IMAD.MOV.U32 R6, RZ, RZ, R9 ;  /* 0x000000ffff067224 */ /* 0x002fe400078e0009 */
[----:B------:R-:W-:Y:S01]  /*c46f0*/  IMAD.MOV.U32 R7, RZ, RZ, R10 ;  /* 0x000000ffff077224 */ /* 0x000fe200078e000a */
[----:B------:R-:W3:Y:S04]  /*c4700*/  LDL.LU.64 R8, [R1+0x23f8] ;  /* 0x0023f80001087983 */ /* 0x000ee80000300a00 */
[----:B------:R1:W-:Y:S04]  /*c4710*/  LDGSTS.E [R3+0x44100], desc[UR74][R6.64], P1 ;  /* 0x4410000006037fae */ /* 0x0003e800089a104a */
[----:B------:R-:W4:Y:S01]  /*c4720*/  LDL.LU.64 R10, [R1+0x23f0] ;  /* 0x0023f000010a7983 */ /* 0x000f220000300a00 */
[----:B-1----:R-:W-:Y:S01]  /*c4730*/  IMAD.MOV.U32 R6, RZ, RZ, R12 ;  /* 0x000000ffff067224 */ /* 0x002fe200078e000c */
[----:B------:R-:W-:-:S02]  /*c4740*/  MOV R7, R13 ;  /* 0x0000000d00077202 */ /* 0x000fc40000000f00 */
[----:B------:R-:W3:Y:S04]  /*c4750*/  LDL.LU.64 R12, [R1+0x23e8] ;  /* 0x0023e800010c7983 */ /* 0x000ee80000300a00 */
[----:B------:R1:W-:Y:S02]  /*c4760*/  LDGSTS.E [R3+0x45000], desc[UR74][R6.64], P0 ;  /* 0x4500000006037fae */ /* 0x0003e400081a104a */
[----:B-1----:R-:W-:Y:S02]  /*c4770*/  IMAD.MOV.U32 R6, RZ, RZ, R14 ;  /* 0x000000ffff067224 */ /* 0x002fe400078e000e */
[----:B------:R-:W-:Y:S02]  /*c4780*/  IMAD.MOV.U32 R7, RZ, RZ, R15 ;  /* 0x000000ffff077224 */ /* 0x000fe400078e000f */
[----:B------:R-:W3:Y:S04]  /*c4790*/  LDL.LU.64 R14, [R1+0x2308] ;  /* 0x00230800010e7983 */ /* 0x000ee80000300a00 */
[----:B------:R1:W-:Y:S02]  /*c47a0*/  LDGSTS.E [R3+0x45100], desc[UR74][R6.64], P1 ;  /* 0x4510000006037fae */ /* 0x0003e400089a104a */
[----:B-1----:R-:W-:-:S02]  /*c47b0*/  IMAD.MOV.U32 R6, RZ, RZ, R16 ;  /* 0x000000ffff067224 */ /* 0x002fc400078e0010 */
[----:B------:R-:W-:Y:S02]  /*c47c0*/  IMAD.MOV.U32 R7, RZ, RZ, R17 ;  /* 0x000000ffff077224 */ /* 0x000fe400078e0011 */
[----:B------:R-:W4:Y:S04]  /*c47d0*/  LDL.LU.64 R16, [R1+0x23e0] ;  /* 0x0023e00001107983 */ /* 0x000f280000300a00 */
[----:B------:R1:W-:Y:S02]  /*c47e0*/  LDGSTS.E [R3+0x46000], desc[UR74][R6.64], P0 ;  /* 0x4600000006037fae */ /* 0x0003e400081a104a */
[----:B-1----:R-:W-:Y:S01]  /*c47f0*/  MOV R6, R18 ;  /* 0x0000001200067202 */ /* 0x002fe20000000f00 */
[----:B------:R-:W-:Y:S02]  /*c4800*/  IMAD.MOV.U32 R7, RZ, RZ, R19 ;  /* 0x000000ffff077224 */ /* 0x000fe400078e0013 */
[----:B------:R-:W4:Y:S04]  /*c4810*/  LDL.LU.64 R18, [R1+0x23d8] ;  /* 0x0023d80001127983 */ /* 0x000f280000300a00 */
[----:B------:R1:W-:Y:S02]  /*c4820*/  LDGSTS.E [R3+0x46100], desc[UR74][R6.64], P1 ;  /* 0x4610000006037fae */ /* 0x0003e400089a104a */
[----:B-1----:R-:W-:-:S02]  /*c4830*/  IMAD.MOV.U32 R6, RZ, RZ, R20 ;  /* 0x000000ffff067224 */ /* 0x002fc400078e0014 */
[----:B------:R-:W-:Y:S02]  /*c4840*/  IMAD.MOV.U32 R7, RZ, RZ, R21 ;  /* 0x000000ffff077224 */ /* 0x000fe400078e0015 */
[----:B------:R-:W4:Y:S04]  /*c4850*/  LDL.LU.64 R20, [R1+0x23d0] ;  /* 0x0023d00001147983 */ /* 0x000f280000300a00 */
[----:B------:R1:W-:Y:S04]  /*c4860*/  LDGSTS.E [R3+0x47000], desc[UR74][R6.64], P0 ;  /* 0x4700000006037fae */ /* 0x0003e800081a104a */
[----:B------:R-:W4:Y:S01]  /*c4870*/  LDL.LU.64 R22, [R1+0x23c8] ;  /* 0x0023c80001167983 */ /* 0x000f220000300a00 */
[----:B-1----:R-:W-:Y:S01]  /*c4880*/  IMAD.MOV.U32 R6, RZ, RZ, R30 ;  /* 0x000000ffff067224 */ /* 0x002fe200078e001e */
[----:B------:R-:W-:-:S05]  /*c4890*/  MOV R7, R31 ;  /* 0x0000001f00077202 */ /* 0x000fca0000000f00 */
[----:B------:R1:W-:Y:S02]  /*c48a0*/  LDGSTS.E [R3+0x47100], desc[UR74][R6.64], P1 ;  /* 0x4710000006037fae */ /* 0x0003e400089a104a */
[----:B-1----:R-:W-:Y:S02]  /*c48b0*/  IMAD.MOV.U32 R6, RZ, RZ, R24 ;  /* 0x000000ffff067224 */ /* 0x002fe400078e0018 */
[----:B------:R-:W-:Y:S02]  /*c48c0*/  IMAD.MOV.U32 R7, RZ, RZ, R25 ;  /* 0x000000ffff077224 */ /* 0x000fe400078e0019 */
[----:B------:R-:W4:Y:S04]  /*c48d0*/  LDL.LU.64 R24, [R1+0x23c0] ;  /* 0x0023c00001187983 */ /* 0x000f280000300a00 */
[----:B------:R1:W-:Y:S02]  /*c48e0*/  LDGSTS.E [R3+0x48000], desc[UR74][R6.64], P0 ;  /* 0x4800000006037fae */ /* 0x0003e400081a104a */
[----:B-1----:R-:W-:-:S02]  /*c48f0*/  IMAD.MOV.U32 R6, RZ, RZ, R26 ;  /* 0x000000ffff067224 */ /* 0x002fc400078e001a */
[----:B------:R-:W-:Y:S02]  /*c4900*/  IMAD.MOV.U32 R7, RZ, RZ, R27 ;  /* 0x000000ffff077224 */ /* 0x000fe400078e001b */
[----:B------:R-:W4:Y:S04]  /*c4910*/  LDL.LU.64 R26, [R1+0x23b8] ;  /* 0x0023b800011a7983 */ /* 0x000f280000300a00 */
[----:B------:R1:W-:Y:S01]  /*c4920*/  LDGSTS.E [R3+0x48100], desc[UR74][R6.64], P1 ;  /* 0x4810000006037fae */ /* 0x0003e200089a104a */
[----:B--2---:R-:W-:-:S04]  /*c4930*/  IADD3 R5, P2, PT, R28, UR13, RZ ;  /* 0x0000000d1c057c10 */ /* 0x004fc8000ff5e0ff */
[----:B-1----:R-:W-:Y:S02]  /*c4940*/  IADD3.X R6, PT, PT, R29, UR8, RZ, P2, !PT ;  /* 0x000000081d067c10 */ /* 0x002fe400097fe4ff */
        /* <DEDUP_REMOVED lines=20> */
[----:B------:R-:W2:Y:S01]  /*c4a90*/  LDL.LU.64 R106, [R1+0x2310] ;  /* 0x00231000016a7983 */ /* 0x000ea20000300a00 */
[----:B---3--:R-:W-:-:S04]  /*c4aa0*/  IADD3 R7, P2, PT, R8, UR13, RZ ;  /* 0x0000000d08077c10 */ /* 0x008fc8000ff5e0ff */
[----:B------:R-:W-:Y:S02]  /*c4ab0*/  IADD3.X R8, PT, PT, R9, UR8, RZ, P2, !PT ;  /* 0x0000000809087c10 */ /* 0x000fe400097fe4ff */
[----:B----4-:R-:W-:-:S04]  /*c4ac0*/  IADD3 R9, P2, PT, R10, UR13, RZ ;  /* 0x0000000d0a097c10 */ /* 0x010fc8000ff5e0ff */
[----:B------:R-:W-:Y:S02]  /*c4ad0*/  IADD3.X R10, PT, PT, R11, UR8, RZ, P2, !PT ;  /* 0x000000080b0a7c10 */ /* 0x000fe400097fe4ff */
[----:B------:R-:W-:-:S04]  /*c4ae0*/  IADD3 R11, P2, PT, R12, UR13, RZ ;  /* 0x0000000d0c0b7c10 */ /* 0x000fc8000ff5e0ff */
        /* <DEDUP_REMOVED lines=14> */
[----:B------:R-:W-:Y:S01]  /*c4bd0*/  IADD3.X R26, PT, PT, R27, UR8, RZ, P2, !PT ;  /* 0x000000081b1a7c10 */ /* 0x000fe200097fe4ff */
[----:B------:R-:W-:Y:S01]  /*c4be0*/  IMAD.MOV.U32 R195, RZ, RZ, R206 ;  /* 0x000000ffffc37224 */ /* 0x000fe200078e00ce */
[----:B------:R-:W-:Y:S01]  /*c4bf0*/  MOV R194, R207 ;  /* 0x000000cf00c27202 */ /* 0x000fe20000000f00 */
[----:B------:R-:W-:Y:S01]  /*c4c00*/  IMAD.MOV.U32 R192, RZ, RZ, R205 ;  /* 0x000000ffffc07224 */ /* 0x000fe200078e00cd */
[----:B------:R-:W-:Y:S01]  /*c4c10*/  MOV R175, R178 ;  /* 0x000000b200af7202 */ /* 0x000fe20000000f00 */
[----:B------:R-:W-:Y:S01]  /*c4c20*/  IMAD.MOV.U32 R193, RZ, RZ, R204 ;  /* 0x000000ffffc17224 */ /* 0x000fe200078e00cc */
[----:B--2---:R-:W-:Y:S01]  /*c4c30*/  IADD3 R27, P2, PT, R28, UR13, RZ ;  /* 0x0000000d1c1b7c10 */ /* 0x004fe2000ff5e0ff */
[----:B------:R-:W-:Y:S02]  /*c4c40*/  IMAD.MOV.U32 R174, RZ, RZ, R179 ;  /* 0x000000ffffae7224 */ /* 0x000fe400078e00b3 */
[----:B------:R-:W-:Y:S01]  /*c4c50*/  IMAD.MOV.U32 R196, RZ, RZ, R177 ;  /* 0x000000ffffc47224 */ /* 0x000fe200078e00b1 */
[----:B------:R-:W-:Y:S01]  /*c4c60*/  IADD3.X R28, PT, PT, R29, UR8, RZ, P2, !PT ;  /* 0x000000081d1c7c10 */ /* 0x000fe200097fe4ff */
[----:B------:R-:W-:Y:S01]  /*c4c70*/  IMAD.MOV.U32 R197, RZ, RZ, R176 ;  /* 0x000000ffffc57224 */ /* 0x000fe200078e00b0 */
[----:B------:R-:W-:Y:S01]  /*c4c80*/  IADD3 R29, P2, PT, R30, UR13, RZ ;  /* 0x0000000d1e1d7c10 */ /* 0x000fe2000ff5e0ff */
[----:B------:R-:W-:-:S02]  /*c4c90*/  IMAD.MOV.U32 R198, RZ, RZ, R104 ;  /* 0x000000ffffc67224 */ /* 0x000fc400078e0068 */
[----:B------:R-:W-:Y:S01]  /*c4ca0*/  IMAD.MOV.U32 R199, RZ, RZ, R101 ;  /* 0x000000ffffc77224 */ /* 0x000fe200078e0065 */
[----:B------:R-:W-:Y:S01]  /*c4cb0*/  IADD3.X R30, PT, PT, R31, UR8, RZ, P2, !PT ;  /* 0x000000081f1e7c10 */ /* 0x000fe200097fe4ff */
[----:B------:R-:W-:Y:S01]  /*c4cc0*/  IMAD.MOV.U32 R144, RZ, RZ, R92 ;  /* 0x000000ffff907224 */ /* 0x000fe200078e005c */
[----:B------:R-:W-:Y:S01]  /*c4cd0*/  IADD3 R31, P2, PT, R32, UR13, RZ ;  /* 0x0000000d201f7c10 */ /* 0x000fe2000ff5e0ff */
[----:B------:R-:W-:Y:S01]  /*c4ce0*/  IMAD.MOV.U32 R145, RZ, RZ, R89 ;  /* 0x000000ffff917224 */ /* 0x000fe200078e0059 */
[----:B------:R-:W-:Y:S01]  /*c4cf0*/  MOV R173, R93 ;  /* 0x0000005d00ad7202 */ /* 0x000fe20000000f00 */
        /* <DEDUP_REMOVED lines=34> */
[----:B------:R-:W-:Y:S02]  /*c4f20*/  LDGSTS.E [R3+0x49000], desc[UR74][R194.64], P0 ;  /* 0x49000000c2037fae */ /* 0x000fe400081a104a */
[----:B------:R-:W-:-:S02]  /*c4f30*/  IADD3.X R44, PT, PT, R45, UR8, RZ, P2, !PT ;  /* 0x000000082d2c7c10 */ /* 0x000fc400097fe4ff */
[----:B------:R-:W-:Y:S01]  /*c4f40*/  IADD3 R45, P2, PT, R46, UR13, RZ ;  /* 0x0000000d2e2d7c10 */ /* 0x000fe2000ff5e0ff */
[----:B------:R1:W-:Y:S03]  /*c4f50*/  STL.64 [R1+0x1b48], R194 ;  /* 0x001b48c201007387 */ /* 0x0003e60000100a00 */
        /* <DEDUP_REMOVED lines=43> */
[----:B------:R-:W-:Y:S02]  /*c5210*/  IADD3.X R62, PT, PT, R63, UR8, RZ, P2, !PT ;  /* 0x000000083f3e7c10 */ /* 0x000fe400097fe4ff */
[----:B------:R-:W-:Y:S01]  /*c5220*/  MOV R15, R16 ;  /* 0x00000010000f7202 */ /* 0x000fe20000000f00 */
[----:B------:R-:W-:Y:S01]  /*c5230*/  IMAD.MOV.U32 R13, RZ, RZ, R20 ;  /* 0x000000ffff0d7224 */ /* 0x000fe200078e0014 */
[----:B------:R-:W-:Y:S01]  /*c5240*/  IADD3 R63, P2, PT, R64, UR13, RZ ;  /* 0x0000000d403f7c10 */ /* 0x000fe2000ff5e0ff */
        /* <DEDUP_REMOVED lines=24> */
[----:B------:R-:W-:-:S03]  /*c53d0*/  IMAD.MOV.U32 R16, RZ, RZ, R17 ;  /* 0x000000ffff107224 */ /* 0x000fc600078e0011 */
[----:B------:R1:W-:Y:S01]  /*c53e0*/  STL.64 [R1+0x1b98], R160 ;  /* 0x001b98a001007387 */ /* 0x0003e20000100a00 */
[----:B------:R-:W-:-:S03]  /*c53f0*/  IMAD.MOV.U32 R17, RZ, RZ, R18 ;  /* 0x000000ffff117224 */ /* 0x000fc600078e0012 */
[----:B------:R1:W-:Y:S04]  /*c5400*/  STL.64 [R1+0x1b90], R158 ;  /* 0x001b909e01007387 */ /* 0x0003e80000100a00 */
[----:B------:R1:W-:Y:S04]  /*c5410*/  STL.64 [R1+0x1b88], R156 ;  /* 0x001b889c01007387 */ /* 0x0003e80000100a00 */
        /* <DEDUP_REMOVED lines=12> */
[----:B------:R-:W-:-:S03]  /*c54e0*/  MOV R97, R46 ;  /* 0x0000002e00617202 */ /* 0x000fc60000000f00 */
[----:B------:R1:W-:Y:S04]  /*c54f0*/  STL.64 [R1+0x23a8], R200 ;  /* 0x0023a8c801007387 */ /* 0x0003e80000100a00 */
[----:B------:R-:W-:Y:S04]  /*c5500*/  STL.64 [R1+0x23a0], R74 ;  /* 0x0023a04a01007387 */ /* 0x000fe80000100a00 */
[----:B------:R-:W-:Y:S01]  /*c5510*/  STL.64 [R1+0x2398], R80 ;  /* 0x0023985001007387 */ /* 0x000fe20000100a00 */
[----:B------:R-:W-:-:S03]  /*c5520*/  MOV R100, R51 ;  /* 0x0000003300647202 */ /* 0x000fc60000000f00 */
[----:B------:R-:W-:Y:S01]  /*c5530*/  STL.64 [R1+0x2390], R78 ;  /* 0x0023904e01007387 */ /* 0x000fe20000100a00 */
[----:B------:R-:W-:-:S03]  /*c5540*/  IMAD.MOV.U32 R176, RZ, RZ, R53 ;  /* 0x000000ffffb07224 */ /* 0x000fc600078e0035 */
[----:B------:R1:W-:Y:S01]  /*c5550*/  STL.64 [R1+0x2388], R110 ;  /* 0x0023886e01007387 */ /* 0x0003e20000100a00 */
[----:B------:R-:W-:-:S03]  /*c5560*/  IMAD.MOV.U32 R177, RZ, RZ, R54 ;  /* 0x000000ffffb17224 */ /* 0x000fc600078e0036 */
[----:B------:R-:W-:Y:S01]  /*c5570*/  STL.64 [R1+0x2380], R88 ;  /* 0x0023805801007387 */ /* 0x000fe20000100a00 */
[----:B------:R-:W-:Y:S01]  /*c5580*/  IMAD.MOV.U32 R178, RZ, RZ, R55 ;  /* 0x000000ffffb27224 */ /* 0x000fe200078e0037 */
[----:B------:R-:W-:Y:S02]  /*c5590*/  MOV R179, R56 ;  /* 0x0000003800b37202 */ /* 0x000fe40000000f00 */
[----:B------:R1:W-:Y:S01]  /*c55a0*/  STL.64 [R1+0x2378], R114 ;  /* 0x0023787201007387 */ /* 0x0003e20000100a00 */
[----:B------:R-:W-:-:S03]  /*c55b0*/  IMAD.MOV.U32 R122, RZ, RZ, R57 ;  /* 0x000000ffff7a7224 */ /* 0x000fc600078e0039 */
[----:B------:R-:W-:Y:S01]  /*c55c0*/  STL.64 [R1+0x2370], R84 ;  /* 0x0023705401007387 */ /* 0x000fe20000100a00 */
[----:B------:R-:W-:-:S03]  /*c55d0*/  IMAD.MOV.U32 R123, RZ, RZ, R58 ;  /* 0x000000ffff7b7224 */ /* 0x000fc600078e003a */
[----:B------:R-:W-:Y:S01]  /*c55e0*/  STL.64 [R1+0x2368], R96 ;  /* 0x0023686001007387 */ /* 0x000fe20000100a00 */
        /* <DEDUP_REMOVED lines=10> */
[----:B------:R-:W-:Y:S01]  /*c5690*/  IMAD.MOV.U32 R202, RZ, RZ, R65 ;  /* 0x000000ffffca7224 */ /* 0x000fe200078e0041 */
[----:B------:R-:W-:Y:S02]  /*c56a0*/  MOV R203, R66 ;  /* 0x0000004200cb7202 */ /* 0x000fe40000000f00 */
[----:B------:R-:W-:Y:S01]  /*c56b0*/  STL.64 [R1+0x2340], R178 ;  /* 0x002340b201007387 */ /* 0x000fe20000100a00 */
[----:B------:R-:W-:-:S03]  /*c56c0*/  IMAD.MOV.U32 R148, RZ, RZ, R67 ;  /* 0x000000ffff947224 */ /* 0x000fc600078e0043 */
[----:B------:R1:W-:Y:S01]  /*c56d0*/  STL.64 [R1+0x2338], R122 ;  /* 0x0023387a01007387 */ /* 0x0003e20000100a00 */
[----:B------:R-:W-:-:S03]  /*c56e0*/  IMAD.MOV.U32 R149, RZ, RZ, R68 ;  /* 0x000000ffff957224 */ /* 0x000fc600078e0044 */
[----:B------:R-:W-:Y:S04]  /*c56f0*/  LDGSTS.E [R3+0x4a000], desc[UR74][R174.64], P0 ;  /* 0x4a000000ae037fae */ /* 0x000fe800081a104a */
[----:B------:R-:W-:Y:S04]  /*c5700*/  STL.64 [R1+0x2330], R204 ;  /* 0x002330cc01007387 */ /* 0x000fe80000100a00 */
[----:B------:R-:W-:Y:S04]  /*c5710*/  LDGSTS.E [R3+0x4a100], desc[UR74][R196.64], P1 ;  /* 0x4a100000c4037fae */ /* 0x000fe800089a104a */
[----:B------:R2:W-:Y:S04]  /*c5720*/  STL.64 [R1+0x2328], R126 ;  /* 0x0023287e01007387 */ /* 0x0005e80000100a00 */
[----:B------:R-:W-:Y:S04]  /*c5730*/  LDGSTS.E [R3+0x4b000], desc[UR74][R198.64], P0 ;  /* 0x4b000000c6037fae */ /* 0x000fe800081a104a */
[----:B-1----:R-:W4:Y:S04]  /*c5740*/  LDL.LU.64 R194, [R1+0x42a0] ;  /* 0x0042a00001c27983 */ /* 0x002f280000300a00 */
[----:B------:R-:W-:Y:S04]  /*c5750*/  LDGSTS.E [R3+0x4b100], desc[UR74][R106.64], P1 ;  /* 0x4b1000006a037fae */ /* 0x000fe800089a104a */
[----:B------:R1:W-:Y:S04]  /*c5760*/  STL.64 [R1+0x2320], R206 ;  /* 0x002320ce01007387 */ /* 0x0003e80000100a00 */
[----:B------:R-:W-:Y:S04]  /*c5770*/  LDGSTS.E [R3+0x4c000], desc[UR74][R144.64], P0 ;  /* 0x4c00000090037fae */ /* 0x000fe800081a104a */
[----:B--2---:R-:W2:Y:S04]  /*c5780*/  LDL.LU.64 R192, [R1+0x4298] ;  /* 0x0042980001c07983 */ /* 0x004ea80000300a00 */
[----:B------:R-:W-:Y:S04]  /*c5790*/  LDGSTS.E [R3+0x4c100], desc[UR74][R172.64], P1 ;  /* 0x4c100000ac037fae */ /* 0x000fe800089a104a */
[----:B------:R-:W-:Y:S04]  /*c57a0*/  STL.64 [R1+0x2318], R202 ;  /* 0x002318ca01007387 */ /* 0x000fe80000100a00 */
[----:B------:R-:W-:Y:S04]  /*c57b0*/  LDGSTS.E [R3+0x4d000], desc[UR74][R170.64], P0 ;  /* 0x4d000000aa037fae */ /* 0x000fe800081a104a */
[----:B---3--:R-:W3:Y:S04]  /*c57c0*/  LDL.LU.64 R174, [R1+0x4290] ;  /* 0x0042900001ae7983 */ /* 0x008ee80000300a00 */
[----:B------:R-:W-:Y:S04]  /*c57d0*/  LDGSTS.E [R3+0x4d100], desc[UR74][R168.64], P1 ;  /* 0x4d100000a8037fae */ /* 0x000fe800089a104a */
[----:B------:R1:W-:Y:S04]  /*c57e0*/  STL.64 [R1+0x2310], R148 ;  /* 0x0023109401007387 */ /* 0x0003e80000100a00 */
[----:B------:R-:W-:Y:S04]  /*c57f0*/  LDGSTS.E [R3+0x4e000], desc[UR74][R162.64], P0 ;  /* 0x4e000000a2037fae */ /* 0x000fe800081a104a */
[----:B----4-:R-:W4:Y:S04]  /*c5800*/  LDL.LU.64 R196, [R1+0x4288] ;  /* 0x0042880001c47983 */ /* 0x010f280000300a00 */
        /* <DEDUP_REMOVED lines=24> */
[----:B------:R1:W-:Y:S04]  /*c5990*/  LDGSTS.E [R3+0x54100], desc[UR74][R6.64], P1 ;  /* 0x5410000006037fae */ /* 0x0003e800089a104a */
[----:B------:R-:W2:Y:S04]  /*c59a0*/  LDL.LU.64 R150, [R1+0x4220] ;  /* 0x0042200001967983 */ /* 0x000ea80000300a00 */
[----:B------:R-:W-:Y:S04]  /*c59b0*/  LDGSTS.E [R3+0x55000], desc[UR74][R76.64], P0 ;  /* 0x550000004c037fae */ /* 0x000fe800081a104a */
[----:B------:R-:W2:Y:S04]  /*c59c0*/  LDL.LU.64 R130, [R1+0x4218] ;  /* 0x0042180001827983 */ /* 0x000ea80000300a00 */
[----:B------:R-:W-:Y:S04]  /*c59d0*/  LDGSTS.E [R3+0x55100], desc[UR74][R200.64], P1 ;  /* 0x55100000c8037fae */ /* 0x000fe800089a104a */
[----:B------:R-:W-:Y:S04]  /*c59e0*/  LDGSTS.E [R3+0x56000], desc[UR74][R74.64], P0 ;  /* 0x560000004a037fae */ /* 0x000fe800081a104a */
[----:B------:R-:W-:Y:S04]  /*c59f0*/  LDGSTS.E [R3+0x56100], desc[UR74][R80.64], P1 ;  /* 0x5610000050037fae */ /* 0x000fe800089a104a */
[----:B------:R-:W2:Y:S04]  /*c5a00*/  LDL R200, [R1+0x27f8] ;  /* 0x0027f80001c87983 */ /* 0x000ea80000100800 */
[----:B------:R-:W3:Y:S04]  /*c5a10*/  LDL R201, [R1+0x27fc] ;  /* 0x0027fc0001c97983 */ /* 0x000ee80000100800 */
[----:B------:R-:W-:Y:S04]  /*c5a20*/  LDGSTS.E [R3+0x57000], desc[UR74][R78.64], P0 ;  /* 0x570000004e037fae */ /* 0x000fe800081a104a */
[----:B------:R-:W-:Y:S04]  /*c5a30*/  LDGSTS.E [R3+0x57100], desc[UR74][R110.64], P1 ;  /* 0x571000006e037fae */ /* 0x000fe800089a104a */
[----:B------:R-:W-:Y:S04]  /*c5a40*/  LDGSTS.E [R3+0x58000], desc[UR74][R88.64], P0 ;  /* 0x5800000058037fae */ /* 0x000fe800081a104a */
[----:B------:R-:W-:Y:S04]  /*c5a50*/  LDGSTS.E [R3+0x58100], desc[UR74][R114.64], P1 ;  /* 0x5810000072037fae */ /* 0x000fe800089a104a */
[----:B------:R-:W4:Y:S04]  /*c5a60*/  LDL R110, [R1+0x2800] ;  /* 0x00280000016e7983 */ /* 0x000f280000100800 */
[----:B------:R-:W4:Y:S04]  /*c5a70*/  LDL R111, [R1+0x2804] ;  /* 0x00280400016f7983 */ /* 0x000f280000100800 */
[----:B------:R-:W4:Y:S04]  /*c5a80*/  LDL R114, [R1+0x2878] ;  /* 0x0028780001727983 */ /* 0x000f280000100800 */
[----:B------:R-:W4:Y:S04]  /*c5a90*/  LDL R115, [R1+0x287c] ;  /* 0x00287c0001737983 */ /* 0x000f280000100800 */
[----:B------:R-:W-:Y:S04]  /*c5aa0*/  LDGSTS.E [R3+0x59000], desc[UR74][R84.64], P0 ;  /* 0x5900000054037fae */ /* 0x000fe800081a104a */
[----:B------:R-:W-:Y:S04]  /*c5ab0*/  LDGSTS.E [R3+0x59100], desc[UR74][R96.64], P1 ;  /* 0x5910000060037fae */ /* 0x000fe800089a104a */
[----:B------:R-:W-:Y:S04]  /*c5ac0*/  LDGSTS.E [R3+0x5a000], desc[UR74][R92.64], P0 ;  /* 0x5a0000005c037fae */ /* 0x000fe800081a104a */
[----:B------:R-:W-:Y:S04]  /*c5ad0*/  LDGSTS.E [R3+0x5a100], desc[UR74][R118.64], P1 ;  /* 0x5a10000076037fae */ /* 0x000fe800089a104a */
[----:B------:R-:W-:Y:S04]  /*c5ae0*/  LDGSTS.E [R3+0x5b000], desc[UR74][R100.64], P0 ;  /* 0x5b00000064037fae */ /* 0x000fe800081a104a */
[----:B------:R-:W-:Y:S04]  /*c5af0*/  LDGSTS.E [R3+0x5b100], desc[UR74][R176.64], P1 ;  /* 0x5b100000b0037fae */ /* 0x000fe800089a104a */
[----:B------:R-:W4:Y:S04]  /*c5b00*/  LDL R118, [R1+0x2880] ;  /* 0x0028800001767983 */ /* 0x000f280000100800 */
[----:B------:R-:W4:Y:S04]  /*c5b10*/  LDL R119, [R1+0x2884] ;  /* 0x0028840001777983 */ /* 0x000f280000100800 */
[----:B------:R-:W-:Y:S04]  /*c5b20*/  LDGSTS.E [R3+0x5c000], desc[UR74][R178.64], P0 ;  /* 0x5c000000b2037fae */ /* 0x000fe800081a104a */
[----:B------:R-:W-:Y:S04]  /*c5b30*/  LDGSTS.E [R3+0x5c100], desc[UR74][R122.64], P1 ;  /* 0x5c1000007a037fae */ /* 0x000fe800089a104a */
[----:B------:R-:W-:Y:S04]  /*c5b40*/  LDGSTS.E [R3+0x5d000], desc[UR74][R204.64], P0 ;  /* 0x5d000000cc037fae */ /* 0x000fe800081a104a */
[----:B------:R-:W-:Y:S04]  /*c5b50*/  LDGSTS.E [R3+0x5d100], desc[UR74][R126.64], P1 ;  /* 0x5d1000007e037fae */ /* 0x000fe800089a104a */
[----:B------:R-:W4:Y:S04]  /*c5b60*/  LDL R122, [R1+0x28f8] ;  /* 0x0028f800017a7983 */ /* 0x000f280000100800 */
[----:B------:R-:W4:Y:S04]  /*c5b70*/  LDL R123, [R1+0x28fc] ;  /* 0x0028fc00017b7983 */ /* 0x000f280000100800 */
[----:B------:R-:W4:Y:S04]  /*c5b80*/  LDL R126, [R1+0x2900] ;  /* 0x00290000017e7983 */ /* 0x000f280000100800 */
[----:B------:R-:W4:Y:S01]  /*c5b90*/  LDL R127, [R1+0x2904] ;  /* 0x00290400017f7983 */ /* 0x000f220000100800 */
[----:B------:R-:W-:-:S03]  /*c5ba0*/  VIADD R69, R69, UR15 ;  /* 0x0000000f45457c36 */ /* 0x000fc60008000000 */
[----:B------:R-:W-:Y:S04]  /*c5bb0*/  LDGSTS.E [R3+0x5e000], desc[UR74][R206.64], P0 ;  /* 0x5e000000ce037fae */ /* 0x000fe800081a104a */
[----:B------:R-:W-:Y:S04]  /*c5bc0*/  LDGSTS.E [R3+0x5e100], desc[UR74][R202.64], P1 ;  /* 0x5e100000ca037fae */ /* 0x000fe800089a104a */
[----:B------:R-:W-:Y:S04]  /*c5bd0*/  LDGSTS.E [R3+0x5f000], desc[UR74][R148.64], P0 ;  /* 0x5f00000094037fae */ /* 0x000fe800081a104a */
[----:B------:R-:W-:Y:S04]  /*c5be0*/  LDGSTS.E [R3+0x5f100], desc[UR74][R146.64], P1 ;  /* 0x5f10000092037fae */ /* 0x000fe800089a104a */
[----:B------:R-:W4:Y:S04]  /*c5bf0*/  LDL R205, [R1+0x2978] ;  /* 0x0029780001cd7983 */ /* 0x000f280000100800 */
[----:B------:R-:W4:Y:S04]  /*c5c00*/  LDL R204, [R1+0x297c] ;  /* 0x00297c0001cc7983 */ /* 0x000f280000100800 */
[----:B-1----:R-:W4:Y:S04]  /*c5c10*/  LDL R207, [R1+0x2980] ;  /* 0x0029800001cf7983 */ /* 0x002f280000100800 */
[----:B------:R-:W4:Y:S04]  /*c5c20*/  LDL R206, [R1+0x2984] ;  /* 0x0029840001ce7983 */ /* 0x000f280000100800 */
[----:B------:R-:W4:Y:S04]  /*c5c30*/  LDL R148, [R1+0x29f8] ;  /* 0x0029f80001947983 */ /* 0x000f280000100800 */
[----:B------:R-:W4:Y:S04]  /*c5c40*/  LDL R149, [R1+0x29fc] ;  /* 0x0029fc0001957983 */ /* 0x000f280000100800 */
[----:B------:R-:W4:Y:S04]  /*c5c50*/  LDL R146, [R1+0x2a00] ;  /* 0x002a000001927983 */ /* 0x000f280000100800 */
[----:B------:R-:W4:Y:S04]  /*c5c60*/  LDL R147, [R1+0x2a04] ;  /* 0x002a040001937983 */ /* 0x000f280000100800 */
[----:B------:R-:W4:Y:S04]  /*c5c70*/  LDL R202, [R1+0x2a78] ;  /* 0x002a780001ca7983 */ /* 0x000f280000100800 */
[----:B------:R-:W4:Y:S01]  /*c5c80*/  LDL R203, [R1+0x2a7c] ;  /* 0x002a7c0001cb7983 */ /* 0x000f220000100800 */
[----:B--2---:R-:W-:-:S03]  /*c5c90*/  IMAD.MOV.U32 R7, RZ, RZ, R200 ;  /* 0x000000ffff077224 */ /* 0x004fc600078e00c8 */
[----:B------:R-:W2:Y:S01]  /*c5ca0*/  LDL R200, [R1+0x2a80] ;  /* 0x002a800001c87983 */ /* 0x000ea20000100800 */
[----:B---3--:R-:W-:-:S03]  /*c5cb0*/  IMAD.MOV.U32 R6, RZ, RZ, R201 ;  /* 0x000000ffff067224 */ /* 0x008fc600078e00c9 */
[----:B------:R-:W3:Y:S04]  /*c5cc0*/  LDL R201, [R1+0x2a84] ;  /* 0x002a840001c97983 */ /* 0x000ee80000100800 */
[----:B------:R4:W-:Y:S02]  /*c5cd0*/  LDGSTS.E [R69+0x40200], desc[UR74][R6.64], P0 ;  /* 0x4020000006457fae */ /* 0x0009e400081a104a */
[----:B----4-:R-:W-:Y:S02]  /*c5ce0*/  IMAD.MOV.U32 R7, RZ, RZ, R110 ;  /* 0x000000ffff077224 */ /* 0x010fe400078e006e */
[----:B------:R-:W4:Y:S01]  /*c5cf0*/  LDL R110, [R1+0x2af8] ;  /* 0x002af800016e7983 */ /* 0x000f220000100800 */
[----:B------:R-:W-:-:S03]  /*c5d00*/  MOV R6, R111 ;  /* 0x0000006f00067202 */ /* 0x000fc60000000f00 */
[----:B------:R-:W2:Y:S04]  /*c5d10*/  LDL R111, [R1+0x2afc] ;  /* 0x002afc00016f7983 */ /* 0x000ea80000100800 */
[----:B------:R1:W-:Y:S02]  /*c5d20*/  LDGSTS.E [R69+0x40300], desc[UR74][R6.64], P1 ;  /* 0x4030000006457fae */ /* 0x0003e400089a104a */
[----:B-1----:R-:W-:Y:S02]  /*c5d30*/  IMAD.MOV.U32 R6, RZ, RZ, R115 ;  /* 0x000000ffff067224 */ /* 0x002fe400078e0073 */
[----:B------:R-:W-:Y:S01]  /*c5d40*/  IMAD.MOV.U32 R7, RZ, RZ, R114 ;  /* 0x000000ffff077224 */ /* 0x000fe200078e0072 */
[----:B------:R-:W2:Y:S04]  /*c5d50*/  LDL R115, [R1+0x2b04] ;  /* 0x002b040001737983 */ /* 0x000ea80000100800 */
[----:B------:R1:W-:Y:S04]  /*c5d60*/  LDGSTS.E [R69+0x41200], desc[UR74][R6.64], P0 ;  /* 0x4120000006457fae */ /* 0x0003e800081a104a */
[----:B------:R-:W2:Y:S01]  /*c5d70*/  LDL R114, [R1+0x2b00] ;  /* 0x002b000001727983 */ /* 0x000ea20000100800 */
[----:B-1----:R-:W-:-:S03]  /*c5d80*/  MOV R7, R118 ;  /* 0x0000007600077202 */ /* 0x002fc60000000f00 */
[----:B------:R-:W2:Y:S01]  /*c5d90*/  LDL R118, [R1+0x2b78] ;  /* 0x002b780001767983 */ /* 0x000ea20000100800 */
[----:B------:R-:W-:-:S03]  /*c5da0*/  IMAD.MOV.U32 R6, RZ, RZ, R119 ;  /* 0x000000ffff067224 */ /* 0x000fc600078e0077 */
[----:B------:R-:W2:Y:S04]  /*c5db0*/  LDL R119, [R1+0x2b7c] ;  /* 0x002b7c0001777983 */ /* 0x000ea80000100800 */
[----:B------:R1:W-:Y:S02]  /*c5dc0*/  LDGSTS.E [R69+0x41300], desc[UR74][R6.64], P1 ;  /* 0x4130000006457fae */ /* 0x0003e400089a104a */
[----:B-1----:R-:W-:Y:S02]  /*c5dd0*/  IMAD.MOV.U32 R7, RZ, RZ, R122 ;  /* 0x000000ffff077224 */ /* 0x002fe400078e007a */
[----:B------:R-:W2:Y:S01]  /*c5de0*/  LDL R122, [R1+0x2b80] ;  /* 0x002b8000017a7983 */ /* 0x000ea20000100800 */
[----:B------:R-:W-:-:S03]  /*c5df0*/  IMAD.MOV.U32 R6, RZ, RZ, R123 ;  /* 0x000000ffff067224 */ /* 0x000fc600078e007b */
[----:B------:R-:W2:Y:S04]  /*c5e00*/  LDL R123, [R1+0x2b84] ;  /* 0x002b8400017b7983 */ /* 0x000ea80000100800 */
[----:B------:R1:W-:Y:S02]  /*c5e10*/  LDGSTS.E [R69+0x42200], desc[UR74][R6.64], P0 ;  /* 0x4220000006457fae */ /* 0x0003e400081a104a */
[----:B-1----:R-:W-:Y:S02]  /*c5e20*/  IMAD.MOV.U32 R6, RZ, RZ, R127 ;  /* 0x000000ffff067224 */ /* 0x002fe400078e007f */
[----:B------:R-:W-:Y:S01]  /*c5e30*/  IMAD.MOV.U32 R7, RZ, RZ, R126 ;  /* 0x000000ffff077224 */ /* 0x000fe200078e007e */
[----:B------:R-:W2:Y:S04]  /*c5e40*/  LDL R127, [R1+0x2bfc] ;  /* 0x002bfc00017f7983 */ /* 0x000ea80000100800 */
[----:B------:R-:W2:Y:S04]  /*c5e50*/  LDL R126, [R1+0x2bf8] ;  /* 0x002bf800017e7983 */ /* 0x000ea80000100800 */
[----:B------:R-:W2:Y:S04]  /*c5e60*/  LDL.LU.64 R28, [R1+0x2300] ;  /* 0x00230000011c7983 */ /* 0x000ea80000300a00 */
        /* <DEDUP_REMOVED lines=19> */
[----:B------:R1:W-:Y:S01]  /*c5fa0*/  LDGSTS.E [R69+0x44200], desc[UR74][R6.64], P0 ;  /* 0x4420000006457fae */ /* 0x0003e200081a104a */
[----:B--2---:R-:W-:-:S04]  /*c5fb0*/  IADD3 R3, P2, PT, R28, UR13, RZ ;  /* 0x0000000d1c037c10 */ /* 0x004fc8000ff5e0ff */
[----:B------:R-:W-:Y:S02]  /*c5fc0*/  IADD3.X R5, PT, PT, R29, UR8, RZ, P2, !PT ;  /* 0x000000081d057c10 */ /* 0x000fe400097fe4ff */
        /* <DEDUP_REMOVED lines=21> */
[----:B-1----:R-:W-:-:S02]  /*c6120*/  IMAD.MOV.U32 R6, RZ, RZ, R147 ;  /* 0x000000ffff067224 */ /* 0x002fc400078e0093 */
[----:B------:R-:W-:-:S05]  /*c6130*/  IMAD.MOV.U32 R7, RZ, RZ, R146 ;  /* 0x000000ffff077224 */ /* 0x000fca00078e0092 */
[----:B------:R1:W-:Y:S02]  /*c6140*/  LDGSTS.E [R69+0x44300], desc[UR74][R6.64], P1 ;  /* 0x4430000006457fae */ /* 0x0003e400089a104a */
[----:B-1----:R-:W-:Y:S02]  /*c6150*/  IMAD.MOV.U32 R6, RZ, RZ, R203 ;  /* 0x000000ffff067224 */ /* 0x002fe400078e00cb */
[----:B------:R-:W-:-:S05]  /*c6160*/  IMAD.MOV.U32 R7, RZ, RZ, R202 ;  /* 0x000000ffff077224 */ /* 0x000fca00078e00ca */
[----:B------:R3:W-:Y:S02]  /*c6170*/  LDGSTS.E [R69+0x45200], desc[UR74][R6.64], P0 ;  /* 0x4520000006457fae */ /* 0x0007e400081a104a */
[----:B---3--:R-:W-:Y:S01]  /*c6180*/  MOV R6, R201 ;  /* 0x000000c900067202 */ /* 0x008fe20000000f00 */
[----:B------:R-:W-:-:S05]  /*c6190*/  IMAD.MOV.U32 R7, RZ, RZ, R200 ;  /* 0x000000ffff077224 */ /* 0x000fca00078e00c8 */
[----:B------:R1:W-:Y:S02]  /*c61a0*/  LDGSTS.E [R69+0x45300], desc[UR74][R6.64], P1 ;  /* 0x4530000006457fae */ /* 0x0003e400089a104a */
[----:B-1----:R-:W-:Y:S02]  /*c61b0*/  IMAD.MOV.U32 R6, RZ, RZ, R111 ;  /* 0x000000ffff067224 */ /* 0x002fe400078e006f */
[----:B----4-:R-:W-:-:S05]  /*c61c0*/  IMAD.MOV.U32 R7, RZ, RZ, R110 ;  /* 0x000000ffff077224 */ /* 0x010fca00078e006e */
        /* <DEDUP_REMOVED lines=13> */
[----:B-1----:R-:W-:-:S04]  /*c62a0*/  IADD3 R6, P2, PT, R8, UR13, RZ ;  /* 0x0000000d08067c10 */ /* 0x002fc8000ff5e0ff */
        /* <DEDUP_REMOVED lines=19> */
[----:B--2---:R-:W-:-:S04]  /*c63e0*/  IADD3 R26, P2, PT, R28, UR13, RZ ;  /* 0x0000000d1c1a7c10 */ /* 0x004fc8000ff5e0ff */
        /* <DEDUP_REMOVED lines=21> */
[----:B------:R-:W-:Y:S01]  /*c6540*/  IADD3 R48, P2, PT, R50, UR13, RZ ;  /* 0x0000000d32307c10 */ /* 0x000fe2000ff5e0ff */
[----:B------:R-:W-:-:S03]  /*c6550*/  IMAD.MOV.U32 R176, RZ, RZ, R224 ;  /* 0x000000ffffb07224 */ /* 0x000fc600078e00e0 */
[----:B------:R-:W-:Y:S02]  /*c6560*/  IADD3.X R49, PT, PT, R51, UR8, RZ, P2, !PT ;  /* 0x0000000833317c10 */ /* 0x000fe400097fe4ff */
        /* <DEDUP_REMOVED lines=9> */
[----:B------:R-:W-:-:S02]  /*c6600*/  IMAD.MOV.U32 R126, RZ, RZ, R213 ;  /* 0x000000ffff7e7224 */ /* 0x000fc400078e00d5 */
[----:B------:R-:W-:Y:S01]  /*c6610*/  IMAD.MOV.U32 R127, RZ, RZ, R212 ;  /* 0x000000ffff7f7224 */ /* 0x000fe200078e00d4 */
[----:B------:R-:W-:Y:S01]  /*c6620*/  STL.64 [R1+0x1ad0], R176 ;  /* 0x001ad0b001007387 */ /* 0x000fe20000100a00 */
[----:B------:R-:W-:Y:S01]  /*c6630*/  IMAD.MOV.U32 R123, RZ, RZ, R214 ;  /* 0x000000ffff7b7224 */ /* 0x000fe200078e00d6 */
[----:B------:R-:W-:Y:S01]  /*c6640*/  MOV R115, R210 ;  /* 0x000000d200737202 */ /* 0x000fe20000000f00 */
[----:B------:R-:W-:Y:S01]  /*c6650*/  IMAD.MOV.U32 R118, RZ, RZ, R209 ;  /* 0x000000ffff767224 */ /* 0x000fe200078e00d1 */
[----:B------:R-:W-:Y:S01]  /*c6660*/  STL.64 [R1+0x1ae0], R148 ;  /* 0x001ae09401007387 */ /* 0x000fe20000100a00 */
[----:B------:R-:W-:Y:S01]  /*c6670*/  IMAD.MOV.U32 R119, RZ, RZ, R208 ;  /* 0x000000ffff777224 */ /* 0x000fe200078e00d0 */
[----:B------:R-:W-:Y:S01]  /*c6680*/  IADD3.X R53, PT, PT, R55, UR8, RZ, P2, !PT ;  /* 0x0000000837357c10 */ /* 0x000fe200097fe4ff */
[----:B------:R-:W-:Y:S01]  /*c6690*/  IMAD.MOV.U32 R114, RZ, RZ, R211 ;  /* 0x000000ffff727224 */ /* 0x000fe200078e00d3 */
[----:B------:R-:W-:Y:S01]  /*c66a0*/  STL.64 [R1+0x1ad8], R146 ;  /* 0x001ad89201007387 */ /* 0x000fe20000100a00 */
[----:B------:R-:W-:Y:S01]  /*c66b0*/  IMAD.MOV.U32 R110, RZ, RZ, R116 ;  /* 0x000000ffff6e7224 */ /* 0x000fe200078e0074 */
[----:B------:R-:W-:Y:S01]  /*c66c0*/  IADD3 R54, P2, PT, R56, UR13, RZ ;  /* 0x0000000d38367c10 */ /* 0x000fe2000ff5e0ff */
[----:B------:R-:W-:Y:S01]  /*c66d0*/  IMAD.MOV.U32 R111, RZ, RZ, R113 ;  /* 0x000000ffff6f7224 */ /* 0x000fe200078e0071 */
[----:B------:R-:W-:Y:S01]  /*c66e0*/  STL.64 [R1+0x1af0], R126 ;  /* 0x001af07e01007387 */ /* 0x000fe20000100a00 */
[----:B------:R-:W-:Y:S01]  /*c66f0*/  IMAD.MOV.U32 R100, RZ, RZ, R120 ;  /* 0x000000ffff647224 */ /* 0x000fe200078e0078 */
[----:B------:R-:W-:Y:S01]  /*c6700*/  MOV R96, R108 ;  /* 0x0000006c00607202 */ /* 0x000fe20000000f00 */
        /* <DEDUP_REMOVED lines=9> */
[----:B------:R1:W-:Y:S01]  /*c67a0*/  STL.64 [R1+0x1af8], R114 ;  /* 0x001af87201007387 */ /* 0x0003e20000100a00 */
[----:B------:R-:W-:Y:S01]  /*c67b0*/  IMAD.MOV.U32 R84, RZ, RZ, R95 ;  /* 0x000000ffff547224 */ /* 0x000fe200078e005f */
[----:B------:R-:W-:Y:S01]  /*c67c0*/  IADD3 R56, P2, PT, R58, UR13, RZ ;  /* 0x0000000d3a387c10 */ /* 0x000fe2000ff5e0ff */
[----:B------:R-:W-:Y:S01]  /*c67d0*/  IMAD.MOV.U32 R85, RZ, RZ, R94 ;  /* 0x000000ffff557224 */ /* 0x000fe200078e005e */
[----:B------:R2:W-:Y:S01]  /*c67e0*/  STL.64 [R1+0x1b10], R110 ;  /* 0x001b106e01007387 */ /* 0x0005e20000100a00 */
[----:B------:R-:W-:Y:S01]  /*c67f0*/  IMAD.MOV.U32 R80, RZ, RZ, R83 ;  /* 0x000000ffff507224 */ /* 0x000fe200078e0053 */
[----:B------:R-:W-:Y:S01]  /*c6800*/  MOV R78, R87 ;  /* 0x00000057004e7202 */ /* 0x000fe20000000f00 */
[----:B------:R-:W-:Y:S01]  /*c6810*/  IMAD.MOV.U32 R81, RZ, RZ, R82 ;  /* 0x000000ffff517224 */ /* 0x000fe200078e0052 */
[----:B------:R-:W-:Y:S01]  /*c6820*/  STL.64 [R1+0x1b08], R100 ;  /* 0x001b086401007387 */ /* 0x000fe20000100a00 */
[----:B------:R-:W-:-:S02]  /*c6830*/  IMAD.MOV.U32 R79, RZ, RZ, R86 ;  /* 0x000000ffff4f7224 */ /* 0x000fc400078e0056 */
[----:B------:R-:W-:Y:S01]  /*c6840*/  IMAD.MOV.U32 R76, RZ, RZ, R3 ;  /* 0x000000ffff4c7224 */ /* 0x000fe200078e0003 */
[----:B------:R-:W-:Y:S01]  /*c6850*/  STL.64 [R1+0x1b20], R96 ;  /* 0x001b206001007387 */ /* 0x000fe20000100a00 */
[----:B------:R-:W-:Y:S01]  /*c6860*/  IMAD.MOV.U32 R77, RZ, RZ, R5 ;  /* 0x000000ffff4d7224 */ /* 0x000fe200078e0005 */
[----:B------:R-:W-:Y:S02]  /*c6870*/  IADD3.X R57, PT, PT, R59, UR8, RZ, P2, !PT ;  /* 0x000000083b397c10 */ /* 0x000fe400097fe4ff */
[----:B------:R-:W-:Y:S01]  /*c6880*/  STL.64 [R1+0x1b18], R92 ;  /* 0x001b185c01007387 */ /* 0x000fe20000100a00 */
[----:B------:R-:W-:-:S03]  /*c6890*/  IADD3 R58, P2, PT, R60, UR13, RZ ;  /* 0x0000000d3c3a7c10 */ /* 0x000fc6000ff5e0ff */
[----:B------:R-:W-:Y:S04]  /*c68a0*/  STL.64 [R1+0x1b30], R88 ;  /* 0x001b305801007387 */ /* 0x000fe80000100a00 */
[----:B------:R-:W-:Y:S04]  /*c68b0*/  STL.64 [R1+0x1b28], R84 ;  /* 0x001b285401007387 */ /* 0x000fe80000100a00 */
[----:B------:R-:W-:Y:S01]  /*c68c0*/  STL.64 [R1+0x1b40], R80 ;  /* 0x001b405001007387 */ /* 0x000fe20000100a00 */
[----:B------:R-:W-:-:S03]  /*c68d0*/  IADD3.X R59, PT, PT, R61, UR8, RZ, P2, !PT ;  /* 0x000000083d3b7c10 */ /* 0x000fc600097fe4ff */
[----:B------:R-:W-:Y:S01]  /*c68e0*/  STL.64 [R1+0x1b38], R78 ;  /* 0x001b384e01007387 */ /* 0x000fe20000100a00 */
[----:B------:R-:W-:-:S03]  /*c68f0*/  IADD3 R60, P2, PT, R62, UR13, RZ ;  /* 0x0000000d3e3c7c10 */ /* 0x000fc6000ff5e0ff */
[----:B------:R-:W-:Y:S04]  /*c6900*/  STL.64 [R1+0x2300], R76 ;  /* 0x0023004c01007387 */ /* 0x000fe80000100a00 */
[----:B------:R3:W-:Y:S04]  /*c6910*/  STL.64 [R1+0x22f8], R6 ;  /* 0x0022f80601007387 */ /* 0x0007e80000100a00 */
[----:B------:R-:W-:Y:S04]  /*c6920*/  STL.64 [R1+0x22f0], R8 ;  /* 0x0022f00801007387 */ /* 0x000fe80000100a00 */
[----:B------:R-:W-:Y:S01]  /*c6930*/  STL.64 [R1+0x22e8], R10 ;  /* 0x0022e80a01007387 */ /* 0x000fe20000100a00 */
[----:B------:R-:W-:-:S03]  /*c6940*/  IADD3.X R61, PT, PT, R63, UR8, RZ, P2, !PT ;  /* 0x000000083f3d7c10 */ /* 0x000fc600097fe4ff */
[----:B------:R-:W-:Y:S01]  /*c6950*/  STL.64 [R1+0x22e0], R12 ;  /* 0x0022e00c01007387 */ /* 0x000fe20000100a00 */
[----:B------:R-:W-:-:S03]  /*c6960*/  IADD3 R62, P2, PT, R64, UR13, RZ ;  /* 0x0000000d403e7c10 */ /* 0x000fc6000ff5e0ff */
[----:B------:R-:W-:Y:S04]  /*c6970*/  STL.64 [R1+0x22d8], R14 ;  /* 0x0022d80e01007387 */ /* 0x000fe80000100a00 */
[----:B------:R-:W-:Y:S04]  /*c6980*/  STL.64 [R1+0x22d0], R16 ;  /* 0x0022d01001007387 */ /* 0x000fe80000100a00 */
[----:B------:R-:W-:Y:S04]  /*c6990*/  STL.64 [R1+0x22c8], R18 ;  /* 0x0022c81201007387 */ /* 0x000fe80000100a00 */
[----:B------:R-:W-:Y:S01]  /*c69a0*/  STL.64 [R1+0x22c0], R20 ;  /* 0x0022c01401007387 */ /* 0x000fe20000100a00 */
[----:B------:R-:W-:-:S03]  /*c69b0*/  IADD3.X R63, PT, PT, R65, UR8, RZ, P2, !PT ;  /* 0x00000008413f7c10 */ /* 0x000fc600097fe4ff */
[----:B------:R-:W-:Y:S01]  /*c69c0*/  STL.64 [R1+0x22b8], R22 ;  /* 0x0022b81601007387 */ /* 0x000fe20000100a00 */
[----:B------:R-:W-:-:S03]  /*c69d0*/  IADD3 R64, P2, PT, R66, UR13, RZ ;  /* 0x0000000d42407c10 */ /* 0x000fc6000ff5e0ff */
[----:B------:R-:W-:Y:S04]  /*c69e0*/  STL.64 [R1+0x22b0], R24 ;  /* 0x0022b01801007387 */ /* 0x000fe80000100a00 */
[----:B------:R-:W-:Y:S04]  /*c69f0*/  STL.64 [R1+0x22a8], R26 ;  /* 0x0022a81a01007387 */ /* 0x000fe80000100a00 */
[----:B------:R4:W-:Y:S04]  /*c6a00*/  STL.64 [R1+0x22a0], R28 ;  /* 0x0022a01c01007387 */ /* 0x0009e80000100a00 */
[----:B------:R1:W-:Y:S01]  /*c6a10*/  STL.64 [R1+0x2298], R30 ;  /* 0x0022981e01007387 */ /* 0x0003e20000100a00 */
[----:B------:R-:W-:-:S03]  /*c6a20*/  IADD3.X R65, PT, PT, R67, UR8, RZ, P2, !PT ;  /* 0x0000000843417c10 */ /* 0x000fc600097fe4ff */
[----:B------:R1:W-:Y:S01]  /*c6a30*/  STL.64 [R1+0x2290], R32 ;  /* 0x0022902001007387 */ /* 0x0003e20000100a00 */
[----:B------:R-:W-:-:S03]  /*c6a40*/  IADD3 R66, P2, PT, R74, UR13, RZ ;  /* 0x0000000d4a427c10 */ /* 0x000fc6000ff5e0ff */
[----:B------:R1:W-:Y:S04]  /*c6a50*/  STL.64 [R1+0x2288], R34 ;  /* 0x0022882201007387 */ /* 0x0003e80000100a00 */
[----:B------:R1:W-:Y:S04]  /*c6a60*/  STL.64 [R1+0x2280], R36 ;  /* 0x0022802401007387 */ /* 0x0003e80000100a00 */
[----:B------:R1:W-:Y:S04]  /*c6a70*/  STL.64 [R1+0x2278], R38 ;  /* 0x0022782601007387 */ /* 0x0003e80000100a00 */
[----:B------:R1:W-:Y:S01]  /*c6a80*/  STL.64 [R1+0x2270], R40 ;  /* 0x0022702801007387 */ /* 0x0003e20000100a00 */
[----:B------:R-:W-:-:S03]  /*c6a90*/  IADD3.X R67, PT, PT, R75, UR8, RZ, P2, !PT ;  /* 0x000000084b437c10 */ /* 0x000fc600097fe4ff */
[----:B------:R1:W-:Y:S04]  /*c6aa0*/  STL.64 [R1+0x2268], R42 ;  /* 0x0022682a01007387 */ /* 0x0003e80000100a00 */
[----:B------:R1:W-:Y:S04]  /*c6ab0*/  STL.64 [R1+0x2260], R44 ;  /* 0x0022602c01007387 */ /* 0x0003e80000100a00 */
[----:B------:R1:W-:Y:S04]  /*c6ac0*/  STL.64 [R1+0x2258], R46 ;  /* 0x0022582e01007387 */ /* 0x0003e80000100a00 */
[----:B------:R1:W-:Y:S01]  /*c6ad0*/  STL.64 [R1+0x2250], R48 ;  /* 0x0022503001007387 */ /* 0x0003e20000100a00 */
[----:B------:R-:W-:-:S03]  /*c6ae0*/  IMAD.MOV.U32 R74, RZ, RZ, R66 ;  /* 0x000000ffff4a7224 */ /* 0x000fc600078e0042 */
[----:B------:R1:W-:Y:S01]  /*c6af0*/  STL.64 [R1+0x2248], R50 ;  /* 0x0022483201007387 */ /* 0x0003e20000100a00 */
[----:B------:R-:W-:-:S03]  /*c6b00*/  MOV R75, R67 ;  /* 0x00000043004b7202 */ /* 0x000fc60000000f00 */
[----:B------:R1:W-:Y:S04]  /*c6b10*/  STL.64 [R1+0x2240], R52 ;  /* 0x0022403401007387 */ /* 0x0003e80000100a00 */
[----:B------:R-:W-:Y:S04]  /*c6b20*/  LDGSTS.E [R69+0x48300], desc[UR74][R176.64], P1 ;  /* 0x48300000b0457fae */ /* 0x000fe800089a104a */
        /* <DEDUP_REMOVED lines=14> */
[----:B-1----:R-:W3:Y:S04]  /*c6c10*/  LDL R114, [R1+0x2810] ;  /* 0x0028100001727983 */ /* 0x002ee80000100800 */
[----:B------:R-:W3:Y:S04]  /*c6c20*/  LDL R115, [R1+0x2814] ;  /* 0x0028140001737983 */ /* 0x000ee80000100800 */
[----:B--2---:R-:W3:Y:S04]  /*c6c30*/  LDL R110, [R1+0x2808] ;  /* 0x00280800016e7983 */ /* 0x004ee80000100800 */
[----:B------:R-:W2:Y:S04]  /*c6c40*/  LDL R111, [R1+0x280c] ;  /* 0x00280c00016f7983 */ /* 0x000ea80000100800 */
[----:B------:R-:W4:Y:S04]  /*c6c50*/  LDL R118, [R1+0x2888] ;  /* 0x0028880001767983 */ /* 0x000f280000100800 */
[----:B------:R-:W4:Y:S04]  /*c6c60*/  LDL R119, [R1+0x288c] ;  /* 0x00288c0001777983 */ /* 0x000f280000100800 */
[----:B------:R-:W4:Y:S04]  /*c6c70*/  LDL R122, [R1+0x2890] ;  /* 0x00289000017a7983 */ /* 0x000f280000100800 */
[----:B------:R-:W4:Y:S04]  /*c6c80*/  LDL R123, [R1+0x2894] ;  /* 0x00289400017b7983 */ /* 0x000f280000100800 */
        /* <DEDUP_REMOVED lines=14> */
[----:B------:R3:W-:Y:S04]  /*c6d70*/  LDGSTS.E [R69+0x50300], desc[UR74][R6.64], P1 ;  /* 0x5030000006457fae */ /* 0x0007e800089a104a */
        /* <DEDUP_REMOVED lines=38> */
[----:B---3--:R-:W-:-:S03]  /*c6fe0*/  IMAD.MOV.U32 R7, RZ, RZ, R110 ;  /* 0x000000ffff077224 */ /* 0x008fc600078e006e */
[----:B------:R-:W3:Y:S01]  /*c6ff0*/  LDL R110, [R1+0x2a90] ;  /* 0x002a9000016e7983 */ /* 0x000ee20000100800 */
[----:B--2---:R-:W-:-:S03]  /*c7000*/  IMAD.MOV.U32 R6, RZ, RZ, R111 ;  /* 0x000000ffff067224 */ /* 0x004fc600078e006f */
[----:B------:R-:W2:Y:S04]  /*c7010*/  LDL R111, [R1+0x2a94] ;  /* 0x002a9400016f7983 */ /* 0x000ea80000100800 */
[----:B------:R1:W-:Y:S02]  /*c7020*/  LDGSTS.E [R4+0x40400], desc[UR74][R6.64], P0 ;  /* 0x4040000006047fae */ /* 0x0003e400081a104a */
[----:B-1----:R-:W-:Y:S02]  /*c7030*/  IMAD.MOV.U32 R6, RZ, RZ, R115 ;  /* 0x000000ffff067224 */ /* 0x002fe400078e0073 */
[----:B------:R-:W-:Y:S01]  /*c7040*/  IMAD.MOV.U32 R7, RZ, RZ, R114 ;  /* 0x000000ffff077224 */ /* 0x000fe200078e0072 */
[----:B------:R-:W2:Y:S04]  /*c7050*/  LDL R115, [R1+0x2b0c] ;  /* 0x002b0c0001737983 */ /* 0x000ea80000100800 */
[----:B------:R-:W2:Y:S04]  /*c7060*/  LDL R114, [R1+0x2b08] ;  /* 0x002b080001727983 */ /* 0x000ea80000100800 */
[----:B------:R4:W-:Y:S02]  /*c7070*/  LDGSTS.E [R4+0x40500], desc[UR74][R6.64], P1 ;  /* 0x4050000006047fae */ /* 0x0009e400089a104a */
[----:B----4-:R-:W-:Y:S01]  /*c7080*/  MOV R6, R119 ;  /* 0x0000007700067202 */ /* 0x010fe20000000f00 */
[----:B------:R-:W-:Y:S01]  /*c7090*/  IMAD.MOV.U32 R7, RZ, RZ, R118 ;  /* 0x000000ffff077224 */ /* 0x000fe200078e0076 */
[----:B------:R-:W4:Y:S04]  /*c70a0*/  LDL R119, [R1+0x2b14] ;  /* 0x002b140001777983 */ /* 0x000f280000100800 */
[----:B------:R-:W4:Y:S04]  /*c70b0*/  LDL R118, [R1+0x2b10] ;  /* 0x002b100001767983 */ /* 0x000f280000100800 */
[----:B------:R1:W-:Y:S02]  /*c70c0*/  LDGSTS.E [R4+0x41400], desc[UR74][R6.64], P0 ;  /* 0x4140000006047fae */ /* 0x0003e400081a104a */
[----:B-1----:R-:W-:-:S02]  /*c70d0*/  IMAD.MOV.U32 R6, RZ, RZ, R123 ;  /* 0x000000ffff067224 */ /* 0x002fc400078e007b */
[----:B------:R-:W-:Y:S01]  /*c70e0*/  IMAD.MOV.U32 R7, RZ, RZ, R122 ;  /* 0x000000ffff077224 */ /* 0x000fe200078e007a */
[----:B------:R-:W4:Y:S04]  /*c70f0*/  LDL R123, [R1+0x2b8c] ;  /* 0x002b8c00017b7983 */ /* 0x000f280000100800 */
[----:B------:R-:W4:Y:S04]  /*c7100*/  LDL R122, [R1+0x2b88] ;  /* 0x002b8800017a7983 */ /* 0x000f280000100800 */
[----:B------:R1:W-:Y:S02]  /*c7110*/  LDGSTS.E [R4+0x41500], desc[UR74][R6.64], P1 ;  /* 0x4150000006047fae */ /* 0x0003e400089a104a */
[----:B-1----:R-:W-:Y:S01]  /*c7120*/  IMAD.MOV.U32 R6, RZ, RZ, R127 ;  /* 0x000000ffff067224 */ /* 0x002fe200078e007f */
[----:B------:R-:W-:Y:S01]  /*c7130*/  MOV R7, R126 ;  /* 0x0000007e00077202 */ /* 0x000fe20000000f00 */
[----:B------:R-:W4:Y:S04]  /*c7140*/  LDL R127, [R1+0x2b94] ;  /* 0x002b9400017f7983 */ /* 0x000f280000100800 */
[----:B------:R-:W4:Y:S04]  /*c7150*/  LDL R126, [R1+0x2b90] ;  /* 0x002b9000017e7983 */ /* 0x000f280000100800 */
[----:B------:R-:W4:Y:S04]  /*c7160*/  LDL.LU.64 R28, [R1+0x21b0] ;  /* 0x0021b000011c7983 */ /* 0x000f280000300a00 */
[----:B------:R1:W-:Y:S04]  /*c7170*/  LDGSTS.E [R4+0x42400], desc[UR74][R6.64], P0 ;  /* 0x4240000006047fae */ /* 0x0003e800081a104a */
[----:B------:R-:W4:Y:S04]  /*c7180*/  LDL.LU.64 R8, [R1+0x21a8] ;  /* 0x0021a80001087983 */ /* 0x000f280000300a00 */
[----:B------:R-:W4:Y:S01]  /*c7190*/  LDL.LU.64 R10, [R1+0x2190] ;  /* 0x00219000010a7983 */ /* 0x000f220000300a00 */
[----:B-1----:R-:W-:-:S03]  /*c71a0*/  IMAD.MOV.U32 R6, RZ, RZ, R204 ;  /* 0x000000ffff067224 */ /* 0x002fc600078e00cc */
[----:B------:R-:W4:Y:S01]  /*c71b0*/  LDL.LU.64 R12, [R1+0x2188] ;  /* 0x00218800010c7983 */ /* 0x000f220000300a00 */
[----:B------:R-:W-:-:S03]  /*c71c0*/  IMAD.MOV.U32 R7, RZ, RZ, R205 ;  /* 0x000000ffff077224 */ /* 0x000fc600078e00cd */
        /* <DEDUP_REMOVED lines=23> */
[----:B---3--:R-:W-:Y:S02]  /*c7340*/  IMAD.MOV.U32 R7, RZ, RZ, R110 ;  /* 0x000000ffff077224 */ /* 0x008fe400078e006e */
[----:B--2---:R-:W-:-:S05]  /*c7350*/  IMAD.MOV.U32 R6, RZ, RZ, R111 ;  /* 0x000000ffff067224 */ /* 0x004fca00078e006f */
[----:B------:R1:W-:Y:S02]  /*c7360*/  LDGSTS.E [R4+0x45500], desc[UR74][R6.64], P1 ;  /* 0x4550000006047fae */ /* 0x0003e400089a104a */
[----:B-1----:R-:W-:Y:S01]  /*c7370*/  MOV R6, R115 ;  /* 0x0000007300067202 */ /* 0x002fe20000000f00 */
[----:B------:R-:W-:-:S05]  /*c7380*/  IMAD.MOV.U32 R7, RZ, RZ, R114 ;  /* 0x000000ffff077224 */ /* 0x000fca00078e0072 */
[----:B------:R4:W-:Y:S02]  /*c7390*/  LDGSTS.E [R4+0x46400], desc[UR74][R6.64], P0 ;  /* 0x4640000006047fae */ /* 0x0009e400081a104a */
[----:B----4-:R-:W-:Y:S02]  /*c73a0*/  IMAD.MOV.U32 R6, RZ, RZ, R119 ;  /* 0x000000ffff067224 */ /* 0x010fe400078e0077 */
[----:B------:R-:W-:-:S05]  /*c73b0*/  IMAD.MOV.U32 R7, RZ, RZ, R118 ;  /* 0x000000ffff077224 */ /* 0x000fca00078e0076 */
[----:B------:R1:W-:Y:S02]  /*c73c0*/  LDGSTS.E [R4+0x46500], desc[UR74][R6.64], P1 ;  /* 0x4650000006047fae */ /* 0x0003e400089a104a */
[----:B-1----:R-:W-:Y:S01]  /*c73d0*/  IMAD.MOV.U32 R6, RZ, RZ, R123 ;  /* 0x000000ffff067224 */ /* 0x002fe200078e007b */
[----:B------:R-:W-:-:S05]  /*c73e0*/  MOV R7, R122 ;  /* 0x0000007a00077202 */ /* 0x000fca0000000f00 */
[----:B------:R1:W-:Y:S02]  /*c73f0*/  LDGSTS.E [R4+0x47400], desc[UR74][R6.64], P0 ;  /* 0x4740000006047fae */ /* 0x0003e400081a104a */
[----:B-1----:R-:W-:Y:S02]  /*c7400*/  IMAD.MOV.U32 R6, RZ, RZ, R127 ;  /* 0x000000ffff067224 */ /* 0x002fe400078e007f */
[----:B------:R-:W-:Y:S01]  /*c7410*/  IMAD.MOV.U32 R7, RZ, RZ, R126 ;  /* 0x000000ffff077224 */ /* 0x000fe200078e007e */
[----:B------:R-:W-:-:S04]  /*c7420*/  IADD3 R5, P2, PT, R28, UR13, RZ ;  /* 0x0000000d1c057c10 */ /* 0x000fc8000ff5e0ff */
[----:B------:R1:W-:Y:S02]  /*c7430*/  LDGSTS.E [R4+0x47500], desc[UR74][R6.64], P1 ;  /* 0x4750000006047fae */ /* 0x0003e400089a104a */
[----:B-1----:R-:W-:Y:S02]  /*c7440*/  IADD3.X R6, PT, PT, R29, UR8, RZ, P2, !PT ;  /* 0x000000081d067c10 */ /* 0x002fe400097fe4ff */
        /* <DEDUP_REMOVED lines=43> */
[----:B------:R-:W-:Y:S02]  /*c7700*/  IMAD.MOV.U32 R127, RZ, RZ, R243 ;  /* 0x000000ffff7f7224 */ /* 0x000fe400078e00f3 */
[----:B------:R-:W-:Y:S01]  /*c7710*/  IMAD.MOV.U32 R123, RZ, RZ, R237 ;  /* 0x000000ffff7b7224 */ /* 0x000fe200078e00ed */
[----:B------:R-:W-:Y:S01]  /*c7720*/  MOV R115, R233 ;  /* 0x000000e900737202 */ /* 0x000fe20000000f00 */
[----:B------:R-:W-:Y:S02]  /*c7730*/  IMAD.MOV.U32 R118, RZ, RZ, R236 ;  /* 0x000000ffff767224 */ /* 0x000fe400078e00ec */
[----:B------:R-:W-:Y:S02]  /*c7740*/  IMAD.MOV.U32 R119, RZ, RZ, R235 ;  /* 0x000000ffff777224 */ /* 0x000fe400078e00eb */
[----:B------:R-:W-:Y:S01]  /*c7750*/  IMAD.MOV.U32 R114, RZ, RZ, R234 ;  /* 0x000000ffff727224 */ /* 0x000fe200078e00ea */
[----:B------:R1:W-:Y:S01]  /*c7760*/  STL.64 [R1+0x1a50], R126 ;  /* 0x001a507e01007387 */ /* 0x0003e20000100a00 */
[----:B------:R-:W-:-:S02]  /*c7770*/  IMAD.MOV.U32 R110, RZ, RZ, R232 ;  /* 0x000000ffff6e7224 */ /* 0x000fc400078e00e8 */
[----:B------:R-:W-:Y:S01]  /*c7780*/  IMAD.MOV.U32 R111, RZ, RZ, R231 ;  /* 0x000000ffff6f7224 */ /* 0x000fe200078e00e7 */
[----:B------:R1:W-:Y:S01]  /*c7790*/  STL.64 [R1+0x1a58], R122 ;  /* 0x001a587a01007387 */ /* 0x0003e20000100a00 */
[----:B------:R-:W-:Y:S01]  /*c77a0*/  IMAD.MOV.U32 R200, RZ, RZ, R230 ;  /* 0x000000ffffc87224 */ /* 0x000fe200078e00e6 */
[----:B------:R-:W-:Y:S01]  /*c77b0*/  MOV R202, R228 ;  /* 0x000000e400ca7202 */ /* 0x000fe20000000f00 */
[----:B------:R-:W-:Y:S01]  /*c77c0*/  IMAD.MOV.U32 R201, RZ, RZ, R229 ;  /* 0x000000ffffc97224 */ /* 0x000fe200078e00e5 */
[----:B------:R-:W-:Y:S01]  /*c77d0*/  LOP3.LUT R99, R99, R98, RZ, 0x3c, !PT ;  /* 0x0000006263637212 */ /* 0x000fe200078e3cff */
[----:B------:R-:W-:Y:S01]  /*c77e0*/  IMAD.MOV.U32 R203, RZ, RZ, R227 ;  /* 0x000000ffffcb7224 */ /* 0x000fe200078e00e3 */
[----:B------:R1:W-:Y:S01]  /*c77f0*/  STL.64 [R1+0x1a60], R118 ;  /* 0x001a607601007387 */ /* 0x0003e20000100a00 */
[----:B------:R-:W-:Y:S01]  /*c7800*/  IMAD.MOV.U32 R146, RZ, RZ, R226 ;  /* 0x000000ffff927224 */ /* 0x000fe200078e00e2 */
[----:B------:R-:W-:Y:S01]  /*c7810*/  LOP3.LUT R103, R103, R102, RZ, 0x3c, !PT ;  /* 0x0000006667677212 */ /* 0x000fe200078e3cff */
[----:B------:R-:W-:Y:S01]  /*c7820*/  IMAD.MOV.U32 R147, RZ, RZ, R225 ;  /* 0x000000ffff937224 */ /* 0x000fe200078e00e1 */
[----:B------:R1:W-:Y:S01]  /*c7830*/  STL.64 [R1+0x1a68], R114 ;  /* 0x001a687201007387 */ /* 0x0003e20000100a00 */
[----:B------:R-:W-:Y:S01]  /*c7840*/  IMAD.MOV.U32 R148, RZ, RZ, R220 ;  /* 0x000000ffff947224 */ /* 0x000fe200078e00dc */
[----:B------:R-:W-:Y:S01]  /*c7850*/  MOV R149, R167 ;  /* 0x000000a700957202 */ /* 0x000fe20000000f00 */
        /* <DEDUP_REMOVED lines=10> */
[----:B------:R-:W-:Y:S01]  /*c7900*/  LOP3.LUT R102, R103, R102, RZ, 0x3c, !PT ;  /* 0x0000006667667212 */ /* 0x000fe200078e3cff */
[----:B------:R-:W-:-:S02]  /*c7910*/  IMAD.MOV.U32 R224, RZ, RZ, R128 ;  /* 0x000000ffffe07224 */ /* 0x000fc400078e0080 */
[----:B------:R1:W-:Y:S01]  /*c7920*/  STL.64 [R1+0x1a88], R146 ;  /* 0x001a889201007387 */ /* 0x0003e20000100a00 */
[----:B------:R-:W-:Y:S01]  /*c7930*/  IMAD.MOV.U32 R225, RZ, RZ, R125 ;  /* 0x000000ffffe17224 */ /* 0x000fe200078e007d */
[----:B------:R-:W-:Y:S02]  /*c7940*/  LOP3.LUT R99, R99, R98, RZ, 0x3c, !PT ;  /* 0x0000006263637212 */ /* 0x000fe400078e3cff */
[----:B------:R1:W-:Y:S01]  /*c7950*/  STL.64 [R1+0x1a98], R148 ;  /* 0x001a989401007387 */ /* 0x0003e20000100a00 */
[----:B------:R-:W-:Y:S01]  /*c7960*/  LOP3.LUT R103, R103, R102, RZ, 0x3c, !PT ;  /* 0x0000006667677212 */ /* 0x000fe200078e3cff */
[----:B------:R-:W-:Y:S02]  /*c7970*/  IMAD.MOV.U32 R229, RZ, RZ, R6 ;  /* 0x000000ffffe57224 */ /* 0x000fe400078e0006 */
[----:B------:R-:W-:Y:S01]  /*c7980*/  STL.64 [R1+0x1a90], R222 ;  /* 0x001a90de01007387 */ /* 0x000fe20000100a00 */
[----:B------:R-:W-:Y:S01]  /*c7990*/  MOV R228, R5 ;  /* 0x0000000500e47202 */ /* 0x000fe20000000f00 */
[----:B------:R-:W-:-:S02]  /*c79a0*/  IMAD.MOV.U32 R230, RZ, RZ, R7 ;  /* 0x000000ffffe67224 */ /* 0x000fc400078e0007 */
[----:B------:R-:W-:Y:S01]  /*c79b0*/  STL.64 [R1+0x1aa8], R220 ;  /* 0x001aa8dc01007387 */ /* 0x000fe20000100a00 */
[----:B------:R-:W-:Y:S01]  /*c79c0*/  IMAD.MOV.U32 R231, RZ, RZ, R8 ;  /* 0x000000ffffe77224 */ /* 0x000fe200078e0008 */
[----:B------:R-:W-:Y:S02]  /*c79d0*/  MOV R233, R10 ;  /* 0x0000000a00e97202 */ /* 0x000fe40000000f00 */
[----:B------:R-:W-:Y:S01]  /*c79e0*/  STL.64 [R1+0x1aa0], R226 ;  /* 0x001aa0e201007387 */ /* 0x000fe20000100a00 */
[----:B------:R-:W-:-:S03]  /*c79f0*/  IMAD.MOV.U32 R232, RZ, RZ, R9 ;  /* 0x000000ffffe87224 */ /* 0x000fc600078e0009 */
[----:B------:R-:W-:Y:S01]  /*c7a00*/  STL.64 [R1+0x1ab8], R120 ;  /* 0x001ab87801007387 */ /* 0x000fe20000100a00 */
[----:B------:R-:W-:Y:S02]  /*c7a10*/  IMAD.MOV.U32 R234, RZ, RZ, R11 ;  /* 0x000000ffffea7224 */ /* 0x000fe400078e000b */
[----:B------:R-:W-:Y:S01]  /*c7a20*/  IMAD.MOV.U32 R235, RZ, RZ, R12 ;  /* 0x000000ffffeb7224 */ /* 0x000fe200078e000c */
[----:B------:R-:W-:Y:S01]  /*c7a30*/  STL.64 [R1+0x1ab0], R224 ;  /* 0x001ab0e001007387 */ /* 0x000fe20000100a00 */
[----:B------:R-:W-:Y:S01]  /*c7a40*/  IMAD.MOV.U32 R236, RZ, RZ, R13 ;  /* 0x000000ffffec7224 */ /* 0x000fe200078e000d */
[----:B------:R-:W-:Y:S01]  /*c7a50*/  MOV R218, R15 ;  /* 0x0000000f00da7202 */ /* 0x000fe20000000f00 */
[----:B------:R-:W-:Y:S01]  /*c7a60*/  IMAD.MOV.U32 R237, RZ, RZ, R14 ;  /* 0x000000ffffed7224 */ /* 0x000fe200078e000e */
[----:B------:R-:W-:Y:S01]  /*c7a70*/  STL.64 [R1+0x1ac0], R98 ;  /* 0x001ac06201007387 */ /* 0x000fe20000100a00 */
[----:B------:R-:W-:-:S03]  /*c7a80*/  IMAD.MOV.U32 R219, RZ, RZ, R16 ;  /* 0x000000ffffdb7224 */ /* 0x000fc600078e0010 */
[----:B------:R-:W-:Y:S01]  /*c7a90*/  STL.64 [R1+0x1ac8], R102 ;  /* 0x001ac86601007387 */ /* 0x000fe20000100a00 */
[----:B------:R-:W-:Y:S01]  /*c7aa0*/  IMAD.MOV.U32 R216, RZ, RZ, R17 ;  /* 0x000000ffffd87224 */ /* 0x000fe200078e0011 */
[----:B------:R-:W-:Y:S01]  /*c7ab0*/  MOV R215, R20 ;  /* 0x0000001400d77202 */ /* 0x000fe20000000f00 */
[----:B------:R-:W-:Y:S01]  /*c7ac0*/  IMAD.MOV.U32 R217, RZ, RZ, R18 ;  /* 0x000000ffffd97224 */ /* 0x000fe200078e0012 */
[----:B------:R-:W-:Y:S01]  /*c7ad0*/  STL.64 [R1+0x21b0], R228 ;  /* 0x0021b0e401007387 */ /* 0x000fe20000100a00 */
[----:B------:R-:W-:Y:S01]  /*c7ae0*/  IMAD.MOV.U32 R214, RZ, RZ, R19 ;  /* 0x000000ffffd67224 */ /* 0x000fe200078e0013 */
[----:B--2---:R-:W-:Y:S01]  /*c7af0*/  IADD3 R27, P2, PT, R28, UR13, RZ ;  /* 0x0000000d1c1b7c10 */ /* 0x004fe2000ff5e0ff */
[----:B------:R-:W-:Y:S02]  /*c7b00*/  IMAD.MOV.U32 R212, RZ, RZ, R21 ;  /* 0x000000ffffd47224 */ /* 0x000fe400078e0015 */
[----:B------:R-:W-:Y:S01]  /*c7b10*/  IMAD.MOV.U32 R213, RZ, RZ, R22 ;  /* 0x000000ffffd57224 */ /* 0x000fe200078e0016 */
[----:B------:R-:W-:Y:S01]  /*c7b20*/  IADD3.X R28, PT, PT, R29, UR8, RZ, P2, !PT ;  /* 0x000000081d1c7c10 */ /* 0x000fe200097fe4ff */
[----:B------:R-:W-:Y:S01]  /*c7b30*/  IMAD.MOV.U32 R210, RZ, RZ, R23 ;  /* 0x000000ffffd27224 */ /* 0x000fe200078e0017 */
[----:B---3--:R-:W-:Y:S01]  /*c7b40*/  IADD3 R29, P2, PT, R30, UR13, RZ ;  /* 0x0000000d1e1d7c10 */ /* 0x008fe2000ff5e0ff */
[----:B------:R-:W-:Y:S01]  /*c7b50*/  IMAD.MOV.U32 R211, RZ, RZ, R24 ;  /* 0x000000ffffd37224 */ /* 0x000fe200078e0018 */
[----:B------:R-:W-:Y:S01]  /*c7b60*/  MOV R208, R25 ;  /* 0x0000001900d07202 */ /* 0x000fe20000000f00 */
[----:B------:R-:W-:Y:S01]  /*c7b70*/  IMAD.MOV.U32 R209, RZ, RZ, R26 ;  /* 0x000000ffffd17224 */ /* 0x000fe200078e001a */
[----:B------:R-:W-:Y:S01]  /*c7b80*/  IADD3.X R30, PT, PT, R31, UR8, RZ, P2, !PT ;  /* 0x000000081f1e7c10 */ /* 0x000fe200097fe4ff */
[----:B------:R-:W-:Y:S01]  /*c7b90*/  LDGSTS.E [R4+0x48400], desc[UR74][R126.64], P0 ;  /* 0x484000007e047fae */ /* 0x000fe200081a104a */
[----:B----4-:R-:W-:-:S03]  /*c7ba0*/  IADD3 R31, P2, PT, R32, UR13, RZ ;  /* 0x0000000d201f7c10 */ /* 0x010fc6000ff5e0ff */
[----:B------:R-:W-:Y:S01]  /*c7bb0*/  STL.64 [R1+0x21a8], R230 ;  /* 0x0021a8e601007387 */ /* 0x000fe20000100a00 */
        /* <DEDUP_REMOVED lines=8> */
[----:B------:R-:W-:Y:S03]  /*c7c40*/  LDGSTS.E [R4+0x48500], desc[UR74][R122.64], P1 ;  /* 0x485000007a047fae */ /* 0x000fe600089a104a */
[----:B------:R-:W-:Y:S01]  /*c7c50*/  IADD3.X R36, PT, PT, R37, UR8, RZ, P2, !PT ;  /* 0x0000000825247c10 */ /* 0x000fe200097fe4ff */
[----:B------:R-:W-:Y:S01]  /*c7c60*/  STL.64 [R1+0x2190], R232 ;  /* 0x002190e801007387 */ /* 0x000fe20000100a00 */
        /* <DEDUP_REMOVED lines=8> */
[----:B------:R-:W-:Y:S01]  /*c7cf0*/  LDGSTS.E [R4+0x49400], desc[UR74][R118.64], P0 ;  /* 0x4940000076047fae */ /* 0x000fe200081a104a */
[----:B------:R-:W-:Y:S02]  /*c7d00*/  IADD3.X R40, PT, PT, R41, UR8, RZ, P2, !PT ;  /* 0x0000000829287c10 */ /* 0x000fe400097fe4ff */
[----:B------:R-:W-:Y:S01]  /*c7d10*/  IADD3 R41, P2, PT, R42, UR13, RZ ;  /* 0x0000000d2a297c10 */ /* 0x000fe2000ff5e0ff */
[----:B------:R-:W-:Y:S03]  /*c7d20*/  STL.64 [R1+0x2188], R234 ;  /* 0x002188ea01007387 */ /* 0x000fe60000100a00 */
[----:B------:R-:W-:Y:S01]  /*c7d30*/  IADD3.X R42, PT, PT, R43, UR8, RZ, P2, !PT ;  /* 0x000000082b2a7c10 */ /* 0x000fe200097fe4ff */
[----:B------:R-:W-:Y:S01]  /*c7d40*/  IMAD.MOV.U32 R179, RZ, RZ, R36 ;  /* 0x000000ffffb37224 */ /* 0x000fe200078e0024 */
[----:B------:R-:W-:Y:S01]  /*c7d50*/  IADD3 R43, P2, PT, R44, UR13, RZ ;  /* 0x0000000d2c2b7c10 */ /* 0x000fe2000ff5e0ff */
[----:B------:R-:W-:Y:S01]  /*c7d60*/  IMAD.MOV.U32 R176, RZ, RZ, R37 ;  /* 0x000000ffffb07224 */ /* 0x000fe200078e0025 */
[----:B------:R-:W-:Y:S02]  /*c7d70*/  LDGSTS.E [R4+0x49500], desc[UR74][R114.64], P1 ;  /* 0x4950000072047fae */ /* 0x000fe400089a104a */
[----:B------:R-:W-:-:S02]  /*c7d80*/  IADD3.X R44, PT, PT, R45, UR8, RZ, P2, !PT ;  /* 0x000000082d2c7c10 */ /* 0x000fc400097fe4ff */
[----:B------:R-:W-:Y:S01]  /*c7d90*/  IADD3 R45, P2, PT, R46, UR13, RZ ;  /* 0x0000000d2e2d7c10 */ /* 0x000fe2000ff5e0ff */
[----:B------:R-:W-:Y:S03]  /*c7da0*/  STL.64 [R1+0x2180], R236 ;  /* 0x002180ec01007387 */ /* 0x000fe60000100a00 */
        /* <DEDUP_REMOVED lines=27> */
[----:B------:R-:W-:Y:S01]  /*c7f60*/  IMAD.MOV.U32 R92, RZ, RZ, R49 ;  /* 0x000000ffff5c7224 */ /* 0x000fe200078e0031 */
[----:B------:R-:W-:Y:S01]  /*c7f70*/  MOV R93, R50 ;  /* 0x00000032005d7202 */ /* 0x000fe20000000f00 */
[----:B------:R-:W-:Y:S01]  /*c7f80*/  LDGSTS.E [R4+0x4b400], desc[UR74][R202.64], P0 ;  /* 0x4b400000ca047fae */ /* 0x000fe200081a104a */
[----:B------:R-:W-:-:S02]  /*c7f90*/  IADD3.X R58, PT, PT, R59, UR8, RZ, P2, !PT ;  /* 0x000000083b3a7c10 */ /* 0x000fc400097fe4ff */
[----:B------:R-:W-:Y:S01]  /*c7fa0*/  IADD3 R59, P2, PT, R60, UR13, RZ ;  /* 0x0000000d3c3b7c10 */ /* 0x000fe2000ff5e0ff */
[----:B------:R-:W-:Y:S03]  /*c7fb0*/  STL.64 [R1+0x2168], R214 ;  /* 0x002168d601007387 */ /* 0x000fe60000100a00 */
[----:B------:R-:W-:Y:S01]  /*c7fc0*/  IADD3.X R60, PT, PT, R61, UR8, RZ, P2, !PT ;  /* 0x000000083d3c7c10 */ /* 0x000fe200097fe4ff */
[----:B------:R-:W-:Y:S01]  /*c7fd0*/  IMAD.MOV.U32 R90, RZ, RZ, R51 ;  /* 0x000000ffff5a7224 */ /* 0x000fe200078e0033 */
[----:B------:R-:W-:Y:S01]  /*c7fe0*/  IADD3 R61, P2, PT, R62, UR13, RZ ;  /* 0x0000000d3e3d7c10 */ /* 0x000fe2000ff5e0ff */
[----:B------:R-:W-:Y:S03]  /*c7ff0*/  STL.64 [R1+0x2160], R212 ;  /* 0x002160d401007387 */ /* 0x000fe60000100a00 */
[----:B------:R-:W-:Y:S01]  /*c8000*/  IADD3.X R62, PT, PT, R63, UR8, RZ, P2, !PT ;  /* 0x000000083f3e7c10 */ /* 0x000fe200097fe4ff */
[----:B------:R-:W-:Y:S01]  /*c8010*/  STL.64 [R1+0x2158], R210 ;  /* 0x002158d201007387 */ /* 0x000fe20000100a00 */
[----:B------:R-:W-:-:S03]  /*c8020*/  IADD3 R63, P2, PT, R64, UR13, RZ ;  /* 0x0000000d403f7c10 */ /* 0x000fc6000ff5e0ff */
[----:B------:R-:W-:Y:S01]  /*c8030*/  STL.64 [R1+0x2150], R208 ;  /* 0x002150d001007387 */ /* 0x000fe20000100a00 */
[----:B------:R-:W-:-:S03]  /*c8040*/  IADD3.X R64, PT, PT, R65, UR8, RZ, P2, !PT ;  /* 0x0000000841407c10 */ /* 0x000fc600097fe4ff */
[----:B------:R-:W-:Y:S01]  /*c8050*/  STL.64 [R1+0x2148], R206 ;  /* 0x002148ce01007387 */ /* 0x000fe20000100a00 */
[----:B------:R-:W-:-:S03]  /*c8060*/  IADD3 R65, P2, PT, R66, UR13, RZ ;  /* 0x0000000d42417c10 */ /* 0x000fc6000ff5e0ff */
[----:B------:R2:W-:Y:S04]  /*c8070*/  STL.64 [R1+0x2140], R104 ;  /* 0x0021406801007387 */ /* 0x0005e80000100a00 */
[----:B------:R3:W-:Y:S04]  /*c8080*/  STL.64 [R1+0x2138], R100 ;  /* 0x0021386401007387 */ /* 0x0007e80000100a00 */
[----:B------:R4:W-:Y:S01]  /*c8090*/  STL.64 [R1+0x2130], R204 ;  /* 0x002130cc01007387 */ /* 0x0009e20000100a00 */
[----:B------:R-:W-:-:S03]  /*c80a0*/  IMAD.MOV.U32 R91, RZ, RZ, R52 ;  /* 0x000000ffff5b7224 */ /* 0x000fc600078e0034 */
[----:B------:R1:W-:Y:S01]  /*c80b0*/  STL.64 [R1+0x2128], R178 ;  /* 0x002128b201007387 */ /* 0x0003e20000100a00 */
[----:B------:R-:W-:-:S03]  /*c80c0*/  IADD3.X R66, PT, PT, R67, UR8, RZ, P2, !PT ;  /* 0x0000000843427c10 */ /* 0x000fc600097fe4ff */
[----:B------:R1:W-:Y:S01]  /*c80d0*/  STL.64 [R1+0x2120], R176 ;  /* 0x002120b001007387 */ /* 0x0003e20000100a00 */
[----:B------:R-:W-:-:S03]  /*c80e0*/  IMAD.MOV.U32 R88, RZ, RZ, R53 ;  /* 0x000000ffff587224 */ /* 0x000fc600078e0035 */
[----:B------:R-:W-:Y:S01]  /*c80f0*/  STL.64 [R1+0x2118], R116 ;  /* 0x0021187401007387 */ /* 0x000fe20000100a00 */
[----:B------:R-:W-:Y:S01]  /*c8100*/  IMAD.MOV.U32 R89, RZ, RZ, R54 ;  /* 0x000000ffff597224 */ /* 0x000fe200078e0036 */
[----:B------:R-:W-:Y:S02]  /*c8110*/  IADD3 R67, P2, PT, R68, UR13, RZ ;  /* 0x0000000d44437c10 */ /* 0x000fe4000ff5e0ff */
[----:B------:R-:W-:Y:S01]  /*c8120*/  STL.64 [R1+0x2110], R112 ;  /* 0x0021107001007387 */ /* 0x000fe20000100a00 */
[----:B------:R-:W-:Y:S01]  /*c8130*/  MOV R86, R55 ;  /* 0x0000003700567202 */ /* 0x000fe20000000f00 */
[----:B------:R-:W-:Y:S02]  /*c8140*/  IMAD.MOV.U32 R87, RZ, RZ, R56 ;  /* 0x000000ffff577224 */ /* 0x000fe400078e0038 */
[----:B------:R-:W-:Y:S01]  /*c8150*/  LDGSTS.E [R4+0x4b500], desc[UR74][R146.64], P1 ;  /* 0x4b50000092047fae */ /* 0x000fe200089a104a */
[----:B------:R-:W-:-:S03]  /*c8160*/  IMAD.MOV.U32 R84, RZ, RZ, R57 ;  /* 0x000000ffff547224 */ /* 0x000fc600078e0039 */
[----:B------:R-:W-:Y:S01]  /*c8170*/  STL.64 [R1+0x2108], R108 ;  /* 0x0021086c01007387 */ /* 0x000fe20000100a00 */
[----:B------:R-:W-:-:S03]  /*c8180*/  IMAD.MOV.U32 R85, RZ, RZ, R58 ;  /* 0x000000ffff557224 */ /* 0x000fc600078e003a */
[----:B------:R-:W-:Y:S01]  /*c8190*/  LDGSTS.E [R4+0x4c400], desc[UR74][R148.64], P0 ;  /* 0x4c40000094047fae */ /* 0x000fe200081a104a */
[----:B------:R-:W-:Y:S01]  /*c81a0*/  IMAD.MOV.U32 R82, RZ, RZ, R59 ;  /* 0x000000ffff527224 */ /* 0x000fe200078e003b */
[----:B------:R-:W-:Y:S02]  /*c81b0*/  MOV R83, R60 ;  /* 0x0000003c00537202 */ /* 0x000fe40000000f00 */
[----:B------:R-:W-:Y:S01]  /*c81c0*/  STL.64 [R1+0x2100], R96 ;  /* 0x0021006001007387 */ /* 0x000fe20000100a00 */
[----:B------:R-:W-:-:S03]  /*c81d0*/  IMAD.MOV.U32 R80, RZ, RZ, R61 ;  /* 0x000000ffff507224 */ /* 0x000fc600078e003d */
[----:B------:R-:W-:Y:S01]  /*c81e0*/  LDGSTS.E [R4+0x4c500], desc[UR74][R222.64], P1 ;  /* 0x4c500000de047fae */ /* 0x000fe200089a104a */
[----:B------:R-:W-:-:S03]  /*c81f0*/  IMAD.MOV.U32 R81, RZ, RZ, R62 ;  /* 0x000000ffff517224 */ /* 0x000fc600078e003e */
[----:B------:R-:W-:Y:S01]  /*c8200*/  STL.64 [R1+0x20f8], R94 ;  /* 0x0020f85e01007387 */ /* 0x000fe20000100a00 */
[----:B------:R-:W-:-:S03]  /*c8210*/  IADD3.X R68, PT, PT, R69, UR8, RZ, P2, !PT ;  /* 0x0000000845447c10 */ /* 0x000fc600097fe4ff */
[----:B------:R-:W-:Y:S01]  /*c8220*/  LDGSTS.E [R4+0x4d400], desc[UR74][R220.64], P0 ;  /* 0x4d400000dc047fae */ /* 0x000fe200081a104a */
[----:B------:R-:W-:-:S03]  /*c8230*/  IMAD.MOV.U32 R78, RZ, RZ, R63 ;  /* 0x000000ffff4e7224 */ /* 0x000fc600078e003f */
[----:B------:R-:W-:Y:S01]  /*c8240*/  STL.64 [R1+0x20f0], R92 ;  /* 0x0020f05c01007387 */ /* 0x000fe20000100a00 */
[----:B------:R-:W-:-:S03]  /*c8250*/  IMAD.MOV.U32 R79, RZ, RZ, R64 ;  /* 0x000000ffff4f7224 */ /* 0x000fc600078e0040 */
[----:B------:R-:W-:Y:S04]  /*c8260*/  LDGSTS.E [R4+0x4d500], desc[UR74][R226.64], P1 ;  /* 0x4d500000e2047fae */ /* 0x000fe800089a104a */
[----:B------:R-:W-:Y:S04]  /*c8270*/  STL.64 [R1+0x20e8], R90 ;  /* 0x0020e85a01007387 */ /* 0x000fe80000100a00 */
[----:B------:R-:W-:Y:S01]  /*c8280*/  LDGSTS.E [R4+0x4e400], desc[UR74][R120.64], P0 ;  /* 0x4e40000078047fae */ /* 0x000fe200081a104a */
[----:B------:R-:W-:-:S03]  /*c8290*/  MOV R76, R65 ;  /* 0x00000041004c7202 */ /* 0x000fc60000000f00 */
[----:B------:R1:W-:Y:S01]  /*c82a0*/  STL.64 [R1+0x20e0], R88 ;  /* 0x0020e05801007387 */ /* 0x0003e20000100a00 */
[----:B------:R-:W-:-:S03]  /*c82b0*/  IMAD.MOV.U32 R77, RZ, RZ, R66 ;  /* 0x000000ffff4d7224 */ /* 0x000fc600078e0042 */
[----:B------:R-:W-:Y:S04]  /*c82c0*/  LDGSTS.E [R4+0x4e500], desc[UR74][R224.64], P1 ;  /* 0x4e500000e0047fae */ /* 0x000fe800089a104a */
[----:B------:R-:W-:Y:S04]  /*c82d0*/  STL.64 [R1+0x20d8], R86 ;  /* 0x0020d85601007387 */ /* 0x000fe80000100a00 */
[----:B------:R-:W-:Y:S01]  /*c82e0*/  LDGSTS.E [R4+0x4f400], desc[UR74][R98.64], P0 ;  /* 0x4f40000062047fae */ /* 0x000fe200081a104a */
[----:B------:R-:W-:-:S03]  /*c82f0*/  IMAD.MOV.U32 R74, RZ, RZ, R67 ;  /* 0x000000ffff4a7224 */ /* 0x000fc600078e0043 */
[----:B------:R-:W-:Y:S01]  /*c8300*/  STL.64 [R1+0x20d0], R84 ;  /* 0x0020d05401007387 */ /* 0x000fe20000100a00 */
[----:B------:R-:W-:-:S03]  /*c8310*/  IMAD.MOV.U32 R75, RZ, RZ, R68 ;  /* 0x000000ffff4b7224 */ /* 0x000fc600078e0044 */
[----:B------:R-:W-:Y:S04]  /*c8320*/  LDGSTS.E [R4+0x4f500], desc[UR74][R102.64], P1 ;  /* 0x4f50000066047fae */ /* 0x000fe800089a104a */
[----:B------:R-:W-:Y:S04]  /*c8330*/  STL.64 [R1+0x20c8], R82 ;  /* 0x0020c85201007387 */ /* 0x000fe80000100a00 */
[----:B------:R-:W-:Y:S04]  /*c8340*/  LDGSTS.E [R4+0x50400], desc[UR74][R228.64], P0 ;  /* 0x50400000e4047fae */ /* 0x000fe800081a104a */
[----:B------:R-:W-:Y:S04]  /*c8350*/  STL.64 [R1+0x20c0], R80 ;  /* 0x0020c05001007387 */ /* 0x000fe80000100a00 */
[----:B------:R-:W-:Y:S04]  /*c8360*/  LDGSTS.E [R4+0x50500], desc[UR74][R230.64], P1 ;  /* 0x50500000e6047fae */ /* 0x000fe800089a104a */
[----:B-1----:R-:W4:Y:S04]  /*c8370*/  LDL.LU.64 R126, [R1+0x4210] ;  /* 0x00421000017e7983 */ /* 0x002f280000300a00 */
[----:B------:R-:W-:Y:S04]  /*c8380*/  LDGSTS.E [R4+0x51400], desc[UR74][R232.64], P0 ;  /* 0x51400000e8047fae */ /* 0x000fe800081a104a */
[----:B------:R1:W-:Y:S04]  /*c8390*/  STL.64 [R1+0x20b8], R78 ;  /* 0x0020b84e01007387 */ /* 0x0003e80000100a00 */
[----:B------:R-:W-:Y:S04]  /*c83a0*/  LDGSTS.E [R4+0x51500], desc[UR74][R234.64], P1 ;  /* 0x51500000ea047fae */ /* 0x000fe800089a104a */
[----:B------:R-:W4:Y:S04]  /*c83b0*/  LDL.LU.64 R122, [R1+0x4208] ;  /* 0x00420800017a7983 */ /* 0x000f280000300a00 */
        /* <DEDUP_REMOVED lines=19> */
[----:B--2---:R-:W2:Y:S04]  /*c84f0*/  LDL R104, [R1+0x2818] ;  /* 0x0028180001687983 */ /* 0x004ea80000100800 */
[----:B------:R-:W-:Y:S04]  /*c8500*/  LDGSTS.E [R4+0x57400], desc[UR74][R204.64], P0 ;  /* 0x57400000cc047fae */ /* 0x000fe800081a104a */
[----:B---3--:R-:W3:Y:S04]  /*c8510*/  LDL R101, [R1+0x281c] ;  /* 0x00281c0001657983 */ /* 0x008ee80000100800 */
[----:B------:R-:W-:Y:S04]  /*c8520*/  LDGSTS.E [R4+0x57500], desc[UR74][R178.64], P1 ;  /* 0x57500000b2047fae */ /* 0x000fe800089a104a */
[----:B------:R-:W-:Y:S04]  /*c8530*/  LDGSTS.E [R4+0x58400], desc[UR74][R176.64], P0 ;  /* 0x58400000b0047fae */ /* 0x000fe800081a104a */
[----:B----4-:R-:W4:Y:S04]  /*c8540*/  LDL R205, [R1+0x28a0] ;  /* 0x0028a00001cd7983 */ /* 0x010f280000100800 */
        /* <DEDUP_REMOVED lines=32> */
[----:B------:R-:W4:Y:S01]  /*c8750*/  LDL R97, [R1+0x2a9c] ;  /* 0x002a9c0001617983 */ /* 0x000f220000100800 */
[----:B------:R-:W-:-:S03]  /*c8760*/  VIADD R3, R70, UR15 ;  /* 0x0000000f46037c36 */ /* 0x000fc60008000000 */
[----:B------:R3:W-:Y:S01]  /*c8770*/  LDGSTS.E [R4+0x5f500], desc[UR74][R74.64], P1 ;  /* 0x5f5000004a047fae */ /* 0x0007e200089a104a */
[----:B--2---:R-:W-:-:S03]  /*c8780*/  MOV R5, R104 ;  /* 0x0000006800057202 */ /* 0x004fc60000000f00 */
[----:B------:R-:W2:Y:S01]  /*c8790*/  LDL R104, [R1+0x2aa0] ;  /* 0x002aa00001687983 */ /* 0x000ea20000100800 */
[----:B---3--:R-:W-:-:S03]  /*c87a0*/  IMAD.MOV.U32 R4, RZ, RZ, R101 ;  /* 0x000000ffff047224 */ /* 0x008fc600078e0065 */
[----:B------:R-:W3:Y:S04]  /*c87b0*/  LDL R101, [R1+0x2aa4] ;  /* 0x002aa40001657983 */ /* 0x000ee80000100800 */
[----:B------:R4:W-:Y:S02]  /*c87c0*/  LDGSTS.E [R3+0x40600], desc[UR74][R4.64], P0 ;  /* 0x4060000004037fae */ /* 0x0009e400081a104a */
[----:B----4-:R-:W-:Y:S02]  /*c87d0*/  IMAD.MOV.U32 R5, RZ, RZ, R177 ;  /* 0x000000ffff057224 */ /* 0x010fe400078e00b1 */
[----:B------:R-:W4:Y:S01]  /*c87e0*/  LDL R177, [R1+0x2b18] ;  /* 0x002b180001b17983 */ /* 0x000f220000100800 */
[----:B------:R-:W-:-:S03]  /*c87f0*/  IMAD.MOV.U32 R4, RZ, RZ, R176 ;  /* 0x000000ffff047224 */ /* 0x000fc600078e00b0 */
[----:B------:R-:W4:Y:S04]  /*c8800*/  LDL R176, [R1+0x2b1c] ;  /* 0x002b1c0001b07983 */ /* 0x000f280000100800 */
[----:B------:R1:W-:Y:S02]  /*c8810*/  LDGSTS.E [R3+0x40700], desc[UR74][R4.64], P1 ;  /* 0x4070000004037fae */ /* 0x0003e400089a104a */
[----:B-1----:R-:W-:Y:S02]  /*c8820*/  IMAD.MOV.U32 R4, RZ, RZ, R178 ;  /* 0x000000ffff047224 */ /* 0x002fe400078e00b2 */
[----:B------:R-:W-:Y:S01]  /*c8830*/  IMAD.MOV.U32 R5, RZ, RZ, R179 ;  /* 0x000000ffff057224 */ /* 0x000fe200078e00b3 */
[----:B------:R-:W4:Y:S04]  /*c8840*/  LDL R178, [R1+0x2b24] ;  /* 0x002b240001b27983 */ /* 0x000f280000100800 */
[----:B------:R-:W4:Y:S04]  /*c8850*/  LDL R179, [R1+0x2b20] ;  /* 0x002b200001b37983 */ /* 0x000f280000100800 */
[----:B------:R1:W-:Y:S02]  /*c8860*/  LDGSTS.E [R3+0x41600], desc[UR74][R4.64], P0 ;  /* 0x4160000004037fae */ /* 0x0003e400081a104a */
[----:B-1----:R-:W-:Y:S01]  /*c8870*/  MOV R4, R204 ;  /* 0x000000cc00047202 */ /* 0x002fe20000000f00 */
[----:B------:R-:W-:Y:S01]  /*c8880*/  IMAD.MOV.U32 R5, RZ, RZ, R205 ;  /* 0x000000ffff057224 */ /* 0x000fe200078e00cd */
[----:B------:R-:W4:Y:S04]  /*c8890*/  LDL R204, [R1+0x2b9c] ;  /* 0x002b9c0001cc7983 */ /* 0x000f280000100800 */
[----:B------:R-:W4:Y:S04]  /*c88a0*/  LDL R205, [R1+0x2b98] ;  /* 0x002b980001cd7983 */ /* 0x000f280000100800 */
[----:B------:R1:W-:Y:S02]  /*c88b0*/  LDGSTS.E [R3+0x41700], desc[UR74][R4.64], P1 ;  /* 0x4170000004037fae */ /* 0x0003e400089a104a */
[----:B-1----:R-:W-:-:S02]  /*c88c0*/  IMAD.MOV.U32 R5, RZ, RZ, R207 ;  /* 0x000000ffff057224 */ /* 0x002fc400078e00cf */
[----:B------:R-:W4:Y:S01]  /*c88d0*/  LDL R207, [R1+0x2ba0] ;  /* 0x002ba00001cf7983 */ /* 0x000f220000100800 */
[----:B------:R-:W-:-:S03]  /*c88e0*/  IMAD.MOV.U32 R4, RZ, RZ, R206 ;  /* 0x000000ffff047224 */ /* 0x000fc600078e00ce */
[----:B------:R-:W4:Y:S04]  /*c88f0*/  LDL R206, [R1+0x2ba4] ;  /* 0x002ba40001ce7983 */ /* 0x000f280000100800 */
        /* <DEDUP_REMOVED lines=20> */
[----:B------:R1:W-:Y:S04]  /*c8a40*/  LDGSTS.E [R3+0x42600], desc[UR74][R4.64], P0 ;  /* 0x4260000004037fae */ /* 0x0003e800081a104a */
[----:B------:R-:W4:Y:S04]  /*c8a50*/  LDL.LU.64 R46, [R1+0x1f78] ;  /* 0x001f7800012e7983 */ /* 0x000f280000300a00 */
[----:B------:R-:W4:Y:S01]  /*c8a60*/  LDL.LU.64 R48, [R1+0x1f70] ;  /* 0x001f700001307983 */ /* 0x000f220000300a00 */
[----:B-1----:R-:W-:Y:S01]  /*c8a70*/  IMAD.MOV.U32 R4, RZ, RZ, R77 ;  /* 0x000000ffff047224 */ /* 0x002fe200078e004d */
[----:B------:R-:W-:-:S02]  /*c8a80*/  MOV R5, R78 ;  /* 0x0000004e00057202 */ /* 0x000fc40000000f00 */
        /* <DEDUP_REMOVED lines=19> */
[----:B------:R-:W-:-:S02]  /*c8bc0*/  IMAD.MOV.U32 R5, RZ, RZ, R96 ;  /* 0x000000ffff057224 */ /* 0x000fc400078e0060 */
[----:B------:R-:W4:Y:S04]  /*c8bd0*/  LDL.LU.64 R74, [R1+0x1f10] ;  /* 0x001f1000014a7983 */ /* 0x000f280000300a00 */
[----:B------:R1:W-:Y:S02]  /*c8be0*/  LDGSTS.E [R3+0x44600], desc[UR74][R4.64], P0 ;  /* 0x4460000004037fae */ /* 0x0003e400081a104a */
[----:B-1----:R-:W-:Y:S02]  /*c8bf0*/  IMAD.MOV.U32 R4, RZ, RZ, R89 ;  /* 0x000000ffff047224 */ /* 0x002fe400078e0059 */
[----:B------:R-:W-:-:S05]  /*c8c00*/  IMAD.MOV.U32 R5, RZ, RZ, R92 ;  /* 0x000000ffff057224 */ /* 0x000fca00078e005c */
[----:B------:R1:W-:Y:S02]  /*c8c10*/  LDGSTS.E [R3+0x44700], desc[UR74][R4.64], P1 ;  /* 0x4470000004037fae */ /* 0x0003e400089a104a */
[----:B-1----:R-:W-:Y:S01]  /*c8c20*/  IMAD.MOV.U32 R4, RZ, RZ, R97 ;  /* 0x000000ffff047224 */ /* 0x002fe200078e0061 */
[----:B------:R-:W-:-:S05]  /*c8c30*/  MOV R5, R100 ;  /* 0x0000006400057202 */ /* 0x000fca0000000f00 */
[----:B------:R3:W-:Y:S02]  /*c8c40*/  LDGSTS.E [R3+0x45600], desc[UR74][R4.64], P0 ;  /* 0x4560000004037fae */ /* 0x0007e400081a104a */
[----:B---3--:R-:W-:Y:S02]  /*c8c50*/  IMAD.MOV.U32 R4, RZ, RZ, R101 ;  /* 0x000000ffff047224 */ /* 0x008fe400078e0065 */
[----:B--2---:R-:W-:Y:S01]  /*c8c60*/  IMAD.MOV.U32 R5, RZ, RZ, R104 ;  /* 0x000000ffff057224 */ /* 0x004fe200078e0068 */
[----:B------:R-:W2:Y:S04]  /*c8c70*/  LDL.LU R101, [R1+0x1f4] ;  /* 0x0001f40001657983 */ /* 0x000ea80000300800 */
[----:B------:R4:W-:Y:S02]  /*c8c80*/  LDGSTS.E [R3+0x45700], desc[UR74][R4.64], P1 ;  /* 0x4570000004037fae */ /* 0x0009e400089a104a */
[----:B----4-:R-:W-:-:S02]  /*c8c90*/  IMAD.MOV.U32 R5, RZ, RZ, R177 ;  /* 0x000000ffff057224 */ /* 0x010fc400078e00b1 */
[----:B------:R-:W3:Y:S01]  /*c8ca0*/  LDL.LU R177, [R1+0x1f8] ;  /* 0x0001f80001b17983 */ /* 0x000ee20000300800 */
[----:B------:R-:W-:-:S03]  /*c8cb0*/  IMAD.MOV.U32 R4, RZ, RZ, R176 ;  /* 0x000000ffff047224 */ /* 0x000fc600078e00b0 */
[----:B------:R-:W4:Y:S04]  /*c8cc0*/  LDL.LU R176, [R1+0x1fc] ;  /* 0x0001fc0001b07983 */ /* 0x000f280000300800 */
[----:B------:R1:W-:Y:S02]  /*c8cd0*/  LDGSTS.E [R3+0x46600], desc[UR74][R4.64], P0 ;  /* 0x4660000004037fae */ /* 0x0003e400081a104a */
[----:B-1----:R-:W-:Y:S01]  /*c8ce0*/  MOV R4, R178 ;  /* 0x000000b200047202 */ /* 0x002fe20000000f00 */
[----:B------:R-:W-:Y:S02]  /*c8cf0*/  IMAD.MOV.U32 R5, RZ, RZ, R179 ;  /* 0x000000ffff057224 */ /* 0x000fe400078e00b3 */
[----:B------:R-:W2:Y:S04]  /*c8d00*/  LDL.LU R179, [R1+0x200] ;  /* 0x0002000001b37983 */ /* 0x000ea80000300800 */
[----:B------:R1:W-:Y:S04]  /*c8d10*/  LDGSTS.E [R3+0x46700], desc[UR74][R4.64], P1 ;  /* 0x4670000004037fae */ /* 0x0003e800089a104a */
[----:B------:R-:W2:Y:S01]  /*c8d20*/  LDL.LU R178, [R1+0x4] ;  /* 0x0000040001b27983 */ /* 0x000ea20000300800 */
[----:B-1----:R-:W-:-:S02]  /*c8d30*/  IMAD.MOV.U32 R4, RZ, RZ, R204 ;  /* 0x000000ffff047224 */ /* 0x002fc400078e00cc */
[----:B------:R-:W-:Y:S02]  /*c8d40*/  IMAD.MOV.U32 R5, RZ, RZ, R205 ;  /* 0x000000ffff057224 */ /* 0x000fe400078e00cd */
[----:B------:R-:W2:Y:S04]  /*c8d50*/  LDL.LU R205, [R1+0x8] ;  /* 0x0000080001cd7983 */ /* 0x000ea80000300800 */
[----:B------:R1:W-:Y:S04]  /*c8d60*/  LDGSTS.E [R3+0x47600], desc[UR74][R4.64], P0 ;  /* 0x4760000004037fae */ /* 0x0003e800081a104a */
[----:B------:R-:W2:Y:S01]  /*c8d70*/  LDL.LU R204, [R1+0xc] ;  /* 0x00000c0001cc7983 */ /* 0x000ea20000300800 */
[----:B-1----:R-:W-:-:S03]  /*c8d80*/  MOV R5, R207 ;  /* 0x000000cf00057202 */ /* 0x002fc60000000f00 */
[----:B------:R-:W2:Y:S01]  /*c8d90*/  LDL.LU R207, [R1+0x10] ;  /* 0x0000100001cf7983 */ /* 0x000ea20000300800 */
[----:B------:R-:W-:-:S03]  /*c8da0*/  IMAD.MOV.U32 R4, RZ, RZ, R206 ;  /* 0x000000ffff047224 */ /* 0x000fc600078e00ce */
[----:B------:R-:W2:Y:S04]  /*c8db0*/  LDL.LU R206, [R1] ;  /* 0x0000000001ce7983 */ /* 0x000ea80000300800 */
        /* <DEDUP_REMOVED lines=74> */
[----:B------:R-:W-:Y:S02]  /*c9260*/  IMAD.MOV.U32 R86, RZ, RZ, R248 ;  /* 0x000000ffff567224 */ /* 0x000fe400078e00f8 */
[----:B------:R-:W-:-:S02]  /*c9270*/  IMAD.MOV.U32 R84, RZ, RZ, R240 ;  /* 0x000000ffff547224 */ /* 0x000fc400078e00f0 */
[----:B------:R-:W-:Y:S01]  /*c9280*/  IMAD.MOV.U32 R85, RZ, RZ, R239 ;  /* 0x000000ffff557224 */ /* 0x000fe200078e00ef */
[----:B------:R-:W-:Y:S01]  /*c9290*/  MOV R80, R181 ;  /* 0x000000b500507202 */ /* 0x000fe20000000f00 */
[----:B------:R-:W-:Y:S02]  /*c92a0*/  IMAD.MOV.U32 R82, RZ, RZ, R242 ;  /* 0x000000ffff527224 */ /* 0x000fe400078e00f2 */
[----:B---3--:R-:W-:Y:S02]  /*c92b0*/  IMAD.MOV.U32 R100, RZ, RZ, R177 ;  /* 0x000000ffff647224 */ /* 0x008fe400078e00b1 */
[----:B----4-:R-:W-:-:S03]  /*c92c0*/  IMAD.MOV.U32 R99, RZ, RZ, R176 ;  /* 0x000000ffff637224 */ /* 0x010fc600078e00b0 */
[----:B--2---:R-:W-:Y:S01]  /*c92d0*/  STL.64 [R1+0x19c8], R100 ;  /* 0x0019c86401007387 */ /* 0x004fe20000100a00 */
[----:B------:R-:W-:Y:S02]  /*c92e0*/  IMAD.MOV.U32 R83, RZ, RZ, R241 ;  /* 0x000000ffff537224 */ /* 0x000fe400078e00f1 */
[----:B------:R-:W-:Y:S01]  /*c92f0*/  IMAD.MOV.U32 R81, RZ, RZ, R180 ;  /* 0x000000ffff517224 */ /* 0x000fe200078e00b4 */
[----:B------:R-:W-:Y:S01]  /*c9300*/  IADD3.X R71, PT, PT, R75, UR8, RZ, P2, !PT ;  /* 0x000000084b477c10 */ /* 0x000fe200097fe4ff */
[----:B------:R-:W-:Y:S01]  /*c9310*/  IMAD.MOV.U32 R78, RZ, RZ, R183 ;  /* 0x000000ffff4e7224 */ /* 0x000fe200078e00b7 */
[----:B------:R-:W-:Y:S01]  /*c9320*/  MOV R77, R132 ;  /* 0x00000084004d7202 */ /* 0x000fe20000000f00 */
[----:B------:R-:W-:Y:S01]  /*c9330*/  IMAD.MOV.U32 R79, RZ, RZ, R182 ;  /* 0x000000ffff4f7224 */ /* 0x000fe200078e00b6 */
[----:B------:R-:W-:Y:S01]  /*c9340*/  LDGSTS.E [R3+0x48600], desc[UR74][R100.64], P0 ;  /* 0x4860000064037fae */ /* 0x000fe200081a104a */
[----:B------:R-:W-:Y:S02]  /*c9350*/  IMAD.MOV.U32 R76, RZ, RZ, R133 ;  /* 0x000000ffff4c7224 */ /* 0x000fe400078e0085 */
[----:B------:R-:W-:Y:S01]  /*c9360*/  IMAD.MOV.U32 R98, RZ, RZ, R179 ;  /* 0x000000ffff627224 */ /* 0x000fe200078e00b3 */
[----:B------:R-:W-:-:S04]  /*c9370*/  MOV R97, R178 ;  /* 0x000000b200617202 */ /* 0x000fc80000000f00 */
[----:B------:R-:W-:Y:S01]  /*c9380*/  STL.64 [R1+0x19c0], R98 ;  /* 0x0019c06201007387 */ /* 0x000fe20000100a00 */
[----:B------:R-:W-:Y:S02]  /*c9390*/  IMAD.MOV.U32 R74, RZ, RZ, R135 ;  /* 0x000000ffff4a7224 */ /* 0x000fe400078e0087 */
[----:B------:R-:W-:Y:S01]  /*c93a0*/  IMAD.MOV.U32 R96, RZ, RZ, R205 ;  /* 0x000000ffff607224 */ /* 0x000fe200078e00cd */
[----:B------:R-:W-:Y:S01]  /*c93b0*/  LDGSTS.E [R3+0x48700], desc[UR74][R98.64], P1 ;  /* 0x4870000062037fae */ /* 0x000fe200089a104a */
[----:B------:R-:W-:-:S03]  /*c93c0*/  IMAD.MOV.U32 R95, RZ, RZ, R204 ;  /* 0x000000ffff5f7224 */ /* 0x000fc600078e00cc */
[----:B------:R-:W-:Y:S01]  /*c93d0*/  STL.64 [R1+0x19e8], R96 ;  /* 0x0019e86001007387 */ /* 0x000fe20000100a00 */
[----:B------:R-:W-:-:S03]  /*c93e0*/  IMAD.MOV.U32 R94, RZ, RZ, R207 ;  /* 0x000000ffff5e7224 */ /* 0x000fc600078e00cf */
[----:B------:R-:W-:Y:S01]  /*c93f0*/  LDGSTS.E [R3+0x49600], desc[UR74][R96.64], P0 ;  /* 0x4960000060037fae */ /* 0x000fe200081a104a */
[----:B------:R-:W-:-:S03]  /*c9400*/  MOV R90, R206 ;  /* 0x000000ce005a7202 */ /* 0x000fc60000000f00 */
[----:B------:R-:W-:Y:S04]  /*c9410*/  STL.64 [R1+0x19e0], R94 ;  /* 0x0019e05e01007387 */ /* 0x000fe80000100a00 */
[----:B------:R-:W-:Y:S01]  /*c9420*/  STL.64 [R1+0x1a08], R92 ;  /* 0x001a085c01007387 */ /* 0x000fe20000100a00 */
[----:B------:R-:W-:-:S03]  /*c9430*/  IMAD.MOV.U32 R75, RZ, RZ, R134 ;  /* 0x000000ffff4b7224 */ /* 0x000fc600078e0086 */
[----:B------:R-:W-:Y:S04]  /*c9440*/  STL.64 [R1+0x1a00], R90 ;  /* 0x001a005a01007387 */ /* 0x000fe80000100a00 */
[----:B------:R-:W-:Y:S04]  /*c9450*/  STL.64 [R1+0x1a18], R88 ;  /* 0x001a185801007387 */ /* 0x000fe80000100a00 */
[----:B------:R-:W-:Y:S04]  /*c9460*/  STL.64 [R1+0x1a10], R86 ;  /* 0x001a105601007387 */ /* 0x000fe80000100a00 */
[----:B------:R-:W-:Y:S04]  /*c9470*/  STL.64 [R1+0x1a28], R84 ;  /* 0x001a285401007387 */ /* 0x000fe80000100a00 */
[----:B------:R-:W-:Y:S04]  /*c9480*/  STL.64 [R1+0x1a20], R82 ;  /* 0x001a205201007387 */ /* 0x000fe80000100a00 */
[----:B------:R1:W-:Y:S04]  /*c9490*/  STL.64 [R1+0x1a38], R80 ;  /* 0x001a385001007387 */ /* 0x0003e80000100a00 */
[----:B------:R2:W-:Y:S04]  /*c94a0*/  STL.64 [R1+0x1a30], R78 ;  /* 0x001a304e01007387 */ /* 0x0005e80000100a00 */
[----:B------:R3:W-:Y:S04]  /*c94b0*/  STL.64 [R1+0x1a48], R76 ;  /* 0x001a484c01007387 */ /* 0x0007e80000100a00 */
        /* <DEDUP_REMOVED lines=53> */
[----:B-1----:R-:W4:Y:S04]  /*c9810*/  LDL R80, [R1+0x2928] ;  /* 0x0029280001507983 */ /* 0x002f280000100800 */
[----:B--2---:R-:W2:Y:S04]  /*c9820*/  LDL R79, [R1+0x292c] ;  /* 0x00292c00014f7983 */ /* 0x004ea80000100800 */
[----:B------:R-:W2:Y:S04]  /*c9830*/  LDL R78, [R1+0x2930] ;  /* 0x00293000014e7983 */ /* 0x000ea80000100800 */
[----:B---3--:R-:W3:Y:S04]  /*c9840*/  LDL R77, [R1+0x2934] ;  /* 0x00293400014d7983 */ /* 0x008ee80000100800 */
[----:B------:R-:W2:Y:S04]  /*c9850*/  LDL R88, [R1+0x29a8] ;  /* 0x0029a80001587983 */ /* 0x000ea80000100800 */
[----:B------:R-:W2:Y:S04]  /*c9860*/  LDL R85, [R1+0x29ac] ;  /* 0x0029ac0001557983 */ /* 0x000ea80000100800 */
[----:B------:R-:W-:Y:S04]  /*c9870*/  LDGSTS.E [R3+0x4e700], desc[UR74][R74.64], P1 ;  /* 0x4e7000004a037fae */ /* 0x000fe800089a104a */
[----:B------:R4:W-:Y:S04]  /*c9880*/  LDGSTS.E [R3+0x4f600], desc[UR74][R4.64], P0 ;  /* 0x4f60000004037fae */ /* 0x0009e800081a104a */
[----:B------:R-:W2:Y:S04]  /*c9890*/  LDL R84, [R1+0x29b0] ;  /* 0x0029b00001547983 */ /* 0x000ea80000100800 */
[----:B------:R-:W2:Y:S04]  /*c98a0*/  LDL R81, [R1+0x29b4] ;  /* 0x0029b40001517983 */ /* 0x000ea80000100800 */
[----:B------:R-:W-:Y:S04]  /*c98b0*/  LDGSTS.E [R3+0x4f700], desc[UR74][R6.64], P1 ;  /* 0x4f70000006037fae */ /* 0x000fe800089a104a */
[----:B------:R-:W-:Y:S04]  /*c98c0*/  LDGSTS.E [R3+0x50600], desc[UR74][R8.64], P0 ;  /* 0x5060000008037fae */ /* 0x000fe800081a104a */
[----:B------:R-:W-:Y:S04]  /*c98d0*/  LDGSTS.E [R3+0x50700], desc[UR74][R10.64], P1 ;  /* 0x507000000a037fae */ /* 0x000fe800089a104a */
[----:B------:R-:W-:Y:S04]  /*c98e0*/  LDGSTS.E [R3+0x51600], desc[UR74][R12.64], P0 ;  /* 0x516000000c037fae */ /* 0x000fe800081a104a */
[----:B------:R-:W-:Y:S04]  /*c98f0*/  LDGSTS.E [R3+0x51700], desc[UR74][R14.64], P1 ;  /* 0x517000000e037fae */ /* 0x000fe800089a104a */
[----:B------:R-:W-:Y:S04]  /*c9900*/  LDGSTS.E [R3+0x52600], desc[UR74][R16.64], P0 ;  /* 0x5260000010037fae */ /* 0x000fe800081a104a */
        /* <DEDUP_REMOVED lines=14> */
[----:B------:R-:W-:Y:S04]  /*c99f0*/  LDGSTS.E [R3+0x57700], desc[UR74][R40.64], P1 ;  /* 0x5770000028037fae */ /* 0x000fe800089a104a */
[----:B------:R-:W-:Y:S04]  /*c9a00*/  LDGSTS.E [R3+0x58600], desc[UR74][R42.64], P0 ;  /* 0x586000002a037fae */ /* 0x000fe800081a104a */
[----:B------:R-:W3:Y:S04]  /*c9a10*/  LDL R100, [R1+0x2aa8] ;  /* 0x002aa80001647983 */ /* 0x000ee80000100800 */
        /* <DEDUP_REMOVED lines=18> */
[----:B----4-:R-:W-:-:S03]  /*c9b40*/  IMAD.MOV.U32 R5, RZ, RZ, R177 ;  /* 0x000000ffff057224 */ /* 0x010fc600078e00b1 */
[----:B------:R-:W4:Y:S01]  /*c9b50*/  LDL R177, [R1+0x2b28] ;  /* 0x002b280001b17983 */ /* 0x000f220000100800 */
[----:B------:R-:W-:-:S03]  /*c9b60*/  IMAD.MOV.U32 R4, RZ, RZ, R176 ;  /* 0x000000ffff047224 */ /* 0x000fc600078e00b0 */
        /* <DEDUP_REMOVED lines=39> */
[----:B--2---:R-:W-:-:S03]  /*c9de0*/  IMAD.MOV.U32 R4, RZ, RZ, R79 ;  /* 0x000000ffff047224 */ /* 0x004fc600078e004f */
[----:B------:R-:W2:Y:S01]  /*c9df0*/  LDL.LU.64 R50, [R1+0x1e20] ;  /* 0x001e200001327983 */ /* 0x000ea20000300a00 */
[----:B------:R-:W-:-:S03]  /*c9e00*/  IMAD.MOV.U32 R5, RZ, RZ, R80 ;  /* 0x000000ffff057224 */ /* 0x000fc600078e0050 */
[----:B------:R-:W2:Y:S04]  /*c9e10*/  LDL.LU.64 R52, [R1+0x1e18] ;  /* 0x001e180001347983 */ /* 0x000ea80000300a00 */
[----:B------:R3:W-:Y:S04]  /*c9e20*/  LDGSTS.E [R0+0x42800], desc[UR74][R4.64], P0 ;  /* 0x4280000004007fae */ /* 0x0007e800081a104a */
[----:B------:R-:W2:Y:S04]  /*c9e30*/  LDL.LU.64 R54, [R1+0x1e10] ;  /* 0x001e100001367983 */ /* 0x000ea80000300a00 */
[----:B------:R-:W2:Y:S01]  /*c9e40*/  LDL.LU.64 R56, [R1+0x1e08] ;  /* 0x001e080001387983 */ /* 0x000ea20000300a00 */
[----:B---3--:R-:W-:-:S03]  /*c9e50*/  IMAD.MOV.U32 R4, RZ, RZ, R77 ;  /* 0x000000ffff047224 */ /* 0x008fc600078e004d */
[----:B------:R-:W3:Y:S01]  /*c9e60*/  LDL.LU.64 R58, [R1+0x1e00] ;  /* 0x001e0000013a7983 */ /* 0x000ee20000300a00 */
[----:B------:R-:W-:-:S03]  /*c9e70*/  IMAD.MOV.U32 R5, RZ, RZ, R78 ;  /* 0x000000ffff057224 */ /* 0x000fc600078e004e */
[----:B------:R-:W2:Y:S04]  /*c9e80*/  LDL.LU.64 R60, [R1+0x1df8] ;  /* 0x001df800013c7983 */ /* 0x000ea80000300a00 */
[----:B------:R1:W-:Y:S04]  /*c9e90*/  LDGSTS.E [R0+0x42900], desc[UR74][R4.64], P1 ;  /* 0x4290000004007fae */ /* 0x0003e800089a104a */
[----:B------:R-:W2:Y:S04]  /*c9ea0*/  LDL.LU.64 R62, [R1+0x1df0] ;  /* 0x001df000013e7983 */ /* 0x000ea80000300a00 */
[----:B------:R-:W2:Y:S01]  /*c9eb0*/  LDL.LU.64 R64, [R1+0x1de8] ;  /* 0x001de80001407983 */ /* 0x000ea20000300a00 */
[----:B-1----:R-:W-:Y:S01]  /*c9ec0*/  MOV R4, R85 ;  /* 0x0000005500047202 */ /* 0x002fe20000000f00 */
[----:B------:R-:W-:-:S02]  /*c9ed0*/  IMAD.MOV.U32 R5, RZ, RZ, R88 ;  /* 0x000000ffff057224 */ /* 0x000fc400078e0058 */
[----:B------:R-:W2:Y:S04]  /*c9ee0*/  LDL.LU.64 R66, [R1+0x1de0] ;  /* 0x001de00001427983 */ /* 0x000ea80000300a00 */
[----:B------:R1:W-:Y:S04]  /*c9ef0*/  LDGSTS.E [R0+0x43800], desc[UR74][R4.64], P0 ;  /* 0x4380000004007fae */ /* 0x0003e800081a104a */
[----:B------:R-:W2:Y:S04]  /*c9f00*/  LDL.LU.64 R68, [R1+0x1dd8] ;  /* 0x001dd80001447983 */ /* 0x000ea80000300a00 */
[----:B------:R-:W2:Y:S01]  /*c9f10*/  LDL.LU.64 R70, [R1+0x1dd0] ;  /* 0x001dd00001467983 */ /* 0x000ea20000300a00 */
[----:B-1----:R-:W-:-:S03]  /*c9f20*/  IMAD.MOV.U32 R4, RZ, RZ, R81 ;  /* 0x000000ffff047224 */ /* 0x002fc600078e0051 */
[----:B------:R-:W2:Y:S01]  /*c9f30*/  LDL.LU.64 R74, [R1+0x1dc8] ;  /* 0x001dc800014a7983 */ /* 0x000ea20000300a00 */
        /* <DEDUP_REMOVED lines=9> */
[----:B------:R-:W-:Y:S02]  /*c9fd0*/  IMAD.MOV.U32 R5, RZ, RZ, R100 ;  /* 0x000000ffff057224 */ /* 0x000fe400078e0064 */
[----:B------:R-:W3:Y:S04]  /*c9fe0*/  LDL.LU R100, [R1+0x52c] ;  /* 0x00052c0001647983 */ /* 0x000ee80000300800 */
[----:B------:R1:W-:Y:S02]  /*c9ff0*/  LDGSTS.E [R0+0x45800], desc[UR74][R4.64], P0 ;  /* 0x4580000004007fae */ /* 0x0003e400081a104a */
[----:B-1----:R-:W-:Y:S01]  /*ca000*/  MOV R4, R101 ;  /* 0x0000006500047202 */ /* 0x002fe20000000f00 */
[----:B------:R-:W-:Y:S01]  /*ca010*/  IMAD.MOV.U32 R5, RZ, RZ, R104 ;  /* 0x000000ffff057224 */ /* 0x000fe200078e0068 */
[----:B------:R-:W3:Y:S04]  /*ca020*/  LDL.LU R101, [R1+0x530] ;  /* 0x0005300001657983 */ /* 0x000ee80000300800 */
[----:B------:R4:W-:Y:S04]  /*ca030*/  LDGSTS.E [R0+0x45900], desc[UR74][R4.64], P1 ;  /* 0x4590000004007fae */ /* 0x0009e800089a104a */
[----:B------:R-:W3:Y:S04]  /*ca040*/  LDL.LU R88, [R1+0x234] ;  /* 0x0002340001587983 */ /* 0x000ee80000300800 */
[----:B------:R-:W3:Y:S01]  /*ca050*/  LDL.LU R85, [R1+0x238] ;  /* 0x0002380001557983 */ /* 0x000ee20000300800 */
[----:B----4-:R-:W-:-:S03]  /*ca060*/  IMAD.MOV.U32 R4, RZ, RZ, R176 ;  /* 0x000000ffff047224 */ /* 0x010fc600078e00b0 */
[----:B------:R-:W4:Y:S01]  /*ca070*/  LDL.LU R96, [R1+0x22c] ;  /* 0x00022c0001607983 */ /* 0x000f220000300800 */
[----:B------:R-:W-:-:S03]  /*ca080*/  IMAD.MOV.U32 R5, RZ, RZ, R177 ;  /* 0x000000ffff057224 */ /* 0x000fc600078e00b1 */
[----:B------:R-:W4:Y:S04]  /*ca090*/  LDL.LU R97, [R1+0x230] ;  /* 0x0002300001617983 */ /* 0x000f280000300800 */
[----:B------:R1:W-:Y:S04]  /*ca0a0*/  LDGSTS.E [R0+0x46800], desc[UR74][R4.64], P0 ;  /* 0x4680000004007fae */ /* 0x0003e800081a104a */
[----:B------:R-:W4:Y:S04]  /*ca0b0*/  LDL.LU R84, [R1+0x224] ;  /* 0x0002240001547983 */ /* 0x000f280000300800 */
[----:B------:R-:W4:Y:S01]  /*ca0c0*/  LDL.LU R81, [R1+0x228] ;  /* 0x0002280001517983 */ /* 0x000f220000300800 */
[----:B-1----:R-:W-:Y:S01]  /*ca0d0*/  IMAD.MOV.U32 R4, RZ, RZ, R178 ;  /* 0x000000ffff047224 */ /* 0x002fe200078e00b2 */
[----:B------:R-:W-:-:S02]  /*ca0e0*/  MOV R5, R179 ;  /* 0x000000b300057202 */ /* 0x000fc40000000f00 */
[----:B------:R-:W4:Y:S04]  /*ca0f0*/  LDL.LU R93, [R1+0x21c] ;  /* 0x00021c00015d7983 */ /* 0x000f280000300800 */
[----:B------:R-:W4:Y:S04]  /*ca100*/  LDL.LU R92, [R1+0x220] ;  /* 0x00022000015c7983 */ /* 0x000f280000300800 */
[----:B------:R1:W-:Y:S04]  /*ca110*/  LDGSTS.E [R0+0x46900], desc[UR74][R4.64], P1 ;  /* 0x4690000004007fae */ /* 0x0003e800089a104a */
[----:B------:R-:W4:Y:S04]  /*ca120*/  LDL.LU R89, [R1+0x214] ;  /* 0x0002140001597983 */ /* 0x000f280000300800 */
[----:B------:R-:W4:Y:S01]  /*ca130*/  LDL.LU R104, [R1+0x218] ;  /* 0x0002180001687983 */ /* 0x000f220000300800 */
[----:B-1----:R-:W-:-:S03]  /*ca140*/  IMAD.MOV.U32 R4, RZ, RZ, R204 ;  /* 0x000000ffff047224 */ /* 0x002fc600078e00cc */
[----:B------:R-:W4:Y:S01]  /*ca150*/  LDL.LU R177, [R1+0x204] ;  /* 0x0002040001b17983 */ /* 0x000f220000300800 */
[----:B------:R-:W-:-:S03]  /*ca160*/  IMAD.MOV.U32 R5, RZ, RZ, R205 ;  /* 0x000000ffff057224 */ /* 0x000fc600078e00cd */
[----:B------:R-:W4:Y:S04]  /*ca170*/  LDL.LU R176, [R1+0x208] ;  /* 0x0002080001b07983 */ /* 0x000f280000300800 */
[----:B------:R-:W4:Y:S04]  /*ca180*/  LDL.LU R179, [R1+0x20c] ;  /* 0x00020c0001b37983 */ /* 0x000f280000300800 */
[----:B------:R-:W4:Y:S04]  /*ca190*/  LDL.LU R178, [R1+0x210] ;  /* 0x0002100001b27983 */ /* 0x000f280000300800 */
[----:B------:R1:W-:Y:S04]  /*ca1a0*/  LDGSTS.E [R0+0x47800], desc[UR74][R4.64], P0 ;  /* 0x4780000004007fae */ /* 0x0003e800081a104a */
[----:B------:R-:W4:Y:S04]  /*ca1b0*/  LDL.LU R205, [R1+0x14] ;  /* 0x0000140001cd7983 */ /* 0x000f280000300800 */
[----:B------:R-:W4:Y:S01]  /*ca1c0*/  LDL.LU R204, [R1+0x18] ;  /* 0x0000180001cc7983 */ /* 0x000f220000300800 */
[----:B-1----:R-:W-:-:S02]  /*ca1d0*/  IMAD.MOV.U32 R5, RZ, RZ, R207 ;  /* 0x000000ffff057224 */ /* 0x002fc400078e00cf */
[----:B------:R-:W-:Y:S01]  /*ca1e0*/  IMAD.MOV.U32 R4, RZ, RZ, R206 ;  /* 0x000000ffff047224 */ /* 0x000fe200078e00ce */
[----:B------:R-:W4:Y:S04]  /*ca1f0*/  LDL.LU R207, [R1+0x1c] ;  /* 0x00001c0001cf7983 */ /* 0x000f280000300800 */
[----:B------:R-:W4:Y:S04]  /*ca200*/  LDL.LU R206, [R1+0x1f0] ;  /* 0x0001f00001ce7983 */ /* 0x000f280000300800 */
        /* <DEDUP_REMOVED lines=53> */
[----:B---3--:R-:W-:-:S04]  /*ca560*/  IADD3 R56, P2, PT, R58, UR13, RZ ;  /* 0x0000000d3a387c10 */ /* 0x008fc8000ff5e0ff */
        /* <DEDUP_REMOVED lines=9> */
[-C--:B------:R-:W-:Y:S02]  /*ca600*/  LOP3.LUT R101, R101, R100.reuse, RZ, 0x3c, !PT ;  /* 0x0000006465657212 */ /* 0x080fe400078e3cff */
[----:B------:R-:W-:Y:S02]  /*ca610*/  IADD3 R66, P2, PT, R68, UR13, RZ ;  /* 0x0000000d44427c10 */ /* 0x000fe4000ff5e0ff */
[----:B------:R-:W-:Y:S02]  /*ca620*/  LOP3.LUT R100, R101, R100, RZ, 0x3c, !PT ;  /* 0x0000006465647212 */ /* 0x000fe400078e3cff */
[----:B------:R-:W-:Y:S02]  /*ca630*/  IADD3.X R67, PT, PT, R69, UR8, RZ, P2, !PT ;  /* 0x0000000845437c10 */ /* 0x000fe400097fe4ff */
[----:B------:R-:W-:Y:S01]  /*ca640*/  LOP3.LUT R101, R101, R100, RZ, 0x3c, !PT ;  /* 0x0000006465657212 */ /* 0x000fe200078e3cff */
[----:B------:R-:W-:Y:S01]  /*ca650*/  IMAD.MOV.U32 R99, RZ, RZ, R88 ;  /* 0x000000ffff637224 */ /* 0x000fe200078e0058 */
[----:B------:R-:W-:-:S02]  /*ca660*/  IADD3 R68, P2, PT, R70, UR13, RZ ;  /* 0x0000000d46447c10 */ /* 0x000fc4000ff5e0ff */
[----:B------:R-:W-:Y:S02]  /*ca670*/  MOV R98, R85 ;  /* 0x0000005500627202 */ /* 0x000fe40000000f00 */
[-C--:B----4-:R-:W-:Y:S01]  /*ca680*/  LOP3.LUT R97, R97, R96.reuse, RZ, 0x3c, !PT ;  /* 0x0000006061617212 */ /* 0x090fe200078e3cff */
[----:B------:R-:W-:Y:S01]  /*ca690*/  IMAD.MOV.U32 R80, RZ, RZ, R185 ;  /* 0x000000ffff507224 */ /* 0x000fe200078e00b9 */
[----:B------:R-:W-:Y:S02]  /*ca6a0*/  LDGSTS.E [R0+0x48800], desc[UR74][R100.64], P0 ;  /* 0x4880000064007fae */ /* 0x000fe400081a104a */
[C---:B------:R-:W-:Y:S02]  /*ca6b0*/  LOP3.LUT R96, R97.reuse, R96, RZ, 0x3c, !PT ;  /* 0x0000006061607212 */ /* 0x040fe400078e3cff */
[----:B------:R-:W-:Y:S02]  /*ca6c0*/  STL.64 [R1+0x1940], R100 ;  /* 0x0019406401007387 */ /* 0x000fe40000100a00 */
[----:B------:R-:W-:Y:S01]  /*ca6d0*/  LOP3.LUT R97, R97, R96, RZ, 0x3c, !PT ;  /* 0x0000006061617212 */ /* 0x000fe200078e3cff */
[----:B------:R-:W-:-:S02]  /*ca6e0*/  IMAD.MOV.U32 R95, RZ, RZ, R84 ;  /* 0x000000ffff5f7224 */ /* 0x000fc400078e0054 */
[----:B------:R-:W-:Y:S01]  /*ca6f0*/  IMAD.MOV.U32 R94, RZ, RZ, R81 ;  /* 0x000000ffff5e7224 */ /* 0x000fe200078e0051 */
[----:B------:R-:W-:Y:S01]  /*ca700*/  STL.64 [R1+0x1948], R98 ;  /* 0x0019486201007387 */ /* 0x000fe20000100a00 */
[----:B------:R-:W-:Y:S02]  /*ca710*/  IADD3.X R69, PT, PT, R71, UR8, RZ, P2, !PT ;  /* 0x0000000847457c10 */ /* 0x000fe400097fe4ff */
[----:B------:R-:W-:Y:S01]  /*ca720*/  IADD3 R70, P2, PT, R74, UR13, RZ ;  /* 0x0000000d4a467c10 */ /* 0x000fe2000ff5e0ff */
[----:B------:R-:W-:Y:S01]  /*ca730*/  STL.64 [R1+0x1970], R96 ;  /* 0x0019706001007387 */ /* 0x000fe20000100a00 */
[----:B------:R-:W-:-:S03]  /*ca740*/  MOV R81, R184 ;  /* 0x000000b800517202 */ /* 0x000fc60000000f00 */
[----:B------:R-:W-:Y:S01]  /*ca750*/  STL.64 [R1+0x1978], R94 ;  /* 0x0019785e01007387 */ /* 0x000fe20000100a00 */
[----:B------:R-:W-:-:S03]  /*ca760*/  IMAD.MOV.U32 R78, RZ, RZ, R187 ;  /* 0x000000ffff4e7224 */ /* 0x000fc600078e00bb */
[----:B------:R-:W-:Y:S01]  /*ca770*/  STL.64 [R1+0x1990], R92 ;  /* 0x0019905c01007387 */ /* 0x000fe20000100a00 */
[----:B------:R-:W-:Y:S01]  /*ca780*/  MOV R91, R89 ;  /* 0x00000059005b7202 */ /* 0x000fe20000000f00 */
[----:B------:R-:W-:Y:S02]  /*ca790*/  IMAD.MOV.U32 R79, RZ, RZ, R186 ;  /* 0x000000ffff4f7224 */ /* 0x000fe400078e00ba */
[----:B------:R-:W-:Y:S01]  /*ca7a0*/  IMAD.MOV.U32 R90, RZ, RZ, R104 ;  /* 0x000000ffff5a7224 */ /* 0x000fe200078e0068 */
[----:B------:R-:W-:Y:S01]  /*ca7b0*/  LDGSTS.E [R0+0x48900], desc[UR74][R98.64], P1 ;  /* 0x4890000062007fae */ /* 0x000fe200089a104a */
[----:B------:R-:W-:Y:S02]  /*ca7c0*/  IMAD.MOV.U32 R89, RZ, RZ, R177 ;  /* 0x000000ffff597224 */ /* 0x000fe400078e00b1 */
[----:B------:R-:W-:Y:S01]  /*ca7d0*/  IMAD.MOV.U32 R88, RZ, RZ, R176 ;  /* 0x000000ffff587224 */ /* 0x000fe200078e00b0 */
[----:B------:R-:W-:Y:S01]  /*ca7e0*/  STL.64 [R1+0x1998], R90 ;  /* 0x0019985a01007387 */ /* 0x000fe20000100a00 */
[----:B------:R-:W-:-:S02]  /*ca7f0*/  IMAD.MOV.U32 R87, RZ, RZ, R179 ;  /* 0x000000ffff577224 */ /* 0x000fc400078e00b3 */
[----:B------:R-:W-:Y:S01]  /*ca800*/  IMAD.MOV.U32 R86, RZ, RZ, R178 ;  /* 0x000000ffff567224 */ /* 0x000fe200078e00b2 */
[----:B------:R-:W-:Y:S01]  /*ca810*/  STL.64 [R1+0x19a8], R88 ;  /* 0x0019a85801007387 */ /* 0x000fe20000100a00 */
[----:B------:R-:W-:Y:S01]  /*ca820*/  IADD3.X R71, PT, PT, R75, UR8, RZ, P2, !PT ;  /* 0x000000084b477c10 */ /* 0x000fe200097fe4ff */
[----:B------:R-:W-:Y:S02]  /*ca830*/  IMAD.MOV.U32 R76, RZ, RZ, R137 ;  /* 0x000000ffff4c7224 */ /* 0x000fe400078e0089 */
[----:B------:R-:W-:Y:S01]  /*ca840*/  IMAD.MOV.U32 R85, RZ, RZ, R205 ;  /* 0x000000ffff557224 */ /* 0x000fe200078e00cd */
[----:B------:R-:W-:Y:S01]  /*ca850*/  MOV R84, R204 ;  /* 0x000000cc00547202 */ /* 0x000fe20000000f00 */
[----:B------:R-:W-:Y:S01]  /*ca860*/  STL.64 [R1+0x19a0], R86 ;  /* 0x0019a05601007387 */ /* 0x000fe20000100a00 */
[----:B------:R-:W-:Y:S01]  /*ca870*/  IMAD.MOV.U32 R77, RZ, RZ, R136 ;  /* 0x000000ffff4d7224 */ /* 0x000fe200078e0088 */
[----:B------:R-:W-:Y:S01]  /*ca880*/  MOV R74, R139 ;  /* 0x0000008b004a7202 */ /* 0x000fe20000000f00 */
[----:B------:R-:W-:-:S02]  /*ca890*/  IMAD.MOV.U32 R83, RZ, RZ, R207 ;  /* 0x000000ffff537224 */ /* 0x000fc400078e00cf */
[----:B------:R-:W-:Y:S01]  /*ca8a0*/  IMAD.MOV.U32 R82, RZ, RZ, R206 ;  /* 0x000000ffff527224 */ /* 0x000fe200078e00ce */
[----:B------:R-:W-:Y:S01]  /*ca8b0*/  STL.64 [R1+0x19b8], R84 ;  /* 0x0019b85401007387 */ /* 0x000fe20000100a00 */
[----:B------:R-:W-:-:S03]  /*ca8c0*/  IMAD.MOV.U32 R75, RZ, RZ, R138 ;  /* 0x000000ffff4b7224 */ /* 0x000fc600078e008a */
[----:B------:R-:W-:Y:S04]  /*ca8d0*/  STL.64 [R1+0x19b0], R82 ;  /* 0x0019b05201007387 */ /* 0x000fe80000100a00 */
[----:B------:R1:W-:Y:S04]  /*ca8e0*/  STL.64 [R1+0x19d8], R80 ;  /* 0x0019d85001007387 */ /* 0x0003e80000100a00 */
[----:B------:R2:W-:Y:S04]  /*ca8f0*/  STL.64 [R1+0x19d0], R78 ;  /* 0x0019d04e01007387 */ /* 0x0005e80000100a00 */
        /* <DEDUP_REMOVED lines=60> */
[----:B------:R-:W3:Y:S04]  /*cacc0*/  LDL R85, [R1+0x29bc] ;  /* 0x0029bc0001557983 */ /* 0x000ee80000100800 */
[----:B------:R-:W-:Y:S04]  /*cacd0*/  LDGSTS.E [R0+0x4e900], desc[UR74][R74.64], P1 ;  /* 0x4e9000004a007fae */ /* 0x000fe800089a104a */
[----:B------:R4:W-:Y:S04]  /*cace0*/  LDGSTS.E [R0+0x4f800], desc[UR74][R4.64], P0 ;  /* 0x4f80000004007fae */ /* 0x0009e800081a104a */
        /* <DEDUP_REMOVED lines=34> */
[----:B------:R-:W-:Y:S01]  /*caf10*/  LDGSTS.E [R0+0x5b900], desc[UR74][R54.64], P1 ;  /* 0x5b90000036007fae */ /* 0x000fe200089a104a */
[----:B------:R-:W-:-:S03]  /*caf20*/  VIADD R3, R72, UR15 ;  /* 0x0000000f48037c36 */ /* 0x000fc60008000000 */
        /* <DEDUP_REMOVED lines=71> */
[----:B------:R-:W-:Y:S01]  /*cb3a0*/  IMAD.MOV.U32 R5, RZ, RZ, R207 ;  /* 0x000000ffff057224 */ /* 0x000fe200078e00cf */
[----:B------:R-:W-:-:S04]  /*cb3b0*/  IADD3 R0, P2, PT, R22, UR13, RZ ;  /* 0x0000000d16007c10 */ /* 0x000fc8000ff5e0ff */
[----:B------:R1:W-:Y:S02]  /*cb3c0*/  LDGSTS.E [R3+0x47b00], desc[UR74][R4.64], P1 ;  /* 0x47b0000004037fae */ /* 0x0003e400089a104a */
[----:B-1----:R-:W-:Y:S02]  /*cb3d0*/  IADD3.X R4, PT, PT, R23, UR8, RZ, P2, !PT ;  /* 0x0000000817047c10 */ /* 0x002fe400097fe4ff */
        /* <DEDUP_REMOVED lines=93> */
[----:B------:R-:W-:Y:S02]  /*cb9b0*/  IADD3 R53, P2, PT, R54, UR13, RZ ;  /* 0x0000000d36357c10 */ /* 0x000fe4000ff5e0ff */
[----:B------:R-:W-:Y:S01]  /*cb9c0*/  LOP3.LUT R189, R189, R188, RZ, 0x3c, !PT ;  /* 0x000000bcbdbd7212 */ /* 0x000fe200078e3cff */
[----:B------:R-:W-:Y:S01]  /*cb9d0*/  IMAD.MOV.U32 R223, RZ, RZ, R88 ;  /* 0x000000ffffdf7224 */ /* 0x000fe200078e0058 */
[----:B------:R-:W-:Y:S02]  /*cb9e0*/  IADD3.X R54, PT, PT, R55, UR8, RZ, P2, !PT ;  /* 0x0000000837367c10 */ /* 0x000fe400097fe4ff */
[----:B------:R-:W-:Y:S02]  /*cb9f0*/  MOV R222, R85 ;  /* 0x0000005500de7202 */ /* 0x000fe40000000f00 */
[----:B------:R-:W-:Y:S01]  /*cba00*/  IADD3 R55, P2, PT, R56, UR13, RZ ;  /* 0x0000000d38377c10 */ /* 0x000fe2000ff5e0ff */
[----:B------:R-:W-:Y:S01]  /*cba10*/  IMAD.MOV.U32 R221, RZ, RZ, R84 ;  /* 0x000000ffffdd7224 */ /* 0x000fe200078e0054 */
[----:B------:R-:W-:Y:S01]  /*cba20*/  LOP3.LUT R141, R141, R140, RZ, 0x3c, !PT ;  /* 0x0000008c8d8d7212 */ /* 0x000fe200078e3cff */
[----:B------:R-:W-:Y:S01]  /*cba30*/  IMAD.MOV.U32 R220, RZ, RZ, R81 ;  /* 0x000000ffffdc7224 */ /* 0x000fe200078e0051 */
[----:B------:R-:W-:Y:S01]  /*cba40*/  STL.64 [R1+0x18d8], R222 ;  /* 0x0018d8de01007387 */ /* 0x000fe20000100a00 */
[----:B------:R-:W-:Y:S01]  /*cba50*/  MOV R219, R96 ;  /* 0x0000006000db7202 */ /* 0x000fe20000000f00 */
[----:B------:R-:W-:Y:S01]  /*cba60*/  IMAD.MOV.U32 R218, RZ, RZ, R93 ;  /* 0x000000ffffda7224 */ /* 0x000fe200078e005d */
[----:B------:R-:W-:Y:S01]  /*cba70*/  LOP3.LUT R143, R143, R142, RZ, 0x3c, !PT ;  /* 0x0000008e8f8f7212 */ /* 0x000fe200078e3cff */
[----:B------:R-:W-:Y:S01]  /*cba80*/  IMAD.MOV.U32 R217, RZ, RZ, R92 ;  /* 0x000000ffffd97224 */ /* 0x000fe200078e005c */
[----:B------:R-:W-:Y:S01]  /*cba90*/  IADD3.X R56, PT, PT, R57, UR8, RZ, P2, !PT ;  /* 0x0000000839387c10 */ /* 0x000fe200097fe4ff */
[----:B------:R-:W-:Y:S01]  /*cbaa0*/  IMAD.MOV.U32 R216, RZ, RZ, R89 ;  /* 0x000000ffffd87224 */ /* 0x000fe200078e0059 */
[----:B------:R-:W-:Y:S01]  /*cbab0*/  STL.64 [R1+0x18d0], R220 ;  /* 0x0018d0dc01007387 */ /* 0x000fe20000100a00 */
[----:B------:R-:W-:Y:S01]  /*cbac0*/  LOP3.LUT R188, R189, R188, RZ, 0x3c, !PT ;  /* 0x000000bcbdbc7212 */ /* 0x000fe200078e3cff */
[----:B------:R-:W-:Y:S01]  /*cbad0*/  IMAD.MOV.U32 R215, RZ, RZ, R100 ;  /* 0x000000ffffd77224 */ /* 0x000fe200078e0064 */
[----:B------:R-:W-:Y:S01]  /*cbae0*/  IADD3 R57, P2, PT, R58, UR13, RZ ;  /* 0x0000000d3a397c10 */ /* 0x000fe2000ff5e0ff */
[----:B------:R-:W-:Y:S01]  /*cbaf0*/  IMAD.MOV.U32 R214, RZ, RZ, R97 ;  /* 0x000000ffffd67224 */ /* 0x000fe200078e0061 */
[----:B------:R-:W-:Y:S01]  /*cbb00*/  STL.64 [R1+0x18f8], R218 ;  /* 0x0018f8da01007387 */ /* 0x000fe20000100a00 */
[----:B------:R-:W-:-:S03]  /*cbb10*/  IMAD.MOV.U32 R213, RZ, RZ, R104 ;  /* 0x000000ffffd57224 */ /* 0x000fc600078e0068 */
[----:B------:R-:W-:Y:S01]  /*cbb20*/  STL.64 [R1+0x18f0], R216 ;  /* 0x0018f0d801007387 */ /* 0x000fe20000100a00 */
[----:B------:R-:W-:-:S03]  /*cbb30*/  MOV R212, R101 ;  /* 0x0000006500d47202 */ /* 0x000fc60000000f00 */
[----:B------:R-:W-:Y:S01]  /*cbb40*/  STL.64 [R1+0x1918], R214 ;  /* 0x001918d601007387 */ /* 0x000fe20000100a00 */
[----:B------:R-:W-:Y:S01]  /*cbb50*/  LOP3.LUT R140, R141, R140, RZ, 0x3c, !PT ;  /* 0x0000008c8d8c7212 */ /* 0x000fe200078e3cff */
[----:B------:R-:W-:Y:S01]  /*cbb60*/  IMAD.MOV.U32 R211, RZ, RZ, R177 ;  /* 0x000000ffffd37224 */ /* 0x000fe200078e00b1 */
[----:B------:R-:W-:Y:S01]  /*cbb70*/  LOP3.LUT R142, R143, R142, RZ, 0x3c, !PT ;  /* 0x0000008e8f8e7212 */ /* 0x000fe200078e3cff */
[----:B------:R-:W-:Y:S01]  /*cbb80*/  IMAD.MOV.U32 R210, RZ, RZ, R176 ;  /* 0x000000ffffd27224 */ /* 0x000fe200078e00b0 */
[----:B------:R-:W-:Y:S01]  /*cbb90*/  STL.64 [R1+0x1910], R212 ;  /* 0x001910d401007387 */ /* 0x000fe20000100a00 */
[----:B------:R-:W-:Y:S01]  /*cbba0*/  MOV R209, R179 ;  /* 0x000000b300d17202 */ /* 0x000fe20000000f00 */
[----:B------:R-:W-:Y:S01]  /*cbbb0*/  IMAD.MOV.U32 R208, RZ, RZ, R178 ;  /* 0x000000ffffd07224 */ /* 0x000fe200078e00b2 */
[----:B------:R-:W-:Y:S01]  /*cbbc0*/  LOP3.LUT R189, R189, R188, RZ, 0x3c, !PT ;  /* 0x000000bcbdbd7212 */ /* 0x000fe200078e3cff */
[----:B------:R-:W-:Y:S01]  /*cbbd0*/  STL.64 [R1+0x1938], R210 ;  /* 0x001938d201007387 */ /* 0x000fe20000100a00 */
[----:B------:R-:W-:Y:S01]  /*cbbe0*/  IADD3.X R58, PT, PT, R59, UR8, RZ, P2, !PT ;  /* 0x000000083b3a7c10 */ /* 0x000fe200097fe4ff */
[----:B------:R-:W-:Y:S01]  /*cbbf0*/  IMAD.MOV.U32 R186, RZ, RZ, R191 ;  /* 0x000000ffffba7224 */ /* 0x000fe200078e00bf */
[----:B------:R-:W-:Y:S01]  /*cbc00*/  IADD3 R59, P2, PT, R60, UR13, RZ ;  /* 0x0000000d3c3b7c10 */ /* 0x000fe2000ff5e0ff */
[----:B------:R-:W-:Y:S01]  /*cbc10*/  IMAD.MOV.U32 R187, RZ, RZ, R190 ;  /* 0x000000ffffbb7224 */ /* 0x000fe200078e00be */
[----:B------:R-:W-:Y:S01]  /*cbc20*/  LDGSTS.E [R3+0x48a00], desc[UR74][R222.64], P0 ;  /* 0x48a00000de037fae */ /* 0x000fe200081a104a */
[----:B------:R-:W-:Y:S01]  /*cbc30*/  LOP3.LUT R141, R141, R140, RZ, 0x3c, !PT ;  /* 0x0000008c8d8d7212 */ /* 0x000fe200078e3cff */
[----:B------:R-:W-:Y:S01]  /*cbc40*/  IMAD.MOV.U32 R184, RZ, RZ, R0 ;  /* 0x000000ffffb87224 */ /* 0x000fe200078e0000 */
[----:B------:R-:W-:Y:S01]  /*cbc50*/  LOP3.LUT R143, R143, R142, RZ, 0x3c, !PT ;  /* 0x0000008e8f8f7212 */ /* 0x000fe200078e3cff */
[----:B------:R-:W-:Y:S01]  /*cbc60*/  STL.64 [R1+0x1930], R208 ;  /* 0x001930d001007387 */ /* 0x000fe20000100a00 */
[----:B------:R-:W-:-:S03]  /*cbc70*/  IMAD.MOV.U32 R185, RZ, RZ, R4 ;  /* 0x000000ffffb97224 */ /* 0x000fc600078e0004 */
[----:B------:R-:W-:Y:S01]  /*cbc80*/  LDGSTS.E [R3+0x48b00], desc[UR74][R220.64], P1 ;  /* 0x48b00000dc037fae */ /* 0x000fe200089a104a */
[----:B------:R-:W-:Y:S01]  /*cbc90*/  MOV R182, R5 ;  /* 0x0000000500b67202 */ /* 0x000fe20000000f00 */
[----:B------:R-:W-:Y:S02]  /*cbca0*/  IMAD.MOV.U32 R183, RZ, RZ, R6 ;  /* 0x000000ffffb77224 */ /* 0x000fe400078e0006 */
[----:B------:R-:W-:Y:S01]  /*cbcb0*/  STL.64 [R1+0x1958], R206 ;  /* 0x001958ce01007387 */ /* 0x000fe20000100a00 */
[----:B------:R-:W-:-:S03]  /*cbcc0*/  IADD3.X R60, PT, PT, R61, UR8, RZ, P2, !PT ;  /* 0x000000083d3c7c10 */ /* 0x000fc600097fe4ff */
[----:B------:R-:W-:Y:S01]  /*cbcd0*/  LDGSTS.E [R3+0x49a00], desc[UR74][R218.64], P0 ;  /* 0x49a00000da037fae */ /* 0x000fe200081a104a */
[----:B------:R-:W-:-:S03]  /*cbce0*/  IMAD.MOV.U32 R180, RZ, RZ, R7 ;  /* 0x000000ffffb47224 */ /* 0x000fc600078e0007 */
[----:B------:R-:W-:Y:S01]  /*cbcf0*/  STL.64 [R1+0x1950], R204 ;  /* 0x001950cc01007387 */ /* 0x000fe20000100a00 */
[----:B------:R-:W-:-:S03]  /*cbd00*/  IMAD.MOV.U32 R181, RZ, RZ, R8 ;  /* 0x000000ffffb57224 */ /* 0x000fc600078e0008 */
[----:B------:R-:W-:Y:S01]  /*cbd10*/  LDGSTS.E [R3+0x49b00], desc[UR74][R216.64], P1 ;  /* 0x49b00000d8037fae */ /* 0x000fe200089a104a */
[----:B------:R-:W-:Y:S01]  /*cbd20*/  IADD3 R61, P2, PT, R62, UR13, RZ ;  /* 0x0000000d3e3d7c10 */ /* 0x000fe2000ff5e0ff */
[----:B------:R-:W-:Y:S02]  /*cbd30*/  IMAD.MOV.U32 R178, RZ, RZ, R9 ;  /* 0x000000ffffb27224 */ /* 0x000fe400078e0009 */
[----:B------:R-:W-:Y:S01]  /*cbd40*/  STL.64 [R1+0x1968], R188 ;  /* 0x001968bc01007387 */ /* 0x000fe20000100a00 */
[----:B------:R-:W-:-:S03]  /*cbd50*/  MOV R179, R10 ;  /* 0x0000000a00b37202 */ /* 0x000fc60000000f00 */
[----:B------:R-:W-:Y:S01]  /*cbd60*/  LDGSTS.E [R3+0x4aa00], desc[UR74][R214.64], P0 ;  /* 0x4aa00000d6037fae */ /* 0x000fe200081a104a */
[----:B------:R-:W-:-:S03]  /*cbd70*/  IMAD.MOV.U32 R176, RZ, RZ, R11 ;  /* 0x000000ffffb07224 */ /* 0x000fc600078e000b */
[----:B------:R-:W-:Y:S01]  /*cbd80*/  STL.64 [R1+0x1960], R186 ;  /* 0x001960ba01007387 */ /* 0x000fe20000100a00 */
[----:B------:R-:W-:-:S03]  /*cbd90*/  IMAD.MOV.U32 R177, RZ, RZ, R12 ;  /* 0x000000ffffb17224 */ /* 0x000fc600078e000c */
[----:B------:R-:W-:Y:S01]  /*cbda0*/  LDGSTS.E [R3+0x4ab00], desc[UR74][R212.64], P1 ;  /* 0x4ab00000d4037fae */ /* 0x000fe200089a104a */
[----:B------:R-:W-:-:S03]  /*cbdb0*/  IMAD.MOV.U32 R166, RZ, RZ, R13 ;  /* 0x000000ffffa67224 */ /* 0x000fc600078e000d */
        /* <DEDUP_REMOVED lines=107> */
[----:B------:R-:W-:-:S03]  /*cc470*/  IMAD.MOV.U32 R90, RZ, RZ, R63 ;  /* 0x000000ffff5a7224 */ /* 0x000fc600078e003f */
[----:B------:R-:W-:Y:S01]  /*cc480*/  LDGSTS.E [R3+0x57a00], desc[UR74][R108.64], P0 ;  /* 0x57a000006c037fae */ /* 0x000fe200081a104a */
[----:B------:R-:W-:-:S03]  /*cc490*/  IMAD.MOV.U32 R91, RZ, RZ, R64 ;  /* 0x000000ffff5b7224 */ /* 0x000fc600078e0040 */
[----:B------:R-:W-:Y:S01]  /*cc4a0*/  STL.64 [R1+0x1d08], R84 ;  /* 0x001d085401007387 */ /* 0x000fe20000100a00 */
[----:B------:R-:W-:-:S03]  /*cc4b0*/  MOV R86, R65 ;  /* 0x0000004100567202 */ /* 0x000fc60000000f00 */
[----:B------:R-:W-:Y:S01]  /*cc4c0*/  LDGSTS.E [R3+0x57b00], desc[UR74][R104.64], P1 ;  /* 0x57b0000068037fae */ /* 0x000fe200089a104a */
[----:B------:R-:W-:-:S03]  /*cc4d0*/  IMAD.MOV.U32 R87, RZ, RZ, R66 ;  /* 0x000000ffff577224 */ /* 0x000fc600078e0042 */
[----:B------:R1:W-:Y:S01]  /*cc4e0*/  STL.64 [R1+0x1d00], R80 ;  /* 0x001d005001007387 */ /* 0x0003e20000100a00 */
[----:B------:R-:W-:-:S03]  /*cc4f0*/  IMAD.MOV.U32 R82, RZ, RZ, R67 ;  /* 0x000000ffff527224 */ /* 0x000fc600078e0043 */
[----:B------:R-:W-:Y:S01]  /*cc500*/  LDGSTS.E [R3+0x58a00], desc[UR74][R102.64], P0 ;  /* 0x58a0000066037fae */ /* 0x000fe200081a104a */
[----:B------:R-:W-:-:S03]  /*cc510*/  IMAD.MOV.U32 R83, RZ, RZ, R68 ;  /* 0x000000ffff537224 */ /* 0x000fc600078e0044 */
[----:B------:R2:W-:Y:S01]  /*cc520*/  STL.64 [R1+0x1cf8], R78 ;  /* 0x001cf84e01007387 */ /* 0x0005e20000100a00 */
[----:B------:R-:W-:-:S03]  /*cc530*/  IMAD.MOV.U32 R71, RZ, RZ, R70 ;  /* 0x000000ffff477224 */ /* 0x000fc600078e0046 */
[----:B------:R-:W-:Y:S01]  /*cc540*/  LDGSTS.E [R3+0x58b00], desc[UR74][R100.64], P1 ;  /* 0x58b0000064037fae */ /* 0x000fe200089a104a */
[----:B------:R-:W-:-:S03]  /*cc550*/  MOV R70, R69 ;  /* 0x0000004500467202 */ /* 0x000fc60000000f00 */
        /* <DEDUP_REMOVED lines=16> */
[----:B-1----:R-:W4:Y:S04]  /*cc660*/  LDL R80, [R1+0x2850] ;  /* 0x0028500001507983 */ /* 0x002f280000100800 */
[----:B--2---:R-:W2:Y:S04]  /*cc670*/  LDL R79, [R1+0x2854] ;  /* 0x00285400014f7983 */ /* 0x004ea80000100800 */
[----:B---3--:R-:W3:Y:S04]  /*cc680*/  LDL R75, [R1+0x2848] ;  /* 0x00284800014b7983 */ /* 0x008ee80000100800 */
        /* <DEDUP_REMOVED lines=23> */
[----:B------:R-:W4:Y:S04]  /*cc800*/  LDL.LU.64 R22, [R1+0x21d0] ;  /* 0x0021d00001167983 */ /* 0x000f280000300a00 */
[----:B------:R-:W-:Y:S04]  /*cc810*/  LDGSTS.E [R3+0x5da00], desc[UR74][R98.64], P0 ;  /* 0x5da0000062037fae */ /* 0x000fe800081a104a */
[----:B------:R-:W-:Y:S04]  /*cc820*/  LDGSTS.E [R3+0x5db00], desc[UR74][R94.64], P1 ;  /* 0x5db000005e037fae */ /* 0x000fe800089a104a */
[----:B------:R-:W-:Y:S04]  /*cc830*/  LDGSTS.E [R3+0x5ea00], desc[UR74][R90.64], P0 ;  /* 0x5ea000005a037fae */ /* 0x000fe800081a104a */
[----:B------:R-:W-:Y:S04]  /*cc840*/  LDGSTS.E [R3+0x5eb00], desc[UR74][R86.64], P1 ;  /* 0x5eb0000056037fae */ /* 0x000fe800089a104a */
[----:B------:R-:W-:Y:S04]  /*cc850*/  LDGSTS.E [R3+0x5fa00], desc[UR74][R82.64], P0 ;  /* 0x5fa0000052037fae */ /* 0x000fe800081a104a */
        /* <DEDUP_REMOVED lines=9> */
[----:B---3--:R-:W-:-:S02]  /*cc8f0*/  IMAD.MOV.U32 R5, RZ, RZ, R75 ;  /* 0x000000ffff057224 */ /* 0x008fc400078e004b */
[----:B--2---:R-:W-:-:S05]  /*cc900*/  IMAD.MOV.U32 R4, RZ, RZ, R74 ;  /* 0x000000ffff047224 */ /* 0x004fca00078e004a */
[----:B------:R1:W-:Y:S02]  /*cc910*/  LDGSTS.E [R2+0x40c00], desc[UR74][R4.64], P0 ;  /* 0x40c0000004027fae */ /* 0x0003e400081a104a */
[----:B-1----:R-:W-:Y:S02]  /*cc920*/  IMAD.MOV.U32 R4, RZ, RZ, R79 ;  /* 0x000000ffff047224 */ /* 0x002fe400078e004f */
[----:B----4-:R-:W-:-:S05]  /*cc930*/  IMAD.MOV.U32 R5, RZ, RZ, R80 ;  /* 0x000000ffff057224 */ /* 0x010fca00078e0050 */
        /* <DEDUP_REMOVED lines=37> */
[----:B------:R-:W-:Y:S01]  /*ccb90*/  IADD3 R3, P2, PT, R22, UR13, RZ ;  /* 0x0000000d16037c10 */ /* 0x000fe2000ff5e0ff */
[----:B-1----:R-:W-:Y:S01]  /*ccba0*/  IMAD.MOV.U32 R4, RZ, RZ, R192 ;  /* 0x000000ffff047224 */ /* 0x002fe200078e00c0 */
[----:B------:R-:W-:-:S05]  /*ccbb0*/  MOV R5, R193 ;  /* 0x000000c100057202 */ /* 0x000fca0000000f00 */
[----:B------:R1:W-:Y:S02]  /*ccbc0*/  LDGSTS.E [R2+0x47c00], desc[UR74][R4.64], P0 ;  /* 0x47c0000004027fae */ /* 0x0003e400081a104a */
[----:B-1----:R-:W-:Y:S02]  /*ccbd0*/  IMAD.MOV.U32 R4, RZ, RZ, R174 ;  /* 0x000000ffff047224 */ /* 0x002fe400078e00ae */
[----:B------:R-:W-:-:S05]  /*ccbe0*/  IMAD.MOV.U32 R5, RZ, RZ, R175 ;  /* 0x000000ffff057224 */ /* 0x000fca00078e00af */
        /* <DEDUP_REMOVED lines=101> */
[----:B------:R-:W-:Y:S02]  /*cd240*/  LOP3.LUT R107, R107, R106, RZ, 0x3c, !PT ;  /* 0x0000006a6b6b7212 */ /* 0x000fe400078e3cff */
[----:B------:R-:W-:Y:S01]  /*cd250*/  MOV R208, R97 ;  /* 0x0000006100d07202 */ /* 0x000fe20000000f00 */
[----:B------:R-:W-:Y:S01]  /*cd260*/  STL.64 [R1+0x1850], R210 ;  /* 0x001850d201007387 */ /* 0x000fe20000100a00 */
[----:B------:R-:W-:Y:S02]  /*cd270*/  LOP3.LUT R145, R145, R144, RZ, 0x3c, !PT ;  /* 0x0000009091917212 */ /* 0x000fe400078e3cff */
[----:B------:R-:W-:Y:S01]  /*cd280*/  IADD3.X R56, PT, PT, R57, UR8, RZ, P2, !PT ;  /* 0x0000000839387c10 */ /* 0x000fe200097fe4ff */
[----:B------:R-:W-:Y:S01]  /*cd290*/  STL.64 [R1+0x1868], R208 ;  /* 0x001868d001007387 */ /* 0x000fe20000100a00 */
[----:B------:R-:W-:-:S02]  /*cd2a0*/  IADD3 R57, P2, PT, R58, UR13, RZ ;  /* 0x0000000d3a397c10 */ /* 0x000fc4000ff5e0ff */
[----:B------:R-:W-:Y:S01]  /*cd2b0*/  LOP3.LUT R106, R107, R106, RZ, 0x3c, !PT ;  /* 0x0000006a6b6a7212 */ /* 0x000fe200078e3cff */
[----:B------:R-:W-:Y:S01]  /*cd2c0*/  STL.64 [R1+0x1870], R206 ;  /* 0x001870ce01007387 */ /* 0x000fe20000100a00 */
[----:B------:R-:W-:Y:S02]  /*cd2d0*/  LOP3.LUT R144, R145, R144, RZ, 0x3c, !PT ;  /* 0x0000009091907212 */ /* 0x000fe400078e3cff */
[----:B------:R-:W-:Y:S02]  /*cd2e0*/  LOP3.LUT R195, R195, R194, RZ, 0x3c, !PT ;  /* 0x000000c2c3c37212 */ /* 0x000fe400078e3cff */
[----:B------:R-:W-:Y:S01]  /*cd2f0*/  LOP3.LUT R193, R193, R192, RZ, 0x3c, !PT ;  /* 0x000000c0c1c17212 */ /* 0x000fe200078e3cff */
[----:B------:R-:W-:Y:S01]  /*cd300*/  IMAD.MOV.U32 R191, RZ, RZ, R104 ;  /* 0x000000ffffbf7224 */ /* 0x000fe200078e0068 */
[----:B------:R-:W-:Y:S01]  /*cd310*/  LOP3.LUT R194, R195, R194, RZ, 0x3c, !PT ;  /* 0x000000c2c3c27212 */ /* 0x000fe200078e3cff */
[----:B------:R-:W-:Y:S01]  /*cd320*/  IMAD.MOV.U32 R190, RZ, RZ, R101 ;  /* 0x000000ffffbe7224 */ /* 0x000fe200078e0065 */
[----:B------:R-:W-:-:S02]  /*cd330*/  LOP3.LUT R192, R193, R192, RZ, 0x3c, !PT ;  /* 0x000000c0c1c07212 */ /* 0x000fc400078e3cff */
[----:B------:R-:W-:Y:S01]  /*cd340*/  MOV R189, R177 ;  /* 0x000000b100bd7202 */ /* 0x000fe20000000f00 */
[----:B------:R-:W-:Y:S01]  /*cd350*/  IMAD.MOV.U32 R183, RZ, RZ, R196 ;  /* 0x000000ffffb77224 */ /* 0x000fe200078e00c4 */
[----:B------:R-:W-:Y:S01]  /*cd360*/  LOP3.LUT R195, R195, R194, RZ, 0x3c, !PT ;  /* 0x000000c2c3c37212 */ /* 0x000fe200078e3cff */
[----:B------:R-:W-:Y:S01]  /*cd370*/  IMAD.MOV.U32 R188, RZ, RZ, R176 ;  /* 0x000000ffffbc7224 */ /* 0x000fe200078e00b0 */
[----:B------:R-:W-:Y:S01]  /*cd380*/  LOP3.LUT R193, R193, R192, RZ, 0x3c, !PT ;  /* 0x000000c0c1c17212 */ /* 0x000fe200078e3cff */
[----:B------:R-:W-:Y:S01]  /*cd390*/  STL.64 [R1+0x1888], R204 ;  /* 0x001888cc01007387 */ /* 0x000fe20000100a00 */
[----:B------:R-:W-:Y:S01]  /*cd3a0*/  IMAD.MOV.U32 R187, RZ, RZ, R179 ;  /* 0x000000ffffbb7224 */ /* 0x000fe200078e00b3 */
[----:B------:R-:W-:Y:S02]  /*cd3b0*/  MOV R182, R197 ;  /* 0x000000c500b67202 */ /* 0x000fe40000000f00 */
[----:B------:R-:W-:Y:S01]  /*cd3c0*/  STL.64 [R1+0x18a0], R194 ;  /* 0x0018a0c201007387 */ /* 0x000fe20000100a00 */
[----:B------:R-:W-:Y:S01]  /*cd3d0*/  IMAD.MOV.U32 R186, RZ, RZ, R178 ;  /* 0x000000ffffba7224 */ /* 0x000fe200078e00b2 */
[----:B------:R-:W-:-:S02]  /*cd3e0*/  IADD3.X R58, PT, PT, R59, UR8, RZ, P2, !PT ;  /* 0x000000083b3a7c10 */ /* 0x000fc400097fe4ff */
[----:B------:R-:W-:Y:S01]  /*cd3f0*/  STL.64 [R1+0x18a8], R192 ;  /* 0x0018a8c001007387 */ /* 0x000fe20000100a00 */
[----:B------:R-:W-:Y:S01]  /*cd400*/  IMAD.MOV.U32 R185, RZ, RZ, R174 ;  /* 0x000000ffffb97224 */ /* 0x000fe200078e00ae */
[----:B------:R-:W-:Y:S02]  /*cd410*/  IADD3 R59, P2, PT, R60, UR13, RZ ;  /* 0x0000000d3c3b7c10 */ /* 0x000fe4000ff5e0ff */
[----:B------:R-:W-:Y:S01]  /*cd420*/  STL.64 [R1+0x18c8], R190 ;  /* 0x0018c8be01007387 */ /* 0x000fe20000100a00 */
[----:B------:R-:W-:Y:S01]  /*cd430*/  IMAD.MOV.U32 R184, RZ, RZ, R175 ;  /* 0x000000ffffb87224 */ /* 0x000fe200078e00af */
[----:B------:R-:W-:Y:S01]  /*cd440*/  LOP3.LUT R107, R107, R106, RZ, 0x3c, !PT ;  /* 0x0000006a6b6b7212 */ /* 0x000fe200078e3cff */
[----:B------:R-:W-:Y:S01]  /*cd450*/  IMAD.MOV.U32 R180, RZ, RZ, R199 ;  /* 0x000000ffffb47224 */ /* 0x000fe200078e00c7 */
[----:B------:R-:W-:Y:S01]  /*cd460*/  STL.64 [R1+0x18c0], R188 ;  /* 0x0018c0bc01007387 */ /* 0x000fe20000100a00 */
[----:B------:R-:W-:Y:S01]  /*cd470*/  IMAD.MOV.U32 R181, RZ, RZ, R198 ;  /* 0x000000ffffb57224 */ /* 0x000fe200078e00c6 */
[----:B------:R-:W-:Y:S01]  /*cd480*/  LOP3.LUT R145, R145, R144, RZ, 0x3c, !PT ;  /* 0x0000009091917212 */ /* 0x000fe200078e3cff */
[----:B------:R-:W-:Y:S01]  /*cd490*/  IMAD.MOV.U32 R179, RZ, RZ, R4 ;  /* 0x000000ffffb37224 */ /* 0x000fe200078e0004 */
[----:B------:R-:W-:Y:S01]  /*cd4a0*/  STL.64 [R1+0x18e8], R186 ;  /* 0x0018e8ba01007387 */ /* 0x000fe20000100a00 */
[----:B------:R-:W-:Y:S01]  /*cd4b0*/  MOV R178, R3 ;  /* 0x0000000300b27202 */ /* 0x000fe20000000f00 */
[----:B------:R-:W-:-:S02]  /*cd4c0*/  IMAD.MOV.U32 R176, RZ, RZ, R5 ;  /* 0x000000ffffb07224 */ /* 0x000fc400078e0005 */
[----:B------:R-:W-:Y:S01]  /*cd4d0*/  STL.64 [R1+0x18e0], R184 ;  /* 0x0018e0b801007387 */ /* 0x000fe20000100a00 */
[----:B------:R-:W-:Y:S01]  /*cd4e0*/  IMAD.MOV.U32 R177, RZ, RZ, R6 ;  /* 0x000000ffffb17224 */ /* 0x000fe200078e0006 */
[----:B------:R-:W-:Y:S01]  /*cd4f0*/  IADD3.X R60, PT, PT, R61, UR8, RZ, P2, !PT ;  /* 0x000000083d3c7c10 */ /* 0x000fe200097fe4ff */
[----:B------:R-:W-:Y:S01]  /*cd500*/  IMAD.MOV.U32 R174, RZ, RZ, R7 ;  /* 0x000000ffffae7224 */ /* 0x000fe200078e0007 */
[----:B------:R-:W-:Y:S01]  /*cd510*/  STL.64 [R1+0x1908], R182 ;  /* 0x001908b601007387 */ /* 0x000fe20000100a00 */
[----:B------:R-:W-:Y:S01]  /*cd520*/  MOV R175, R8 ;  /* 0x0000000800af7202 */ /* 0x000fe20000000f00 */
[----:B------:R-:W-:Y:S01]  /*cd530*/  IMAD.MOV.U32 R166, RZ, RZ, R9 ;  /* 0x000000ffffa67224 */ /* 0x000fe200078e0009 */
[----:B------:R-:W-:Y:S01]  /*cd540*/  IADD3 R61, P2, PT, R62, UR13, RZ ;  /* 0x0000000d3e3d7c10 */ /* 0x000fe2000ff5e0ff */
[----:B------:R-:W-:Y:S01]  /*cd550*/  STL.64 [R1+0x1900], R180 ;  /* 0x001900b401007387 */ /* 0x000fe20000100a00 */
        /* <DEDUP_REMOVED lines=8> */
[----:B------:R-:W-:Y:S01]  /*cd5e0*/  IADD3.X R62, PT, PT, R63, UR8, RZ, P2, !PT ;  /* 0x000000083f3e7c10 */ /* 0x000fe200097fe4ff */
[----:B------:R-:W-:Y:S01]  /*cd5f0*/  IMAD.MOV.U32 R141, RZ, RZ, R16 ;  /* 0x000000ffff8d7224 */ /* 0x000fe200078e0010 */
[----:B------:R-:W-:Y:S01]  /*cd600*/  STL.64 [R1+0x21d0], R178 ;  /* 0x0021d0b201007387 */ /* 0x000fe20000100a00 */
[----:B------:R-:W-:Y:S01]  /*cd610*/  IMAD.MOV.U32 R138, RZ, RZ, R17 ;  /* 0x000000ffff8a7224 */ /* 0x000fe200078e0011 */
[----:B------:R-:W-:Y:S02]  /*cd620*/  MOV R139, R18 ;  /* 0x00000012008b7202 */ /* 0x000fe40000000f00 */
[----:B------:R-:W-:Y:S01]  /*cd630*/  STL.64 [R1+0x21c8], R176 ;  /* 0x0021c8b001007387 */ /* 0x000fe20000100a00 */
[----:B------:R-:W-:Y:S01]  /*cd640*/  IADD3 R63, P2, PT, R64, UR13, RZ ;  /* 0x0000000d403f7c10 */ /* 0x000fe2000ff5e0ff */
[----:B------:R-:W-:-:S02]  /*cd650*/  IMAD.MOV.U32 R136, RZ, RZ, R19 ;  /* 0x000000ffff887224 */ /* 0x000fc400078e0013 */
[----:B------:R-:W-:Y:S01]  /*cd660*/  STL.64 [R1+0x2080], R174 ;  /* 0x002080ae01007387 */ /* 0x000fe20000100a00 */
[----:B------:R-:W-:Y:S01]  /*cd670*/  IMAD.MOV.U32 R137, RZ, RZ, R20 ;  /* 0x000000ffff897224 */ /* 0x000fe200078e0014 */
[----:B------:R-:W-:Y:S01]  /*cd680*/  MOV R132, R23 ;  /* 0x0000001700847202 */ /* 0x000fe20000000f00 */
[----:B------:R-:W-:Y:S01]  /*cd690*/  IMAD.MOV.U32 R134, RZ, RZ, R21 ;  /* 0x000000ffff867224 */ /* 0x000fe200078e0015 */
[----:B------:R-:W-:Y:S01]  /*cd6a0*/  STL.64 [R1+0x2078], R166 ;  /* 0x002078a601007387 */ /* 0x000fe20000100a00 */
[----:B------:R-:W-:Y:S02]  /*cd6b0*/  IMAD.MOV.U32 R135, RZ, RZ, R22 ;  /* 0x000000ffff877224 */ /* 0x000fe400078e0016 */
[----:B------:R-:W-:Y:S01]  /*cd6c0*/  IMAD.MOV.U32 R133, RZ, RZ, R24 ;  /* 0x000000ffff857224 */ /* 0x000fe200078e0018 */
[----:B------:R-:W-:Y:S01]  /*cd6d0*/  STL.64 [R1+0x2030], R164 ;  /* 0x002030a401007387 */ /* 0x000fe20000100a00 */
[----:B------:R-:W-:Y:S01]  /*cd6e0*/  IMAD.MOV.U32 R128, RZ, RZ, R25 ;  /* 0x000000ffff807224 */ /* 0x000fe200078e0019 */
[----:B------:R-:W-:Y:S01]  /*cd6f0*/  IADD3.X R64, PT, PT, R65, UR8, RZ, P2, !PT ;  /* 0x0000000841407c10 */ /* 0x000fe200097fe4ff */
[----:B------:R-:W-:Y:S01]  /*cd700*/  IMAD.MOV.U32 R129, RZ, RZ, R26 ;  /* 0x000000ffff817224 */ /* 0x000fe200078e001a */
[----:B------:R-:W-:Y:S01]  /*cd710*/  STL.64 [R1+0x2028], R142 ;  /* 0x0020288e01007387 */ /* 0x000fe20000100a00 */
[----:B------:R-:W-:Y:S01]  /*cd720*/  IMAD.MOV.U32 R124, RZ, RZ, R27 ;  /* 0x000000ffff7c7224 */ /* 0x000fe200078e001b */
[----:B------:R-:W-:-:S02]  /*cd730*/  MOV R125, R28 ;  /* 0x0000001c007d7202 */ /* 0x000fc40000000f00 */
[----:B------:R-:W-:Y:S01]  /*cd740*/  STL.64 [R1+0x1fe0], R140 ;  /* 0x001fe08c01007387 */ /* 0x000fe20000100a00 */
[----:B------:R-:W-:Y:S01]  /*cd750*/  IADD3 R65, P2, PT, R66, UR13, RZ ;  /* 0x0000000d42417c10 */ /* 0x000fe2000ff5e0ff */
[----:B------:R-:W-:Y:S02]  /*cd760*/  IMAD.MOV.U32 R120, RZ, RZ, R29 ;  /* 0x000000ffff787224 */ /* 0x000fe400078e001d */
        /* <DEDUP_REMOVED lines=72> */
[----:B------:R1:W-:Y:S04]  /*cdbf0*/  STL.64 [R1+0x1bf8], R70 ;  /* 0x001bf84601007387 */ /* 0x0003e80000100a00 */
[----:B------:R-:W2:Y:S04]  /*cdc00*/  LDL.LU.64 R4, [R1+0x21c0] ;  /* 0x0021c00001047983 */ /* 0x000ea80000300a00 */
[----:B------:R-:W3:Y:S04]  /*cdc10*/  LDL.LU.64 R6, [R1+0x21b8] ;  /* 0x0021b80001067983 */ /* 0x000ee80000300a00 */
[----:B------:R-:W4:Y:S04]  /*cdc20*/  LDL.LU.64 R8, [R1+0x2070] ;  /* 0x0020700001087983 */ /* 0x000f280000300a00 */
[----:B------:R-:W2:Y:S04]  /*cdc30*/  LDL.LU.64 R10, [R1+0x2068] ;  /* 0x00206800010a7983 */ /* 0x000ea80000300a00 */
[----:B------:R-:W-:Y:S04]  /*cdc40*/  LDGSTS.E [R2+0x48c00], desc[UR74][R210.64], P0 ;  /* 0x48c00000d2027fae */ /* 0x000fe800081a104a */
[----:B------:R-:W2:Y:S04]  /*cdc50*/  LDL.LU.64 R12, [R1+0x2020] ;  /* 0x00202000010c7983 */ /* 0x000ea80000300a00 */
[----:B------:R-:W-:Y:S04]  /*cdc60*/  LDGSTS.E [R2+0x48d00], desc[UR74][R208.64], P1 ;  /* 0x48d00000d0027fae */ /* 0x000fe800089a104a */
[----:B------:R-:W-:Y:S04]  /*cdc70*/  LDGSTS.E [R2+0x49c00], desc[UR74][R206.64], P0 ;  /* 0x49c00000ce027fae */ /* 0x000fe800081a104a */
[----:B------:R-:W-:Y:S04]  /*cdc80*/  LDGSTS.E [R2+0x49d00], desc[UR74][R204.64], P1 ;  /* 0x49d00000cc027fae */ /* 0x000fe800089a104a */
[----:B------:R-:W-:Y:S04]  /*cdc90*/  LDGSTS.E [R2+0x4ac00], desc[UR74][R194.64], P0 ;  /* 0x4ac00000c2027fae */ /* 0x000fe800081a104a */
        /* <DEDUP_REMOVED lines=47> */
[----:B------:R-:W-:Y:S01]  /*cdf90*/  LDGSTS.E [R2+0x5ec00], desc[UR74][R78.64], P0 ;  /* 0x5ec000004e027fae */ /* 0x000fe200081a104a */
[----:B------:R-:W-:-:S03]  /*cdfa0*/  VIADD R0, R73, UR15 ;  /* 0x0000000f49007c36 */ /* 0x000fc60008000000 */
[----:B------:R-:W-:Y:S01]  /*cdfb0*/  LDGSTS.E [R2+0x5ed00], desc[UR74][R76.64], P1 ;  /* 0x5ed000004c027fae */ /* 0x000fe200089a104a */
[----:B------:R-:W-:-:S03]  /*cdfc0*/  IMAD.MOV.U32 R3, RZ, RZ, R173 ;  /* 0x000000ffff037224 */ /* 0x000fc600078e00ad */
[----:B------:R-:W2:Y:S04]  /*cdfd0*/  LDL.LU.64 R30, [R1+0x1d98] ;  /* 0x001d9800011e7983 */ /* 0x000ea80000300a00 */
[----:B------:R-:W-:Y:S04]  /*cdfe0*/  LDGSTS.E [R2+0x5fc00], desc[UR74][R74.64], P0 ;  /* 0x5fc000004a027fae */ /* 0x000fe800081a104a */
[----:B------:R1:W-:Y:S04]  /*cdff0*/  LDGSTS.E [R2+0x5fd00], desc[UR74][R70.64], P1 ;  /* 0x5fd0000046027fae */ /* 0x0003e800089a104a */
[----:B------:R-:W2:Y:S04]  /*ce000*/  LDL.LU.64 R32, [R1+0x1d70] ;  /* 0x001d700001207983 */ /* 0x000ea80000300a00 */
[----:B------:R-:W2:Y:S01]  /*ce010*/  LDL.LU.64 R34, [R1+0x1d68] ;  /* 0x001d680001227983 */ /* 0x000ea20000300a00 */
[----:B-1----:R-:W-:-:S03]  /*ce020*/  IMAD.MOV.U32 R2, RZ, RZ, R172 ;  /* 0x000000ffff027224 */ /* 0x002fc600078e00ac */
        /* <DEDUP_REMOVED lines=12> */
[----:B------:R-:W-:-:S03]  /*ce0f0*/  IMAD.MOV.U32 R3, RZ, RZ, R169 ;  /* 0x000000ffff037224 */ /* 0x000fc600078e00a9 */
[----:B------:R-:W2:Y:S04]  /*ce100*/  LDL.LU.64 R50, [R1+0x1c58] ;  /* 0x001c580001327983 */ /* 0x000ea80000300a00 */
[----:B------:R1:W-:Y:S04]  /*ce110*/  LDGSTS.E [R0+0x41e00], desc[UR74][R2.64], P0 ;  /* 0x41e0000002007fae */ /* 0x0003e800081a104a */
[----:B------:R-:W2:Y:S04]  /*ce120*/  LDL.LU.64 R52, [R1+0x1c40] ;  /* 0x001c400001347983 */ /* 0x000ea80000300a00 */
[----:B------:R-:W2:Y:S01]  /*ce130*/  LDL.LU.64 R54, [R1+0x1c38] ;  /* 0x001c380001367983 */ /* 0x000ea20000300a00 */
[----:B-1----:R-:W-:Y:S01]  /*ce140*/  IMAD.MOV.U32 R2, RZ, RZ, R162 ;  /* 0x000000ffff027224 */ /* 0x002fe200078e00a2 */
[----:B------:R-:W-:-:S02]  /*ce150*/  MOV R3, R163 ;  /* 0x000000a300037202 */ /* 0x000fc40000000f00 */
[----:B------:R-:W3:Y:S04]  /*ce160*/  LDL.LU.64 R56, [R1+0x1bf0] ;  /* 0x001bf00001387983 */ /* 0x000ee80000300a00 */
        /* <DEDUP_REMOVED lines=36> */
[----:B------:R-:W-:Y:S01]  /*ce3b0*/  MOV R3, R119 ;  /* 0x0000007700037202 */ /* 0x000fe20000000f00 */
[----:B------:R-:W4:Y:S04]  /*ce3c0*/  LDL.LU R118, [R1+0x874] ;  /* 0x0008740001767983 */ /* 0x000f280000300800 */
        /* <DEDUP_REMOVED lines=25> */
[----:B------:R2:W-:Y:S02]  /*ce560*/  LDGSTS.E [R0+0x47f00], desc[UR74][R2.64], P1 ;  /* 0x47f0000002007fae */ /* 0x0005e400089a104a */
        /* <DEDUP_REMOVED lines=65> */
[----:B------:R-:W-:Y:S02]  /*ce980*/  IADD3 R66, P2, PT, R68, UR13, RZ ;  /* 0x0000000d44427c10 */ /* 0x000fe4000ff5e0ff */
[----:B------:R-:W-:Y:S01]  /*ce990*/  MOV R96, R119 ;  /* 0x0000007700607202 */ /* 0x000fe20000000f00 */
[----:B------:R-:W-:-:S04]  /*ce9a0*/  IMAD.MOV.U32 R95, RZ, RZ, R160 ;  /* 0x000000ffff5f7224 */ /* 0x000fc800078e00a0 */
[----:B------:R1:W-:Y:S01]  /*ce9b0*/  LDGSTS.E [R0+0x48e00], desc[UR74][R96.64], P0 ;  /* 0x48e0000060007fae */ /* 0x0003e200081a104a */
[----:B------:R-:W-:-:S03]  /*ce9c0*/  IMAD.MOV.U32 R94, RZ, RZ, R161 ;  /* 0x000000ffff5e7224 */ /* 0x000fc600078e00a1 */
[----:B------:R1:W-:Y:S01]  /*ce9d0*/  STL.64 [R1+0x1828], R96 ;  /* 0x0018286001007387 */ /* 0x0003e20000100a00 */
[----:B------:R-:W-:-:S03]  /*ce9e0*/  IADD3.X R67, PT, PT, R69, UR8, RZ, P2, !PT ;  /* 0x0000000845437c10 */ /* 0x000fc600097fe4ff */
[----:B------:R1:W-:Y:S01]  /*ce9f0*/  LDGSTS.E [R0+0x48f00], desc[UR74][R94.64], P1 ;  /* 0x48f000005e007fae */ /* 0x0003e200089a104a */
[----:B------:R-:W-:Y:S01]  /*cea00*/  MOV R93, R162 ;  /* 0x000000a2005d7202 */ /* 0x000fe20000000f00 */
[----:B------:R-:W-:Y:S02]  /*cea10*/  IMAD.MOV.U32 R92, RZ, RZ, R163 ;  /* 0x000000ffff5c7224 */ /* 0x000fe400078e00a3 */
[----:B------:R1:W-:Y:S01]  /*cea20*/  STL.64 [R1+0x1820], R94 ;  /* 0x0018205e01007387 */ /* 0x0003e20000100a00 */
[----:B------:R-:W-:-:S03]  /*cea30*/  IADD3 R68, P2, PT, R70, UR13, RZ ;  /* 0x0000000d46447c10 */ /* 0x000fc6000ff5e0ff */
[----:B------:R1:W-:Y:S01]  /*cea40*/  LDGSTS.E [R0+0x49e00], desc[UR74][R92.64], P0 ;  /* 0x49e000005c007fae */ /* 0x0003e200081a104a */
[----:B------:R-:W-:Y:S02]  /*cea50*/  IMAD.MOV.U32 R91, RZ, RZ, R114 ;  /* 0x000000ffff5b7224 */ /* 0x000fe400078e0072 */
[----:B------:R-:W-:Y:S02]  /*cea60*/  IMAD.MOV.U32 R90, RZ, RZ, R115 ;  /* 0x000000ffff5a7224 */ /* 0x000fe400078e0073 */
[----:B------:R-:W-:Y:S02]  /*cea70*/  IMAD.MOV.U32 R89, RZ, RZ, R156 ;  /* 0x000000ffff597224 */ /* 0x000fe400078e009c */
[----:B------:R-:W-:Y:S01]  /*cea80*/  IMAD.MOV.U32 R88, RZ, RZ, R157 ;  /* 0x000000ffff587224 */ /* 0x000fe200078e009d */
[----:B------:R1:W-:Y:S01]  /*cea90*/  STL.64 [R1+0x1838], R92 ;  /* 0x0018385c01007387 */ /* 0x0003e20000100a00 */
[----:B------:R-:W-:Y:S01]  /*ceaa0*/  MOV R76, R201 ;  /* 0x000000c9004c7202 */ /* 0x000fe20000000f00 */
[----:B------:R-:W-:-:S02]  /*ceab0*/  IMAD.MOV.U32 R77, RZ, RZ, R200 ;  /* 0x000000ffff4d7224 */ /* 0x000fc400078e00c8 */
[----:B------:R1:W-:Y:S01]  /*ceac0*/  LDGSTS.E [R0+0x49f00], desc[UR74][R90.64], P1 ;  /* 0x49f000005a007fae */ /* 0x0003e200089a104a */
[----:B------:R-:W-:Y:S01]  /*cead0*/  IMAD.MOV.U32 R87, RZ, RZ, R158 ;  /* 0x000000ffff577224 */ /* 0x000fe200078e009e */
[----:B------:R-:W-:Y:S02]  /*ceae0*/  MOV R86, R159 ;  /* 0x0000009f00567202 */ /* 0x000fe40000000f00 */
[----:B------:R1:W-:Y:S01]  /*ceaf0*/  STL.64 [R1+0x1830], R90 ;  /* 0x0018305a01007387 */ /* 0x0003e20000100a00 */
[----:B------:R-:W-:-:S03]  /*ceb00*/  IMAD.MOV.U32 R74, RZ, RZ, R203 ;  /* 0x000000ffff4a7224 */ /* 0x000fc600078e00cb */
[----:B------:R1:W-:Y:S01]  /*ceb10*/  LDGSTS.E [R0+0x4ae00], desc[UR74][R88.64], P0 ;  /* 0x4ae0000058007fae */ /* 0x0003e200081a104a */
[----:B------:R-:W-:Y:S02]  /*ceb20*/  IMAD.MOV.U32 R85, RZ, RZ, R110 ;  /* 0x000000ffff557224 */ /* 0x000fe400078e006e */
[----:B------:R-:W-:Y:S01]  /*ceb30*/  IMAD.MOV.U32 R84, RZ, RZ, R111 ;  /* 0x000000ffff547224 */ /* 0x000fe200078e006f */
[----:B------:R1:W-:Y:S01]  /*ceb40*/  STL.64 [R1+0x1848], R88 ;  /* 0x0018485801007387 */ /* 0x0003e20000100a00 */
[----:B------:R-:W-:-:S03]  /*ceb50*/  MOV R83, R152 ;  /* 0x0000009800537202 */ /* 0x000fc60000000f00 */
[----:B------:R1:W-:Y:S01]  /*ceb60*/  LDGSTS.E [R0+0x4af00], desc[UR74][R86.64], P1 ;  /* 0x4af0000056007fae */ /* 0x0003e200089a104a */
[----:B------:R-:W-:-:S03]  /*ceb70*/  IMAD.MOV.U32 R82, RZ, RZ, R153 ;  /* 0x000000ffff527224 */ /* 0x000fc600078e0099 */
[----:B------:R1:W-:Y:S01]  /*ceb80*/  STL.64 [R1+0x1840], R86 ;  /* 0x0018405601007387 */ /* 0x0003e20000100a00 */
[----:B------:R-:W-:-:S03]  /*ceb90*/  IMAD.MOV.U32 R81, RZ, RZ, R154 ;  /* 0x000000ffff517224 */ /* 0x000fc600078e009a */
[----:B------:R1:W-:Y:S01]  /*ceba0*/  LDGSTS.E [R0+0x4be00], desc[UR74][R84.64], P0 ;  /* 0x4be0000054007fae */ /* 0x0003e200081a104a */
[----:B------:R-:W-:Y:S01]  /*cebb0*/  IMAD.MOV.U32 R80, RZ, RZ, R155 ;  /* 0x000000ffff507224 */ /* 0x000fe200078e009b */
[----:B------:R-:W-:Y:S01]  /*cebc0*/  IADD3.X R69, PT, PT, R71, UR8, RZ, P2, !PT ;  /* 0x0000000847457c10 */ /* 0x000fe200097fe4ff */
[----:B------:R-:W-:Y:S02]  /*cebd0*/  IMAD.MOV.U32 R75, RZ, RZ, R202 ;  /* 0x000000ffff4b7224 */ /* 0x000fe400078e00ca */
[----:B------:R-:W-:Y:S01]  /*cebe0*/  IMAD.MOV.U32 R79, RZ, RZ, R150 ;  /* 0x000000ffff4f7224 */ /* 0x000fe200078e0096 */
[----:B------:R1:W-:Y:S01]  /*cebf0*/  STL.64 [R1+0x1860], R84 ;  /* 0x0018605401007387 */ /* 0x0003e20000100a00 */
[----:B------:R-:W-:Y:S01]  /*cec00*/  IMAD.MOV.U32 R78, RZ, RZ, R151 ;  /* 0x000000ffff4e7224 */ /* 0x000fe200078e0097 */
[----:B------:R-:W-:Y:S01]  /*cec10*/  MOV R73, R146 ;  /* 0x0000009200497202 */ /* 0x000fe20000000f00 */
[----:B------:R-:W-:Y:S01]  /*cec20*/  IMAD.MOV.U32 R72, RZ, RZ, R147 ;  /* 0x000000ffff487224 */ /* 0x000fe200078e0093 */
[----:B------:R1:W-:Y:S01]  /*cec30*/  LDGSTS.E [R0+0x4bf00], desc[UR74][R82.64], P1 ;  /* 0x4bf0000052007fae */ /* 0x0003e200089a104a */
[----:B------:R-:W-:-:S02]  /*cec40*/  IMAD.MOV.U32 R70, RZ, RZ, R149 ;  /* 0x000000ffff467224 */ /* 0x000fc400078e0095 */
[----:B------:R-:W-:Y:S01]  /*cec50*/  IMAD.MOV.U32 R71, RZ, RZ, R148 ;  /* 0x000000ffff477224 */ /* 0x000fe200078e0094 */
[----:B------:R1:W-:Y:S04]  /*cec60*/  STL.64 [R1+0x1858], R82 ;  /* 0x0018585201007387 */ /* 0x0003e80000100a00 */
[----:B------:R1:W-:Y:S04]  /*cec70*/  LDGSTS.E [R0+0x4ce00], desc[UR74][R80.64], P0 ;  /* 0x4ce0000050007fae */ /* 0x0003e800081a104a */
        /* <DEDUP_REMOVED lines=79> */
[----:B------:R-:W0:Y:S01]  /*cf170*/  LDGDEPBAR ;  /* 0x00000000000079af */ /* 0x000e220000000000 */
[----:B------:R-:W-:-:S04]  /*cf180*/  UIADD3 UR5, UPT, UPT, UR5, 0x1, URZ ;  /* 0x0000000105057890 */ /* 0x000fc8000fffe0ff */
[----:B------:R-:W-:-:S09]  /*cf190*/  UISETP.NE.U32.AND UP0, UPT, UR5, UR9, UPT ;  /* 0x000000090500728c */ /* 0x000fd2000bf05070 */
[----:B-1----:R-:W-:Y:S05]  /*cf1a0*/  BRA.U UP0, `(.L_x_1) ;  /* 0xfffff7a900347547 */ /* 0x002fea000b83ffff */
.L_x_0:
[----:B------:R-:W2:Y:S01]  /*cf1b0*/  LDL R208, [R1+0x1800] ;  /* 0x0018000001d07983 */ /* 0x000ea20000100800 */
[----:B------:R-:W1:Y:S03]  /*cf1c0*/  LDCU.64 UR62, c[0x0][0x398] ;  /* 0x00007300ff3e77ac */ /* 0x000e660008000a00 */
[----:B------:R-:W3:Y:S04]  /*cf1d0*/  LDL R209, [R1+0x1804] ;  /* 0x0018040001d17983 */ /* 0x000ee80000100800 */
[----:B------:R-:W4:Y:S04]  /*cf1e0*/  LDL R211, [R1+0x180c] ;  /* 0x00180c0001d37983 */ /* 0x000f280000100800 */
[----:B------:R-:W4:Y:S01]  /*cf1f0*/  LDL R210, [R1+0x1808] ;  /* 0x0018080001d27983 */ /* 0x000f220000100800 */
[----:B------:R-:W-:Y:S01]  /*cf200*/  MOV.SPILL R206, UR74 ;  /* 0x0000004a00ce7c02 */ /* 0x000fe20009000f00 */
[----:B------:R-:W2:Y:S01]  /*cf210*/  LDC R0, c[0x0][0x3b4] ;  /* 0x0000ed00ff007b82 */ /* 0x000ea20000000800 */
[----:B------:R-:W2:Y:S01]  /*cf220*/  LDCU UR32, c[0x0][0x3b4] ;  /* 0x00007680ff2077ac */ /* 0x000ea20008000800 */
[----:B-----5:R-:W1:Y:S01]  /*cf230*/  S2R R13, SR_TID.X ;  /* 0x00000000000d7919 */ /* 0x020e620000002100 */
[----:B------:R-:W3:Y:S05]  /*cf240*/  LDCU UR33, c[0x0][0x3b4] ;  /* 0x00007680ff2177ac */ /* 0x000eea0008000800 */
[----:B------:R-:W2:Y:S01]  /*cf250*/  LDC R15, c[0x0][0x3b4] ;  /* 0x0000ed00ff0f7b82 */ /* 0x000ea20000000800 */
[----:B-1----:R-:W-:Y:S01]  /*cf260*/  UMOV UR61, UR62 ;  /* 0x0000003e003d7c82 */ /* 0x002fe20008000000 */
[----:B------:R-:W-:Y:S01]  /*cf270*/  UMOV UR74, UR63 ;  /* 0x0000003f004a7c82 */ /* 0x000fe20008000000 */
[----:B------:R-:W1:Y:S01]  /*cf280*/  LDCU.64 UR62, c[0x0][0x398] ;  /* 0x00007300ff3e77ac */ /* 0x000e620008000a00 */
[----:B------:R-:W1:Y:S01]  /*cf290*/  LDCU.64 UR4, c[0x0][0x390] ;  /* 0x00007200ff0477ac */ /* 0x000e620008000a00 */
[----:B------:R-:W1:Y:S01]  /*cf2a0*/  LDCU.64 UR12, c[0x0][0x390] ;  /* 0x00007200ff0c77ac */ /* 0x000e620008000a00 */
[----:B------:R-:W1:Y:S01]  /*cf2b0*/  LDCU.64 UR8, c[0x0][0x390] ;  /* 0x00007200ff0877ac */ /* 0x000e620008000a00 */
[----:B------:R-:W-:Y:S01]  /*cf2c0*/  MOV.SPILL R207, UR75 ;  /* 0x0000004b00cf7c02 */ /* 0x000fe20009000f00 */
[----:B------:R-:W1:Y:S01]  /*cf2d0*/  LDCU.64 UR6, c[0x0][0x390] ;  /* 0x00007200ff0677ac */ /* 0x000e620008000a00 */
[----:B------:R-:W-:Y:S01]  /*cf2e0*/  LOP3.LUT R5, R5, 0xffff7fff, RZ, 0xc0, !PT ;  /* 0xffff7fff05057812 */ /* 0x000fe200078ec0ff */
[----:B------:R-:W1:Y:S01]  /*cf2f0*/  LDCU UR53, c[0x0][0x398] ;  /* 0x00007300ff3577ac */ /* 0x000e620008000800 */
[----:B------:R-:W1:Y:S01]  /*cf300*/  LDCU UR16, c[0x0][0x398] ;  /* 0x00007300ff1077ac */ /* 0x000e620008000800 */
[----:B------:R-:W1:Y:S01]  /*cf310*/  LDCU UR17, c[0x0][0x398] ;  /* 0x00007300ff1177ac */ /* 0x000e620008000800 */
[----:B------:R-:W-:Y:S01]  /*cf320*/  LOP3.LUT R4, R4, 0xfffffdff, RZ, 0xc0, !PT ;  /* 0xfffffdff04047812 */ /* 0x000fe200078ec0ff */
[----:B------:R-:W1:Y:S01]  /*cf330*/  LDCU UR59, c[0x0][0x398] ;  /* 0x00007300ff3b77ac */ /* 0x000e620008000800 */
[----:B------:R-:W-:Y:S01]  /*cf340*/  LOP3.LUT R3, R3, 0xfff7ffff, RZ, 0xc0, !PT ;  /* 0xfff7ffff03037812 */ /* 0x000fe200078ec0ff */
[----:B------:R-:W1:Y:S01]  /*cf350*/  LDCU UR57, c[0x0][0x398] ;  /* 0x00007300ff3977ac */ /* 0x000e620008000800 */
        /* <DEDUP_REMOVED lines=43> */
[----:B------:R-:W2:Y:S01]  /*cf610*/  LDCU UR69, c[0x0][0x398] ;  /* 0x00007300ff4577ac */ /* 0x000ea20008000800 */
        /* <DEDUP_REMOVED lines=10> */
[----:B------:R-:W2:Y:S01]  /*cf6c0*/  S2R R33, SR_TID.X ;  /* 0x0000000000217919 */ /* 0x000ea20000002100 */
[----:B------:R-:W-:Y:S01]  /*cf6d0*/  LOP3.LUT R28, R28, 0x7fffffff, RZ, 0xc0, !PT ;  /* 0x7fffffff1c1c7812 */ /* 0x000fe200078ec0ff */
[----:B------:R-:W-:-:S04]  /*cf6e0*/  DEPBAR.LE SB0, 0x0 ;  /* 0x000080000000791a */ /* 0x000fc80000000000 */
[----:B-1----:R-:W-:Y:S01]  /*cf6f0*/  UMOV UR60, UR62 ;  /* 0x0000003e003c7c82 */ /* 0x002fe20008000000 */
[----:B------:R-:W-:Y:S01]  /*cf700*/  UMOV UR75, UR63 ;  /* 0x0000003f004b7c82 */ /* 0x000fe20008000000 */
[----:B------:R-:W1:Y:S01]  /*cf710*/  LDCU.64 UR62, c[0x0][0x398] ;  /* 0x00007300ff3e77ac */ /* 0x000e620008000a00 */
[C---:B------:R-:W-:Y:S01]  /*cf720*/  IMAD.SHL.U32 R32, R13.reuse, 0x20, RZ ;  /* 0x000000200d207824 */ /* 0x040fe200078e00ff */
[----:B------:R-:W-:-:S04]  /*cf730*/  SHF.L.U32 R13, R13, 0x4, RZ ;  /* 0x000000040d0d7819 */ /* 0x000fc800000006ff */
[----:B------:R-:W-:Y:S02]  /*cf740*/  LOP3.LUT R32, R32, 0x400, RZ, 0xc0, !PT ;  /* 0x0000040020207812 */ /* 0x000fe400078ec0ff */
[----:B------:R-:W-:Y:S01]  /*cf750*/  LOP3.LUT R13, R13, 0x1f0, RZ, 0xc0, !PT ;  /* 0x000001f00d0d7812 */ /* 0x000fe200078ec0ff */
[----:B--2---:R-:W-:Y:S02]  /*cf760*/  IMAD R12, R208, UR32, RZ ;  /* 0x00000020d00c7c24 */ /* 0x004fe4000f8e02ff */
[----:B---3--:R-:W-:Y:S01]  /*cf770*/  IMAD R2, R209, UR33, RZ ;  /* 0x00000021d1027c24 */ /* 0x008fe2000f8e02ff */
[----:B------:R-:W2:Y:S02]  /*cf780*/  LDCU.64 UR32, c[0x0][0x398] ;  /* 0x00007300ff2077ac */ /* 0x000ea40008000a00 */
[----:B------:R-:W-:Y:S01]  /*cf790*/  LEA R18, P0, R12, UR4, 0x2 ;  /* 0x000000040c127c11 */ /* 0x000fe2000f8010ff */
[----:B------:R-:W-:Y:S01]  /*cf7a0*/  IMAD R0, R0, 0x80, R12 ;  /* 0x0000008000007824 */ /* 0x000fe200078e020c */
[----:B------:R-:W-:-:S02]  /*cf7b0*/  LEA R16, P1, R2, UR12, 0x2 ;  /* 0x0000000c02107c11 */ /* 0x000fc4000f8210ff */
[----:B------:R-:W-:Y:S01]  /*cf7c0*/  LEA.HI.X.SX32 R19, R12, UR5, 0x2, P0 ;  /* 0x000000050c137c11 */ /* 0x000fe200080f16ff */
[----:B-1----:R-:W-:Y:S01]  /*cf7d0*/  UMOV UR12, UR63 ;  /* 0x0000003f000c7c82 */ /* 0x002fe20008000000 */
[----:B------:R-:W-:Y:S01]  /*cf7e0*/  LEA.HI.X.SX32 R17, R2, UR13, 0x2, P1 ;  /* 0x0000000d02117c11 */ /* 0x000fe200088f16ff */
[----:B------:R-:W-:Y:S01]  /*cf7f0*/  IMAD R2, R15, 0x40, R0 ;  /* 0x000000400f027824 */ /* 0x000fe200078e0200 */
[C---:B------:R-:W-:Y:S01]  /*cf800*/  LEA R14, P0, R0.reuse, UR8, 0x2 ;  /* 0x00000008000e7c11 */ /* 0x040fe2000f8010ff */
[----:B------:R-:W1:Y:S03]  /*cf810*/  LDCU.64 UR4, c[0x0][0x398] ;  /* 0x00007300ff0477ac */ /* 0x000e660008000a00 */
[----:B------:R-:W-:Y:S02]  /*cf820*/  LEA.HI.X.SX32 R15, R0, UR9, 0x2, P0 ;  /* 0x00000009000f7c11 */ /* 0x000fe400080f16ff */
[----:B------:R-:W-:Y:S01]  /*cf830*/  IADD3 R0, PT, PT, R13, UR38, R32 ;  /* 0x000000260d007c10 */ /* 0x000fe2000fffe020 */
[----:B------:R-:W-:Y:S01]  /*cf840*/  VIADD R32, R252, 0x3 ;  /* 0x00000003fc207836 */ /* 0x000fe20000000000 */
[C---:B------:R-:W-:Y:S01]  /*cf850*/  LEA R12, P1, R2.reuse, UR6, 0x2 ;  /* 0x00000006020c7c11 */ /* 0x040fe2000f8210ff */
[----:B------:R-:W-:Y:S01]  /*cf860*/  UMOV UR13, UR62 ;  /* 0x0000003e000d7c82 */ /* 0x000fe20008000000 */
[----:B------:R-:W3:Y:S02]  /*cf870*/  LDCU.64 UR62, c[0x0][0x398] ;  /* 0x00007300ff3e77ac */ /* 0x000ee40008000a00 */
[----:B------:R-:W-:-:S02]  /*cf880*/  LEA.HI.X.SX32 R13, R2, UR7, 0x2, P1 ;  /* 0x00000007020d7c11 */ /* 0x000fc400088f16ff */
[----:B--2---:R-:W-:Y:S02]  /*cf890*/  ISETP.GE.AND P1, PT, R32, UR33, PT ;  /* 0x0000002120007c0c */ /* 0x004fe4000bf26270 */
[----:B------:R-:W-:Y:S01]  /*cf8a0*/  ISETP.GE.AND P0, PT, R209, UR61, PT ;  /* 0x0000003dd1007c0c */ /* 0x000fe2000bf06270 */
[----:B---3--:R-:W-:Y:S01]  /*cf8b0*/  UMOV UR8, UR62 ;  /* 0x0000003e00087c82 */ /* 0x008fe20008000000 */
[----:B----4-:R-:W-:Y:S01]  /*cf8c0*/  ISETP.LT.AND P2, PT, R211, UR60, !P1 ;  /* 0x0000003cd3007c0c */ /* 0x010fe2000cf41270 */
[----:B------:R-:W-:Y:S01]  /*cf8d0*/  UMOV UR6, UR63 ;  /* 0x0000003f00067c82 */ /* 0x000fe20008000000 */
[----:B------:R-:W-:Y:S01]  /*cf8e0*/  ISETP.LT.AND P3, PT, R210, UR13, !P1 ;  /* 0x0000000dd2007c0c */ /* 0x000fe2000cf61270 */
[----:B------:R-:W2:Y:S01]  /*cf8f0*/  LDCU.64 UR62, c[0x0][0x398] ;  /* 0x00007300ff3e77ac */ /* 0x000ea20008000a00 */
[----:B------:R-:W-:Y:S01]  /*cf900*/  VIADD R32, R252, 0x81 ;  /* 0x00000081fc207836 */ /* 0x000fe20000000000 */
[----:B------:R-:W3:Y:S01]  /*cf910*/  LDCU UR61, c[0x0][0x398] ;  /* 0x00007300ff3d77ac */ /* 0x000ee20008000800 */
[----:B------:R-:W-:Y:S01]  /*cf920*/  LOP3.LUT R33, R33, 0x3f, RZ, 0xc0, !PT ;  /* 0x0000003f21217812 */ /* 0x000fe200078ec0ff */
[----:B------:R-:W4:Y:S06]  /*cf930*/  LDCU UR60, c[0x0][0x398] ;  /* 0x00007300ff3c77ac */ /* 0x000f2c0008000800 */
[----:B------:R-:W-:-:S02]  /*cf940*/  @P2 LOP3.LUT R5, R5, 0x8000, RZ, 0xfc, !PT ;  /* 0x0000800005052812 */ /* 0x000fc400078efcff */
[----:B-1----:R-:W-:Y:S01]  /*cf950*/  ISETP.LT.AND P2, PT, R252, UR5, !P0 ;  /* 0x00000005fc007c0c */ /* 0x002fe2000c741270 */
[----:B------:R-:W1:Y:S01]  /*cf960*/  LDCU UR33, c[0x0][0x398] ;  /* 0x00007300ff2177ac */ /* 0x000e620008000800 */
[----:B------:R-:W-:Y:S02]  /*cf970*/  ISETP.LT.AND P0, PT, R209, UR4, !P1 ;  /* 0x00000004d1007c0c */ /* 0x000fe4000cf01270 */
[----:B------:R-:W-:-:S04]  /*cf980*/  LOP3.LUT R5, R5, 0xffffdfff, RZ, 0xc0, !PT ;  /* 0xffffdfff05057812 */ /* 0x000fc800078ec0ff */
[----:B------:R-:W-:Y:S02]  /*cf990*/  @P3 LOP3.LUT R5, R5, 0x2000, RZ, 0xfc, !PT ;  /* 0x0000200005053812 */ /* 0x000fe400078efcff */
[----:B------:R-:W-:Y:S01]  /*cf9a0*/  ISETP.LT.AND P1, PT, R208, UR8, !P1 ;  /* 0x00000008d0007c0c */ /* 0x000fe2000cf21270 */
[----:B--2---:R-:W-:Y:S01]  /*cf9b0*/  UMOV UR7, UR63 ;  /* 0x0000003f00077c82 */ /* 0x004fe20008000000 */
[----:B------:R-:W-:Y:S01]  /*cf9c0*/  LOP3.LUT R5, R5, 0xfffffbff, RZ, 0xc0, !PT ;  /* 0xfffffbff05057812 */ /* 0x000fe200078ec0ff */
[----:B------:R-:W-:Y:S01]  /*cf9d0*/  UMOV UR5, UR12 ;  /* 0x0000000c00057c82 */ /* 0x000fe20008000000 */
[----:B------:R-:W2:Y:S02]  /*cf9e0*/  LDCU.64 UR12, c[0x0][0x398] ;  /* 0x00007300ff0c77ac */ /* 0x000ea40008000a00 */
[----:B------:R-:W-:Y:S02]  /*cf9f0*/  @P0 LOP3.LUT R5, R5, 0x400, RZ, 0xfc, !PT ;  /* 0x0000040005050812 */ /* 0x000fe400078efcff */
[----:B------:R-:W-:Y:S01]  /*cfa00*/  ISETP.GE.AND P0, PT, R32, UR7, PT ;  /* 0x0000000720007c0c */ /* 0x000fe2000bf06270 */
[----:B------:R-:W1:Y:S01]  /*cfa10*/  LDCU.64 UR8, c[0x0][0x398] ;  /* 0x00007300ff0877ac */ /* 0x000e620008000a00 */
[----:B------:R-:W-:-:S02]  /*cfa20*/  LOP3.LUT R5, R5, 0xfffffeff, RZ, 0xc0, !PT ;  /* 0xfffffeff05057812 */ /* 0x000fc400078ec0ff */
[----:B------:R-:W-:Y:S01]  /*cfa30*/  @P2 LOP3.LUT R4, R4, 0x200, RZ, 0xfc, !PT ;  /* 0x0000020004042812 */ /* 0x000fe200078efcff */
[----:B------:R-:W-:Y:S01]  /*cfa40*/  UMOV UR4, UR6 ;  /* 0x0000000600047c82 */ /* 0x000fe20008000000 */
[----:B------:R-:W-:Y:S01]  /*cfa50*/  @P1 LOP3.LUT R5, R5, 0x100, RZ, 0xfc, !PT ;  /* 0x0000010005051812 */ /* 0x000fe200078efcff */
[----:B------:R-:W2:Y:S01]  /*cfa60*/  LDCU UR63, c[0x0][0x398] ;  /* 0x00007300ff3f77ac */ /* 0x000ea20008000800 */
[----:B------:R-:W-:Y:S02]  /*cfa70*/  ISETP.LT.AND P1, PT, R211, UR53, !P0 ;  /* 0x00000035d3007c0c */ /* 0x000fe4000c721270 */
[----:B------:R-:W-:Y:S01]  /*cfa80*/  ISETP.LT.AND P2, PT, R210, UR16, !P0 ;  /* 0x00000010d2007c0c */ /* 0x000fe2000c741270 */
[----:B------:R-:W-:Y:S01]  /*cfa90*/  IMAD.U32 R205, RZ, RZ, UR62 ;  /* 0x0000003effcd7e24 */ /* 0x000fe2000f8e00ff */
[----:B------:R-:W-:Y:S01]  /*cfaa0*/  IADD3 R32, PT, PT, R252, 0x80, RZ ;  /* 0x00000080fc207810 */ /* 0x000fe20007ffe0ff */
[----:B------:R-:W2:Y:S01]  /*cfab0*/  LDCU UR62, c[0x0][0x398] ;  /* 0x00007300ff3e77ac */ /* 0x000ea20008000800 */
[----:B------:R-:W-:Y:S01]  /*cfac0*/  LEA R2, R33, UR38, 0x4 ;  /* 0x0000002621027c11 */ /* 0x000fe2000f8e20ff */
[----:B------:R-:W-:Y:S06]  /*cfad0*/  BAR.SYNC.DEFER_BLOCKING 0x0 ;  /* 0x0000000000007b1d */ /* 0x000fec0000010000 */
[----:B------:R-:W-:Y:S01]  /*cfae0*/  @P1 LOP3.LUT R3, R3, 0x80000, RZ, 0xfc, !PT ;  /* 0x0008000003031812 */ /* 0x000fe200078efcff */
[----:B-1----:R-:W-:Y:S01]  /*cfaf0*/  UMOV UR6, UR9 ;  /* 0x0000000900067c82 */ /* 0x002fe20008000000 */
[----:B------:R-:W-:Y:S01]  /*cfb00*/  ISETP.LT.AND P1, PT, R209, UR17, !P0 ;  /* 0x00000011d1007c0c */ /* 0x000fe2000c721270 */
[----:B------:R-:W1:Y:S01]  /*cfb10*/  LDCU.64 UR16, c[0x0][0x398] ;  /* 0x00007300ff1077ac */ /* 0x000e620008000a00 */
[----:B------:R-:W-:Y:S01]  /*cfb20*/  LOP3.LUT R3, R3, 0xfffbffff, RZ, 0xc0, !PT ;  /* 0xfffbffff03037812 */ /* 0x000fe200078ec0ff */
[----:B------:R-:W1:Y:S03]  /*cfb30*/  LDCU UR38, c[0x0][0x398] ;  /* 0x00007300ff2677ac */ /* 0x000e660008000800 */
[----:B------:R-:W-:-:S02]  /*cfb40*/  @P2 LOP3.LUT R3, R3, 0x40000, RZ, 0xfc, !PT ;  /* 0x0004000003032812 */ /* 0x000fc400078efcff */
[----:B--2---:R-:W-:Y:S01]  /*cfb50*/  ISETP.LT.AND P0, PT, R208, UR12, !P0 ;  /* 0x0000000cd0007c0c */ /* 0x004fe2000c701270 */
[----:B------:R-:W2:Y:S01]  /*cfb60*/  LDCU UR53, c[0x0][0x398] ;  /* 0x00007300ff3577ac */ /* 0x000ea20008000800 */
[----:B------:R-:W-:-:S04]  /*cfb70*/  LOP3.LUT R3, R3, 0xfffdffff, RZ, 0xc0, !PT ;  /* 0xfffdffff03037812 */ /* 0x000fc800078ec0ff */
[----:B------:R-:W-:-:S04]  /*cfb80*/  @P1 LOP3.LUT R3, R3, 0x20000, RZ, 0xfc, !PT ;  /* 0x0002000003031812 */ /* 0x000fc800078efcff */
[----:B------:R-:W-:-:S04]  /*cfb90*/  LOP3.LUT R3, R3, 0xfffeffff, RZ, 0xc0, !PT ;  /* 0xfffeffff03037812 */ /* 0x000fc800078ec0ff */
[----:B------:R-:W-:Y:S02]  /*cfba0*/  @P0 LOP3.LUT R3, R3, 0x10000, RZ, 0xfc, !PT ;  /* 0x0001000003030812 */ /* 0x000fe400078efcff */
[----:B------:R-:W-:Y:S01]  /*cfbb0*/  ISETP.GE.AND P0, PT, R32, UR6, PT ;  /* 0x0000000620007c0c */ /* 0x000fe2000bf06270 */
[----:B------:R-:W1:Y:S03]  /*cfbc0*/  LDCU.64 UR6, c[0x0][0x398] ;  /* 0x00007300ff0677ac */ /* 0x000e660008000a00 */
[----:B------:R-:W-:Y:S02]  /*cfbd0*/  ISETP.LT.AND P3, PT, R211, UR59, !P0 ;  /* 0x0000003bd3007c0c */ /* 0x000fe4000c761270 */
[----:B------:R-:W-:Y:S02]  /*cfbe0*/  ISETP.LT.AND P2, PT, R210, UR57, !P0 ;  /* 0x00000039d2007c0c */ /* 0x000fe4000c741270 */
[----:B------:R-:W-:-:S02]  /*cfbf0*/  LOP3.LUT R3, R3, 0xffff7fff, RZ, 0xc0, !PT ;  /* 0xffff7fff03037812 */ /* 0x000fc400078ec0ff */
[----:B------:R-:W-:-:S07]  /*cfc00*/  ISETP.LT.AND P1, PT, R209, UR58, !P0 ;  /* 0x0000003ad1007c0c */ /* 0x000fce000c721270 */
[----:B------:R-:W-:-:S04]  /*cfc10*/  @P3 LOP3.LUT R3, R3, 0x8000, RZ, 0xfc, !PT ;  /* 0x0000800003033812 */ /* 0x000fc800078efcff */
[----:B------:R-:W-:-:S04]  /*cfc20*/  LOP3.LUT R3, R3, 0xffffbfff, RZ, 0xc0, !PT ;  /* 0xffffbfff03037812 */ /* 0x000fc800078ec0ff */
[----:B------:R-:W-:Y:S02]  /*cfc30*/  @P2 LOP3.LUT R3, R3, 0x4000, RZ, 0xfc, !PT ;  /* 0x0000400003032812 */ /* 0x000fe400078efcff */
[----:B-1----:R-:W-:Y:S01]  /*cfc40*/  ISETP.LT.AND P0, PT, R208, UR16, !P0 ;  /* 0x00000010d0007c0c */ /* 0x002fe2000c701270 */
[----:B------:R-:W-:Y:S01]  /*cfc50*/  VIADD R32, R252, 0x7f ;  /* 0x0000007ffc207836 */ /* 0x000fe20000000000 */
[----:B------:R-:W-:Y:S01]  /*cfc60*/  LOP3.LUT R3, R3, 0xffffdfff, RZ, 0xc0, !PT ;  /* 0xffffdfff03037812 */ /* 0x000fe200078ec0ff */
[----:B------:R-:W-:Y:S01]  /*cfc70*/  IMAD.U32 R203, RZ, RZ, UR6 ;  /* 0x00000006ffcb7e24 */ /* 0x000fe2000f8e00ff */
[----:B------:R-:W-:Y:S01]  /*cfc80*/  UMOV UR12, UR75 ;  /* 0x0000004b000c7c82 */ /* 0x000fe20008000000 */
[----:B------:R-:W-:Y:S01]  /*cfc90*/  UMOV UR58, UR4 ;  /* 0x00000004003a7c82 */ /* 0x000fe20008000000 */
[----:B------:R-:W-:Y:S01]  /*cfca0*/  @P1 LOP3.LUT R3, R3, 0x2000, RZ, 0xfc, !PT ;  /* 0x0000200003031812 */ /* 0x000fe200078efcff */
[----:B------:R-:W-:Y:S01]  /*cfcb0*/  UMOV UR6, UR7 ;  /* 0x0000000700067c82 */ /* 0x000fe20008000000 */
[----:B------:R-:W-:Y:S01]  /*cfcc0*/  UMOV UR59, UR5 ;  /* 0x00000005003b7c82 */ /* 0x000fe20008000000 */
[----:B------:R-:W-:Y:S01]  /*cfcd0*/  UMOV UR75, UR8 ;  /* 0x00000008004b7c82 */ /* 0x000fe20008000000 */
[----:B------:R-:W-:Y:S01]  /*cfce0*/  LOP3.LUT R3, R3, 0xffffefff, RZ, 0xc0, !PT ;  /* 0xffffefff03037812 */ /* 0x000fe200078ec0ff */
[----:B------:R-:W1:Y:S03]  /*cfcf0*/  LDCU.64 UR8, c[0x0][0x398] ;  /* 0x00007300ff0877ac */ /* 0x000e660008000a00 */
[----:B------:R-:W-:Y:S01]  /*cfd00*/  @P0 LOP3.LUT R3, R3, 0x1000, RZ, 0xfc, !PT ;  /* 0x0000100003030812 */ /* 0x000fe200078efcff */
[----:B------:R-:W1:Y:S01]  /*cfd10*/  LDCU.64 UR4, c[0x0][0x398] ;  /* 0x00007300ff0477ac */ /* 0x000e620008000a00 */
[----:B------:R-:W-:-:S02]  /*cfd20*/  ISETP.GE.AND P0, PT, R32, UR6, PT ;  /* 0x0000000620007c0c */ /* 0x000fc4000bf06270 */
[----:B------:R-:W-:Y:S01]  /*cfd30*/  LOP3.LUT R3, R3, 0xfffff7ff, RZ, 0xc0, !PT ;  /* 0xfffff7ff03037812 */ /* 0x000fe200078ec0ff */
[----:B------:R-:W1:Y:S01]  /*cfd40*/  LDCU.64 UR6, c[0x0][0x398] ;  /* 0x00007300ff0677ac */ /* 0x000e620008000a00 */
[----:B------:R-:W-:Y:S02]  /*cfd50*/  ISETP.LT.AND P3, PT, R211, UR52, !P0 ;  /* 0x00000034d3007c0c */ /* 0x000fe4000c761270 */
[----:B------:R-:W-:Y:S01]  /*cfd60*/  ISETP.LT.AND P2, PT, R210, UR28, !P0 ;  /* 0x0000001cd2007c0c */ /* 0x000fe2000c741270 */
[----:B------:R-:W-:Y:S01]  /*cfd70*/  VIADD R32, R252, 0x7e ;  /* 0x0000007efc207836 */ /* 0x000fe20000000000 */
[----:B------:R-:W-:Y:S01]  /*cfd80*/  ISETP.LT.AND P1, PT, R209, UR51, !P0 ;  /* 0x00000033d1007c0c */ /* 0x000fe2000c721270 */
[----:B------:R-:W-:Y:S01]  /*cfd90*/  UMOV UR57, UR12 ;  /* 0x0000000c00397c82 */ /* 0x000fe20008000000 */
[----:B------:R-:W-:Y:S01]  /*cfda0*/  MOV.SPILL R204, UR75 ;  /* 0x0000004b00cc7c02 */ /* 0x000fe20009000f00 */
[----:B------:R-:W2:Y:S01]  /*cfdb0*/  LDCU UR28, c[0x0][0x398] ;  /* 0x00007300ff1c77ac */ /* 0x000ea20008000800 */
[----:B------:R-:W2:Y:S05]  /*cfdc0*/  LDCU UR52, c[0x0][0x398] ;  /* 0x00007300ff3477ac */ /* 0x000eaa0008000800 */
[----:B------:R-:W-:Y:S01]  /*cfdd0*/  @P3 LOP3.LUT R3, R3, 0x800, RZ, 0xfc, !PT ;  /* 0x0000080003033812 */ /* 0x000fe200078efcff */
[----:B------:R-:W2:Y:S03]  /*cfde0*/  LDCU UR51, c[0x0][0x398] ;  /* 0x00007300ff3377ac */ /* 0x000ea60008000800 */
[----:B------:R-:W-:Y:S01]  /*cfdf0*/  LOP3.LUT R3, R3, 0xfffffbff, RZ, 0xc0, !PT ;  /* 0xfffffbff03037812 */ /* 0x000fe200078ec0ff */
[----:B------:R-:W2:Y:S03]  /*cfe00*/  LDCU UR16, c[0x0][0x398] ;  /* 0x00007300ff1077ac */ /* 0x000ea60008000800 */
[----:B------:R-:W-:-:S02]  /*cfe10*/  @P2 LOP3.LUT R3, R3, 0x400, RZ, 0xfc, !PT ;  /* 0x0000040003032812 */ /* 0x000fc400078efcff */
[----:B-1----:R-:W-:Y:S02]  /*cfe20*/  ISETP.LT.AND P0, PT, R208, UR8, !P0 ;  /* 0x00000008d0007c0c */ /* 0x002fe4000c701270 */
[----:B------:R-:W-:-:S04]  /*cfe30*/  LOP3.LUT R3, R3, 0xfffffdff, RZ, 0xc0, !PT ;  /* 0xfffffdff03037812 */ /* 0x000fc800078ec0ff */
[----:B------:R-:W-:Y:S01]  /*cfe40*/  @P1 LOP3.LUT R3, R3, 0x200, RZ, 0xfc, !PT ;  /* 0x0000020003031812 */ /* 0x000fe200078efcff */
[----:B------:R-:W-:-:S03]  /*cfe50*/  UMOV UR8, UR7 ;  /* 0x0000000700087c82 */ /* 0x000fc60008000000 */
[----:B------:R-:W-:-:S04]  /*cfe60*/  LOP3.LUT R3, R3, 0xfffffeff, RZ, 0xc0, !PT ;  /* 0xfffffeff03037812 */ /* 0x000fc800078ec0ff */
[----:B------:R-:W-:Y:S02]  /*cfe70*/  @P0 LOP3.LUT R3, R3, 0x100, RZ, 0xfc, !PT ;  /* 0x0000010003030812 */ /* 0x000fe400078efcff */
[----:B------:R-:W-:-:S04]  /*cfe80*/  ISETP.GE.AND P0, PT, R32, UR8, PT ;  /* 0x0000000820007c0c */ /* 0x000fc8000bf06270 */
[----:B------:R-:W-:Y:S01]  /*cfe90*/  ISETP.LT.AND P3, PT, R211, UR50, !P0 ;  /* 0x00000032d3007c0c */ /* 0x000fe2000c761270 */
[----:B------:R-:W-:Y:S01]  /*cfea0*/  UMOV UR75, UR74 ;  /* 0x0000004a004b7c82 */ /* 0x000fe20008000000 */
[----:B------:R-:W-:Y:S01]  /*cfeb0*/  UMOV UR74, UR6 ;  /* 0x00000006004a7c82 */ /* 0x000fe20008000000 */
[----:B------:R-:W1:Y:S01]  /*cfec0*/  LDCU.64 UR6, c[0x0][0x398] ;  /* 0x00007300ff0677ac */ /* 0x000e620008000a00 */
[----:B------:R-:W-:Y:S02]  /*cfed0*/  ISETP.LT.AND P2, PT, R210, UR29, !P0 ;  /* 0x0000001dd2007c0c */ /* 0x000fe4000c741270 */
[----:B------:R-:W-:Y:S01]  /*cfee0*/  LOP3.LUT R3, R3, 0xffffff7f, RZ, 0xc0, !PT ;  /* 0xffffff7f03037812 */ /* 0x000fe200078ec0ff */
[----:B------:R-:W-:Y:S01]  /*cfef0*/  VIADD R32, R252, 0x7d ;  /* 0x0000007dfc207836 */ /* 0x000fe20000000000 */
[----:B------:R-:W-:Y:S01]  /*cff00*/  ISETP.LT.AND P1, PT, R209, UR31, !P0 ;  /* 0x0000001fd1007c0c */ /* 0x000fe2000c721270 */
[----:B------:R-:W2:Y:S04]  /*cff10*/  LDCU UR29, c[0x0][0x398] ;  /* 0x00007300ff1d77ac */ /* 0x000ea80008000800 */
[----:B------:R-:W-:Y:S01]  /*cff20*/  @P3 LOP3.LUT R3, R3, 0x80, RZ, 0xfc, !PT ;  /* 0x0000008003033812 */ /* 0x000fe200078efcff */
[----:B------:R-:W2:Y:S03]  /*cff30*/  LDCU UR50, c[0x0][0x398] ;  /* 0x00007300ff3277ac */ /* 0x000ea60008000800 */
[----:B------:R-:W-:-:S04]  /*cff40*/  LOP3.LUT R3, R3, 0xffffffbf, RZ, 0xc0, !PT ;  /* 0xffffffbf03037812 */ /* 0x000fc800078ec0ff */
[----:B------:R-:W-:Y:S02]  /*cff50*/  @P2 LOP3.LUT R3, R3, 0x40, RZ, 0xfc, !PT ;  /* 0x0000004003032812 */ /* 0x000fe400078efcff */
[----:B-1----:R-:W-:Y:S02]  /*cff60*/  ISETP.LT.AND P0, PT, R208, UR6, !P0 ;  /* 0x00000006d0007c0c */ /* 0x002fe4000c701270 */
[----:B------:R-:W-:-:S04]  /*cff70*/  LOP3.LUT R3, R3, 0xffffffdf, RZ, 0xc0, !PT ;  /* 0xffffffdf03037812 */ /* 0x000fc800078ec0ff */
[----:B------:R-:W-:-:S04]  /*cff80*/  @P1 LOP3.LUT R3, R3, 0x20, RZ, 0xfc, !PT ;  /* 0x0000002003031812 */ /* 0x000fc800078efcff */
[----:B------:R-:W-:-:S04]  /*cff90*/  LOP3.LUT R3, R3, 0xffffffef, RZ, 0xc0, !PT ;  /* 0xffffffef03037812 */ /* 0x000fc800078ec0ff */
[----:B------:R-:W-:Y:S02]  /*cffa0*/  @P0 LOP3.LUT R3, R3, 0x10, RZ, 0xfc, !PT ;  /* 0x0000001003030812 */ /* 0x000fe400078efcff */
[----:B------:R-:W-:Y:S01]  /*cffb0*/  ISETP.GE.AND P0, PT, R32, UR13, PT ;  /* 0x0000000d20007c0c */ /* 0x000fe2000bf06270 */
[----:B------:R-:W1:Y:S03]  /*cffc0*/  LDCU.64 UR12, c[0x0][0x398] ;  /* 0x00007300ff0c77ac */ /* 0x000e660008000a00 */
[----:B------:R-:W-:Y:S01]  /*cffd0*/  ISETP.LT.AND P3, PT, R211, UR22, !P0 ;  /* 0x00000016d3007c0c */ /* 0x000fe2000c761270 */
[----:B------:R-:W1:Y:S01]  /*cffe0*/  LDCU UR22, c[0x0][0x398] ;  /* 0x00007300ff1677ac */ /* 0x000e620008000800 */
[----:B------:R-:W-:Y:S02]  /*cfff0*/  ISETP.LT.AND P2, PT, R210, UR30, !P0 ;  /* 0x0000001ed2007c0c */ /* 0x000fe4000c741270 */
[----:B------:R-:W-:Y:S01]  /*d0000*/  LOP3.LUT R3, R3, 0xfffffff7, RZ, 0xc0, !PT ;  /* 0xfffffff703037812 */ /* 0x000fe200078ec0ff */
[----:B------:R-:W1:Y:S01]  /*d0010*/  LDCU.64 UR30, c[0x0][0x398] ;  /* 0x00007300ff1e77ac */ /* 0x000e620008000a00 */
[----:B------:R-:W-:-:S07]  /*d0020*/  ISETP.LT.AND P1, PT, R209, UR23, !P0 ;  /* 0x00000017d1007c0c */ /* 0x000fce000c721270 */
[----:B------:R-:W-:Y:S01]  /*d0030*/  @P3 LOP3.LUT R3, R3, 0x8, RZ, 0xfc, !PT ;  /* 0x0000000803033812 */ /* 0x000fe200078efcff */
[----:B------:R-:W1:Y:S03]  /*d0040*/  LDCU UR23, c[0x0][0x398] ;  /* 0x00007300ff1777ac */ /* 0x000e660008000800 */
[----:B------:R-:W-:-:S04]  /*d0050*/  LOP3.LUT R3, R3, 0xfffffffb, RZ, 0xc0, !PT ;  /* 0xfffffffb03037812 */ /* 0x000fc800078ec0ff */
[----:B------:R-:W-:Y:S02]  /*d0060*/  @P2 LOP3.LUT R3, R3, 0x4, RZ, 0xfc, !PT ;  /* 0x0000000403032812 */ /* 0x000fe400078efcff */
[----:B------:R-:W-:Y:S02]  /*d0070*/  ISETP.LT.AND P0, PT, R208, UR4, !P0 ;  /* 0x00000004d0007c0c */ /* 0x000fe4000c701270 */
[----:B------:R-:W-:-:S04]  /*d0080*/  LOP3.LUT R3, R3, 0xfffffffd, RZ, 0xc0, !PT ;  /* 0xfffffffd03037812 */ /* 0x000fc800078ec0ff */
[----:B------:R-:W-:Y:S02]  /*d0090*/  @P1 LOP3.LUT R3, R3, 0x2, RZ, 0xfc, !PT ;  /* 0x0000000203031812 */ /* 0x000fe400078efcff */
[----:B------:R-:W-:Y:S02]  /*d00a0*/  IADD3 R32, PT, PT, R252, 0x7c, RZ ;  /* 0x0000007cfc207810 */ /* 0x000fe40007ffe0ff */
[----:B------:R-:W-:-:S04]  /*d00b0*/  LOP3.LUT R3, R3, 0xfffffffe, RZ, 0xc0, !PT ;  /* 0xfffffffe03037812 */ /* 0x000fc800078ec0ff */
[----:B------:R-:W-:Y:S02]  /*d00c0*/  @P0 LOP3.LUT R3, R3, 0x1, RZ, 0xfc, !PT ;  /* 0x0000000103030812 */ /* 0x000fe400078efcff */
[----:B------:R-:W-:Y:S01]  /*d00d0*/  ISETP.GE.AND P0, PT, R32, UR17, PT ;  /* 0x0000001120007c0c */ /* 0x000fe2000bf06270 */
[----:B------:R-:W-:Y:S01]  /*d00e0*/  VIADD R32, R252, 0x7b ;  /* 0x0000007bfc207836 */ /* 0x000fe20000000000 */
[----:B------:R-:W1:Y:S02]  /*d00f0*/  LDCU UR17, c[0x0][0x398] ;  /* 0x00007300ff1177ac */ /* 0x000e640008000800 */
[----:B------:R-:W-:Y:S02]  /*d0100*/  ISETP.LT.AND P3, PT, R211, UR20, !P0 ;  /* 0x00000014d3007c0c */ /* 0x000fe4000c761270 */
[----:B------:R-:W-:Y:S01]  /*d0110*/  ISETP.LT.AND P2, PT, R210, UR19, !P0 ;  /* 0x00000013d2007c0c */ /* 0x000fe2000c741270 */
[----:B------:R-:W1:Y:S01]  /*d0120*/  LDCU UR19, c[0x0][0x398] ;  /* 0x00007300ff1377ac */ /* 0x000e620008000800 */
[----:B------:R-:W-:Y:S01]  /*d0130*/  ISETP.LT.AND P1, PT, R209, UR21, !P0 ;  /* 0x00000015d1007c0c */ /* 0x000fe2000c721270 */
[----:B------:R-:W1:Y:S08]  /*d0140*/  LDCU UR20, c[0x0][0x398] ;  /* 0x00007300ff1477ac */ /* 0x000e700008000800 */
[----:B------:R-:W-:Y:S01]  /*d0150*/  @P3 LOP3.LUT R30, R30, 0x80000000, RZ, 0xfc, !PT ;  /* 0x800000001e1e3812 */ /* 0x000fe200078efcff */
[----:B------:R-:W2:Y:S03]  /*d0160*/  LDCU UR21, c[0x0][0x398] ;  /* 0x00007300ff1577ac */ /* 0x000ea60008000800 */
[----:B------:R-:W-:-:S04]  /*d0170*/  LOP3.LUT R30, R30, 0xbfffffff, RZ, 0xc0, !PT ;  /* 0xbfffffff1e1e7812 */ /* 0x000fc800078ec0ff */
[----:B------:R-:W-:Y:S02]  /*d0180*/  @P2 LOP3.LUT R30, R30, 0x40000000, RZ, 0xfc, !PT ;  /* 0x400000001e1e2812 */ /* 0x000fe400078efcff */
[----:B-1----:R-:W-:Y:S01]  /*d0190*/  ISETP.LT.AND P0, PT, R208, UR12, !P0 ;  /* 0x0000000cd0007c0c */ /* 0x002fe2000c701270 */
[----:B------:R-:W1:Y:S01]  /*d01a0*/  LDCU UR12, c[0x0][0x398] ;  /* 0x00007300ff0c77ac */ /* 0x000e620008000800 */
[----:B------:R-:W-:-:S04]  /*d01b0*/  LOP3.LUT R30, R30, 0xdfffffff, RZ, 0xc0, !PT ;  /* 0xdfffffff1e1e7812 */ /* 0x000fc800078ec0ff */
[----:B------:R-:W-:-:S04]  /*d01c0*/  @P1 LOP3.LUT R30, R30, 0x20000000, RZ, 0xfc, !PT ;  /* 0x200000001e1e1812 */ /* 0x000fc800078efcff */
[----:B------:R-:W-:-:S04]  /*d01d0*/  LOP3.LUT R30, R30, 0xefffffff, RZ, 0xc0, !PT ;  /* 0xefffffff1e1e7812 */ /* 0x000fc800078ec0ff */
[----:B------:R-:W-:Y:S02]  /*d01e0*/  @P0 LOP3.LUT R30, R30, 0x10000000, RZ, 0xfc, !PT ;  /* 0x100000001e1e0812 */ /* 0x000fe400078efcff */
[----:B------:R-:W-:Y:S02]  /*d01f0*/  ISETP.GE.AND P0, PT, R32, UR9, PT ;  /* 0x0000000920007c0c */ /* 0x000fe4000bf06270 */
[----:B------:R-:W-:Y:S01]  /*d0200*/  LOP3.LUT R30, R30, 0xf7ffffff, RZ, 0xc0, !PT ;  /* 0xf7ffffff1e1e7812 */ /* 0x000fe200078ec0ff */
[----:B------:R-:W-:Y:S01]  /*d0210*/  VIADD R32, R252, 0x7a ;  /* 0x0000007afc207836 */ /* 0x000fe20000000000 */
[----:B------:R-:W-:Y:S01]  /*d0220*/  ISETP.LT.AND P3, PT, R211, UR49, !P0 ;  /* 0x00000031d3007c0c */ /* 0x000fe2000c761270 */
[----:B------:R-:W1:Y:S01]  /*d0230*/  LDCU.64 UR8, c[0x0][0x398] ;  /* 0x00007300ff0877ac */ /* 0x000e620008000a00 */
[----:B------:R-:W-:Y:S02]  /*d0240*/  ISETP.LT.AND P2, PT, R210, UR48, !P0 ;  /* 0x00000030d2007c0c */ /* 0x000fe4000c741270 */
[----:B------:R-:W-:Y:S01]  /*d0250*/  ISETP.LT.AND P1, PT, R209, UR18, !P0 ;  /* 0x00000012d1007c0c */ /* 0x000fe2000c721270 */
[----:B------:R-:W1:Y:S01]  /*d0260*/  LDCU UR18, c[0x0][0x398] ;  /* 0x00007300ff1277ac */ /* 0x000e620008000800 */
[----:B------:R-:W-:-:S02]  /*d0270*/  LOP3.LUT R27, R27, 0x7fffffff, RZ, 0xc0, !PT ;  /* 0x7fffffff1b1b7812 */ /* 0x000fc400078ec0ff */
[----:B------:R-:W-:Y:S01]  /*d0280*/  LOP3.LUT R26, R26, 0x7fffffff, RZ, 0xc0, !PT ;  /* 0x7fffffff1a1a7812 */ /* 0x000fe200078ec0ff */
[----:B------:R-:W1:Y:S04]  /*d0290*/  LDCU UR48, c[0x0][0x398] ;  /* 0x00007300ff3077ac */ /* 0x000e680008000800 */
[----:B------:R-:W-:Y:S01]  /*d02a0*/  @P3 LOP3.LUT R30, R30, 0x8000000, RZ, 0xfc, !PT ;  /* 0x080000001e1e3812 */ /* 0x000fe200078efcff */
[----:B------:R-:W1:Y:S03]  /*d02b0*/  LDCU UR49, c[0x0][0x398] ;  /* 0x00007300ff3177ac */ /* 0x000e660008000800 */
[----:B------:R-:W-:-:S04]  /*d02c0*/  LOP3.LUT R30, R30, 0xfbffffff, RZ, 0xc0, !PT ;  /* 0xfbffffff1e1e7812 */ /* 0x000fc800078ec0ff */
[----:B------:R-:W-:Y:S02]  /*d02d0*/  @P2 LOP3.LUT R30, R30, 0x4000000, RZ, 0xfc, !PT ;  /* 0x040000001e1e2812 */ /* 0x000fe400078efcff */
[----:B------:R-:W-:Y:S02]  /*d02e0*/  ISETP.LT.AND P0, PT, R208, UR30, !P0 ;  /* 0x0000001ed0007c0c */ /* 0x000fe4000c701270 */
        /* <DEDUP_REMOVED lines=12> */
[----:B------:R-:W2:Y:S07]  /*d03b0*/  LDCU UR45, c[0x0][0x398] ;  /* 0x00007300ff2d77ac */ /* 0x000eae0008000800 */
        /* <DEDUP_REMOVED lines=18> */
[----:B------:R-:W1:Y:S07]  /*d04e0*/  LDCU UR15, c[0x0][0x398] ;  /* 0x00007300ff0f77ac */ /* 0x000e6e0008000800 */
[----:B------:R-:W-:Y:S01]  /*d04f0*/  @P3 LOP3.LUT R30, R30, 0x80000, RZ, 0xfc, !PT ;  /* 0x000800001e1e3812 */ /* 0x000fe200078efcff */
[----:B------:R-:W1:Y:S03]  /*d0500*/  LDCU UR44, c[0x0][0x398] ;  /* 0x00007300ff2c77ac */ /* 0x000e660008000800 */
[----:B------:R-:W-:-:S04]  /*d0510*/  LOP3.LUT R30, R30, 0xfffbffff, RZ, 0xc0, !PT ;  /* 0xfffbffff1e1e7812 */ /* 0x000fc800078ec0ff */
[----:B------:R-:W-:Y:S02]  /*d0520*/  @P2 LOP3.LUT R30, R30, 0x40000, RZ, 0xfc, !PT ;  /* 0x000400001e1e2812 */ /* 0x000fe400078efcff */
[----:B------:R-:W-:Y:S01]  /*d0530*/  ISETP.LT.AND P0, PT, R208, UR6, !P0 ;  /* 0x00000006d0007c0c */ /* 0x000fe2000c701270 */
[----:B------:R-:W1:Y:S01]  /*d0540*/  LDCU UR6, c[0x0][0x398] ;  /* 0x00007300ff0677ac */ /* 0x000e620008000800 */
[----:B------:R-:W-:-:S04]  /*d0550*/  LOP3.LUT R30, R30, 0xfffdffff, RZ, 0xc0, !PT ;  /* 0xfffdffff1e1e7812 */ /* 0x000fc800078ec0ff */
[----:B------:R-:W-:-:S04]  /*d0560*/  @P1 LOP3.LUT R30, R30, 0x20000, RZ, 0xfc, !PT ;  /* 0x000200001e1e1812 */ /* 0x000fc800078efcff */
[----:B------:R-:W-:-:S04]  /*d0570*/  LOP3.LUT R30, R30, 0xfffeffff, RZ, 0xc0, !PT ;  /* 0xfffeffff1e1e7812 */ /* 0x000fc800078ec0ff */
[----:B------:R-:W-:Y:S02]  /*d0580*/  @P0 LOP3.LUT R30, R30, 0x10000, RZ, 0xfc, !PT ;  /* 0x000100001e1e0812 */ /* 0x000fe400078efcff */
[----:B------:R-:W-:Y:S01]  /*d0590*/  ISETP.GE.AND P0, PT, R32, UR13, PT ;  /* 0x0000000d20007c0c */ /* 0x000fe2000bf06270 */
[----:B------:R-:W1:Y:S03]  /*d05a0*/  LDCU UR13, c[0x0][0x398] ;  /* 0x00007300ff0d77ac */ /* 0x000e660008000800 */
[----:B------:R-:W-:Y:S01]  /*d05b0*/  ISETP.LT.AND P3, PT, R211, UR14, !P0 ;  /* 0x0000000ed3007c0c */ /* 0x000fe2000c761270 */
[----:B------:R-:W1:Y:S01]  /*d05c0*/  LDCU UR14, c[0x0][0x398] ;  /* 0x00007300ff0e77ac */ /* 0x000e620008000800 */
[----:B------:R-:W-:Y:S02]  /*d05d0*/  ISETP.LT.AND P2, PT, R210, UR26, !P0 ;  /* 0x0000001ad2007c0c */ /* 0x000fe4000c741270 */
[----:B------:R-:W-:-:S02]  /*d05e0*/  LOP3.LUT R30, R30, 0xffff7fff, RZ, 0xc0, !PT ;  /* 0xffff7fff1e1e7812 */ /* 0x000fc400078ec0ff */
[----:B------:R-:W-:Y:S01]  /*d05f0*/  ISETP.LT.AND P1, PT, R209, UR27, !P0 ;  /* 0x0000001bd1007c0c */ /* 0x000fe2000c721270 */
[----:B------:R-:W2:Y:S06]  /*d0600*/  LDCU.64 UR26, c[0x0][0x398] ;  /* 0x00007300ff1a77ac */ /* 0x000eac0008000a00 */
[----:B------:R-:W-:-:S04]  /*d0610*/  @P3 LOP3.LUT R30, R30, 0x8000, RZ, 0xfc, !PT ;  /* 0x000080001e1e3812 */ /* 0x000fc800078efcff */
[----:B------:R-:W-:-:S04]  /*d0620*/  LOP3.LUT R30, R30, 0xffffbfff, RZ, 0xc0, !PT ;  /* 0xffffbfff1e1e7812 */ /* 0x000fc800078ec0ff */
[----:B------:R-:W-:Y:S02]  /*d0630*/  @P2 LOP3.LUT R30, R30, 0x4000, RZ, 0xfc, !PT ;  /* 0x000040001e1e2812 */ /* 0x000fe400078efcff */
[----:B-1----:R-:W-:Y:S01]  /*d0640*/  ISETP.LT.AND P0, PT, R208, UR4, !P0 ;  /* 0x00000004d0007c0c */ /* 0x002fe2000c701270 */
[----:B------:R-:W1:Y:S01]  /*d0650*/  LDCU UR4, c[0x0][0x398] ;  /* 0x00007300ff0477ac */ /* 0x000e620008000800 */
[----:B------:R-:W-:-:S04]  /*d0660*/  LOP3.LUT R30, R30, 0xffffdfff, RZ, 0xc0, !PT ;  /* 0xffffdfff1e1e7812 */ /* 0x000fc800078ec0ff */
[----:B------:R-:W-:Y:S02]  /*d0670*/  @P1 LOP3.LUT R30, R30, 0x2000, RZ, 0xfc, !PT ;  /* 0x000020001e1e1812 */ /* 0x000fe400078efcff */
[----:B------:R-:W-:Y:S02]  /*d0680*/  IADD3 R32, PT, PT, R252, 0x77, RZ ;  /* 0x00000077fc207810 */ /* 0x000fe40007ffe0ff */
        /* <DEDUP_REMOVED lines=15> */
[----:B--2---:R-:W-:Y:S02]  /*d0780*/  ISETP.LT.AND P0, PT, R208, UR26, !P0 ;  /* 0x0000001ad0007c0c */ /* 0x004fe4000c701270 */
        /* <DEDUP_REMOVED lines=8> */
[----:B------:R-:W2:Y:S01]  /*d0810*/  LDCU UR9, c[0x0][0x398] ;  /* 0x00007300ff0977ac */ /* 0x000ea20008000800 */
[----:B------:R-:W-:Y:S02]  /*d0820*/  ISETP.LT.AND P2, PT, R210, UR10, !P0 ;  /* 0x0000000ad2007c0c */ /* 0x000fe4000c741270 */
[----:B------:R-:W-:Y:S01]  /*d0830*/  ISETP.LT.AND P1, PT, R209, UR37, !P0 ;  /* 0x00000025d1007c0c */ /* 0x000fe2000c721270 */
[----:B------:R-:W1:Y:S08]  /*d0840*/  LDCU.64 UR36, c[0x0][0x398] ;  /* 0x00007300ff2477ac */ /* 0x000e700008000a00 */
        /* <DEDUP_REMOVED lines=13> */
[----:B------:R-:W1:Y:S01]  /*d0920*/  LDCU UR7, c[0x0][0x398] ;  /* 0x00007300ff0777ac */ /* 0x000e620008000800 */
[----:B------:R-:W-:Y:S02]  /*d0930*/  ISETP.LT.AND P2, PT, R210, UR40, !P0 ;  /* 0x00000028d2007c0c */ /* 0x000fe4000c741270 */
[----:B------:R-:W-:Y:S01]  /*d0940*/  ISETP.LT.AND P1, PT, R209, UR24, !P0 ;  /* 0x00000018d1007c0c */ /* 0x000fe2000c721270 */
[----:B------:R-:W1:Y:S08]  /*d0950*/  LDCU.64 UR24, c[0x0][0x398] ;  /* 0x00007300ff1877ac */ /* 0x000e700008000a00 */
        /* <DEDUP_REMOVED lines=15> */
[----:B------:R-:W-:-:S09]  /*d0a50*/  ISETP.LT.AND P1, PT, R209, UR34, !P0 ;  /* 0x00000022d1007c0c */ /* 0x000fd2000c721270 */
[----:B------:R-:W-:Y:S01]  /*d0a60*/  @P3 LOP3.LUT R29, R29, 0x80000000, RZ, 0xfc, !PT ;  /* 0x800000001d1d3812 */ /* 0x000fe200078efcff */
[----:B------:R-:W2:Y:S03]  /*d0a70*/  LDCU.64 UR34, c[0x0][0x398] ;  /* 0x00007300ff2277ac */ /* 0x000ea60008000a00 */
        /* <DEDUP_REMOVED lines=14> */
[----:B------:R-:W1:Y:S01]  /*d0b60*/  LDCU UR55, c[0x0][0x398] ;  /* 0x00007300ff3777ac */ /* 0x000e620008000800 */
[----:B------:R-:W-:-:S07]  /*d0b70*/  ISETP.LT.AND P1, PT, R209, UR54, !P0 ;  /* 0x00000036d1007c0c */ /* 0x000fce000c721270 */
[----:B------:R-:W-:Y:S01]  /*d0b80*/  @P3 LOP3.LUT R29, R29, 0x8000000, RZ, 0xfc, !PT ;  /* 0x080000001d1d3812 */ /* 0x000fe200078efcff */
[----:B------:R-:W1:Y:S03]  /*d0b90*/  LDCU UR54, c[0x0][0x398] ;  /* 0x00007300ff3677ac */ /* 0x000e660008000800 */
[----:B------:R-:W-:-:S04]  /*d0ba0*/  LOP3.LUT R29, R29, 0xfbffffff, RZ, 0xc0, !PT ;  /* 0xfbffffff1d1d7812 */ /* 0x000fc800078ec0ff */
[----:B------:R-:W-:Y:S02]  /*d0bb0*/  @P2 LOP3.LUT R29, R29, 0x4000000, RZ, 0xfc, !PT ;  /* 0x040000001d1d2812 */ /* 0x000fe400078efcff */
[----:B--2---:R-:W-:Y:S02]  /*d0bc0*/  ISETP.LT.AND P0, PT, R208, UR34, !P0 ;  /* 0x00000022d0007c0c */ /* 0x004fe4000c701270 */
        /* <DEDUP_REMOVED lines=9> */
[----:B------:R-:W2:Y:S01]  /*d0c60*/  LDCU.64 UR30, c[0x0][0x398] ;  /* 0x00007300ff1e77ac */ /* 0x000ea20008000a00 */
[----:B------:R-:W-:Y:S02]  /*d0c70*/  ISETP.LT.AND P2, PT, R210, UR69, !P0 ;  /* 0x00000045d2007c0c */ /* 0x000fe4000c741270 */
[----:B------:R-:W-:Y:S01]  /*d0c80*/  ISETP.LT.AND P1, PT, R209, UR68, !P0 ;  /* 0x00000044d1007c0c */ /* 0x000fe2000c721270 */
[----:B------:R-:W1:Y:S08]  /*d0c90*/  LDCU UR70, c[0x0][0x398] ;  /* 0x00007300ff4677ac */ /* 0x000e700008000800 */
[----:B------:R-:W-:Y:S01]  /*d0ca0*/  @P3 LOP3.LUT R29, R29, 0x800000, RZ, 0xfc, !PT ;  /* 0x008000001d1d3812 */ /* 0x000fe200078efcff */
[----:B------:R-:W2:Y:S03]  /*d0cb0*/  LDCU UR69, c[0x0][0x398] ;  /* 0x00007300ff4577ac */ /* 0x000ea60008000800 */
[----:B------:R-:W-:Y:S01]  /*d0cc0*/  LOP3.LUT R29, R29, 0xffbfffff, RZ, 0xc0, !PT ;  /* 0xffbfffff1d1d7812 */ /* 0x000fe200078ec0ff */
[----:B------:R-:W2:Y:S03]  /*d0cd0*/  LDCU UR68, c[0x0][0x398] ;  /* 0x00007300ff4477ac */ /* 0x000ea60008000800 */
[----:B------:R-:W-:-:S02]  /*d0ce0*/  @P2 LOP3.LUT R29, R29, 0x400000, RZ, 0xfc, !PT ;  /* 0x004000001d1d2812 */ /* 0x000fc400078efcff */
        /* <DEDUP_REMOVED lines=12> */
[----:B------:R-:W1:Y:S08]  /*d0db0*/  LDCU UR73, c[0x0][0x398] ;  /* 0x00007300ff4977ac */ /* 0x000e700008000800 */
[----:B------:R-:W-:Y:S01]  /*d0dc0*/  @P3 LOP3.LUT R29, R29, 0x80000, RZ, 0xfc, !PT ;  /* 0x000800001d1d3812 */ /* 0x000fe200078efcff */
[----:B------:R-:W1:Y:S03]  /*d0dd0*/  LDCU UR72, c[0x0][0x398] ;  /* 0x00007300ff4877ac */ /* 0x000e660008000800 */
[----:B------:R-:W-:Y:S01]  /*d0de0*/  LOP3.LUT R29, R29, 0xfffbffff, RZ, 0xc0, !PT ;  /* 0xfffbffff1d1d7812 */ /* 0x000fe200078ec0ff */
[----:B------:R-:W1:Y:S03]  /*d0df0*/  LDCU UR71, c[0x0][0x398] ;  /* 0x00007300ff4777ac */ /* 0x000e660008000800 */
[----:B------:R-:W-:-:S02]  /*d0e00*/  @P2 LOP3.LUT R29, R29, 0x40000, RZ, 0xfc, !PT ;  /* 0x000400001d1d2812 */ /* 0x000fc400078efcff */
[----:B--2---:R-:W-:Y:S02]  /*d0e10*/  ISETP.LT.AND P0, PT, R208, UR30, !P0 ;  /* 0x0000001ed0007c0c */ /* 0x004fe4000c701270 */
[----:B------:R-:W-:-:S04]  /*d0e20*/  LOP3.LUT R29, R29, 0xfffdffff, RZ, 0xc0, !PT ;  /* 0xfffdffff1d1d7812 */ /* 0x000fc800078ec0ff */
[----:B------:R-:W-:-:S04]  /*d0e30*/  @P1 LOP3.LUT R29, R29, 0x20000, RZ, 0xfc, !PT ;  /* 0x000200001d1d1812 */ /* 0x000fc800078efcff */
[----:B------:R-:W-:-:S04]  /*d0e40*/  LOP3.LUT R29, R29, 0xfffeffff, RZ, 0xc0, !PT ;  /* 0xfffeffff1d1d7812 */ /* 0x000fc800078ec0ff */
[----:B------:R-:W-:Y:S02]  /*d0e50*/  @P0 LOP3.LUT R29, R29, 0x10000, RZ, 0xfc, !PT ;  /* 0x000100001d1d0812 */ /* 0x000fe400078efcff */
[----:B------:R-:W-:-:S04]  /*d0e60*/  ISETP.GE.AND P0, PT, R32, UR25, PT ;  /* 0x0000001920007c0c */ /* 0x000fc8000bf06270 */
[----:B------:R-:W-:Y:S02]  /*d0e70*/  ISETP.LT.AND P3, PT, R211, UR24, !P0 ;  /* 0x00000018d3007c0c */ /* 0x000fe4000c761270 */
[----:B------:R-:W-:Y:S01]  /*d0e80*/  LOP3.LUT R29, R29, 0xffff7fff, RZ, 0xc0, !PT ;  /* 0xffff7fff1d1d7812 */ /* 0x000fe200078ec0ff */
[----:B------:R-:W-:Y:S01]  /*d0e90*/  VIADD R32, R252, 0x6f ;  /* 0x0000006ffc207836 */ /* 0x000fe20000000000 */
[----:B------:R-:W-:Y:S01]  /*d0ea0*/  ISETP.LT.AND P2, PT, R210, UR77, !P0 ;  /* 0x0000004dd2007c0c */ /* 0x000fe2000c741270 */
[----:B------:R-:W2:Y:S01]  /*d0eb0*/  LDCU.64 UR24, c[0x0][0x398] ;  /* 0x00007300ff1877ac */ /* 0x000ea20008000a00 */
[----:B------:R-:W-:-:S07]  /*d0ec0*/  ISETP.LT.AND P1, PT, R209, UR76, !P0 ;  /* 0x0000004cd1007c0c */ /* 0x000fce000c721270 */
[----:B------:R-:W-:Y:S01]  /*d0ed0*/  @P3 LOP3.LUT R29, R29, 0x8000, RZ, 0xfc, !PT ;  /* 0x000080001d1d3812 */ /* 0x000fe200078efcff */
[----:B------:R-:W2:Y:S03]  /*d0ee0*/  LDCU UR76, c[0x0][0x398] ;  /* 0x00007300ff4c77ac */ /* 0x000ea60008000800 */
[----:B------:R-:W-:Y:S01]  /*d0ef0*/  LOP3.LUT R29, R29, 0xffffbfff, RZ, 0xc0, !PT ;  /* 0xffffbfff1d1d7812 */ /* 0x000fe200078ec0ff */
[----:B------:R-:W2:Y:S03]  /*d0f00*/  LDCU UR77, c[0x0][0x398] ;  /* 0x00007300ff4d77ac */ /* 0x000ea60008000800 */
        /* <DEDUP_REMOVED lines=12> */
[----:B------:R-:W-:Y:S01]  /*d0fd0*/  ISETP.LT.AND P2, PT, R210, UR54, !P0 ;  /* 0x00000036d2007c0c */ /* 0x000fe2000c741270 */
[----:B------:R-:W2:Y:S10]  /*d0fe0*/  LDCU.64 UR34, c[0x0][0x398] ;  /* 0x00007300ff2277ac */ /* 0x000eb40008000a00 */
[----:B------:R-:W-:-:S04]  /*d0ff0*/  @P1 LOP3.LUT R29, R29, 0x800, RZ, 0xfc, !PT ;  /* 0x000008001d1d1812 */ /* 0x000fc800078efcff */
[----:B------:R-:W-:Y:S02]  /*d1000*/  LOP3.LUT R29, R29, 0xfffffbff, RZ, 0xc0, !PT ;  /* 0xfffffbff1d1d7812 */ /* 0x000fe400078ec0ff */
[----:B-1----:R-:W-:Y:S01]  /*d1010*/  ISETP.LT.AND P1, PT, R209, UR55, !P0 ;  /* 0x00000037d1007c0c */ /* 0x002fe2000c721270 */
[----:B------:R-:W1:Y:S01]  /*d1020*/  LDCU UR55, c[0x0][0x398] ;  /* 0x00007300ff3777ac */ /* 0x000e620008000800 */
[----:B------:R-:W-:Y:S02]  /*d1030*/  @P2 LOP3.LUT R29, R29, 0x400, RZ, 0xfc, !PT ;  /* 0x000004001d1d2812 */ /* 0x000fe400078efcff */
[----:B--2---:R-:W-:Y:S02]  /*d1040*/  ISETP.LT.AND P0, PT, R208, UR24, !P0 ;  /* 0x00000018d0007c0c */ /* 0x004fe4000c701270 */
[----:B------:R-:W-:-:S07]  /*d1050*/  LOP3.LUT R29, R29, 0xfffffdff, RZ, 0xc0, !PT ;  /* 0xfffffdff1d1d7812 */ /* 0x000fce00078ec0ff */
[----:B------:R-:W-:-:S04]  /*d1060*/  @P1 LOP3.LUT R29, R29, 0x200, RZ, 0xfc, !PT ;  /* 0x000002001d1d1812 */ /* 0x000fc800078efcff */
[----:B------:R-:W-:-:S04]  /*d1070*/  LOP3.LUT R29, R29, 0xfffffeff, RZ, 0xc0, !PT ;  /* 0xfffffeff1d1d7812 */ /* 0x000fc800078ec0ff */
[----:B------:R-:W-:Y:S02]  /*d1080*/  @P0 LOP3.LUT R29, R29, 0x100, RZ, 0xfc, !PT ;  /* 0x000001001d1d0812 */ /* 0x000fe400078efcff */
[----:B------:R-:W-:Y:S01]  /*d1090*/  ISETP.GE.AND P0, PT, R32, UR27, PT ;  /* 0x0000001b20007c0c */ /* 0x000fe2000bf06270 */
[----:B------:R-:W2:Y:S03]  /*d10a0*/  LDCU.64 UR26, c[0x0][0x398] ;  /* 0x00007300ff1a77ac */ /* 0x000ea60008000a00 */
[----:B-1----:R-:W-:Y:S01]  /*d10b0*/  ISETP.LT.AND P3, PT, R211, UR55, !P0 ;  /* 0x00000037d3007c0c */ /* 0x002fe2000c761270 */
[----:B------:R-:W1:Y:S01]  /*d10c0*/  LDCU.64 UR54, c[0x0][0x398] ;  /* 0x00007300ff3677ac */ /* 0x000e620008000a00 */
        /* <DEDUP_REMOVED lines=20> */
[----:B---3--:R-:W-:Y:S01]  /*d1210*/  ISETP.LT.AND P1, PT, R209, UR61, !P0 ;  /* 0x0000003dd1007c0c */ /* 0x008fe2000c721270 */
[----:B-1----:R-:W-:Y:S01]  /*d1220*/  UMOV UR24, UR54 ;  /* 0x0000003600187c82 */ /* 0x002fe20008000000 */
[----:B------:R-:W-:Y:S01]  /*d1230*/  MOV.SPILL R202, UR74 ;  /* 0x0000004a00ca7c02 */ /* 0x000fe20009000f00 */
[----:B------:R-:W1:Y:S01]  /*d1240*/  LDCU UR61, c[0x0][0x398] ;  /* 0x00007300ff3d77ac */ /* 0x000e620008000800 */
[----:B------:R-:W-:-:S02]  /*d1250*/  LOP3.LUT R25, R25, 0x7fffffff, RZ, 0xc0, !PT ;  /* 0x7fffffff19197812 */ /* 0x000fc400078ec0ff */
[----:B------:R-:W-:Y:S01]  /*d1260*/  LOP3.LUT R24, R24, 0x7fffffff, RZ, 0xc0, !PT ;  /* 0x7fffffff18187812 */ /* 0x000fe200078ec0ff */
[----:B------:R-:W3:Y:S02]  /*d1270*/  LDCU UR64, c[0x0][0x398] ;  /* 0x00007300ff4077ac */ /* 0x000ee40008000800 */
        /* <DEDUP_REMOVED lines=9> */
[----:B------:R-:W-:-:S04]  /*d1310*/  ISETP.GE.AND P0, PT, R32, UR37, PT ;  /* 0x0000002520007c0c */ /* 0x000fc8000bf06270 */
[----:B------:R-:W-:Y:S01]  /*d1320*/  ISETP.LT.AND P3, PT, R211, UR63, !P0 ;  /* 0x0000003fd3007c0c */ /* 0x000fe2000c761270 */
[----:B------:R-:W-:Y:S01]  /*d1330*/  VIADD R32, R252, 0x6b ;  /* 0x0000006bfc207836 */ /* 0x000fe20000000000 */
[----:B----4-:R-:W-:Y:S01]  /*d1340*/  ISETP.LT.AND P2, PT, R210, UR60, !P0 ;  /* 0x0000003cd2007c0c */ /* 0x010fe2000c741270 */
[----:B------:R-:W-:Y:S01]  /*d1350*/  UMOV UR37, UR55 ;  /* 0x0000003700257c82 */ /* 0x000fe20008000000 */
[----:B------:R-:W-:Y:S01]  /*d1360*/  ISETP.LT.AND P1, PT, R209, UR38, !P0 ;  /* 0x00000026d1007c0c */ /* 0x000fe2000c721270 */
[----:B------:R-:W2:Y:S01]  /*d1370*/  LDCU.64 UR54, c[0x0][0x398] ;  /* 0x00007300ff3677ac */ /* 0x000ea20008000a00 */
[----:B------:R-:W-:Y:S01]  /*d1380*/  UMOV UR74, UR57 ;  /* 0x00000039004a7c82 */ /* 0x000fe20008000000 */
[----:B------:R-:W4:Y:S06]  /*d1390*/  LDCU UR63, c[0x0][0x398] ;  /* 0x00007300ff3f77ac */ /* 0x000f2c0008000800 */
[----:B------:R-:W-:Y:S01]  /*d13a0*/  @P3 LOP3.LUT R28, R28, 0x80000000, RZ, 0xfc, !PT ;  /* 0x800000001c1c3812 */ /* 0x000fe200078efcff */
[----:B------:R-:W1:Y:S03]  /*d13b0*/  LDCU UR57, c[0x0][0x398] ;  /* 0x00007300ff3977ac */ /* 0x000e660008000800 */
[----:B------:R-:W-:Y:S01]  /*d13c0*/  LOP3.LUT R28, R28, 0xbfffffff, RZ, 0xc0, !PT ;  /* 0xbfffffff1c1c7812 */ /* 0x000fe200078ec0ff */
[----:B------:R-:W1:Y:S03]  /*d13d0*/  LDCU UR60, c[0x0][0x398] ;  /* 0x00007300ff3c77ac */ /* 0x000e660008000800 */
[----:B------:R-:W-:-:S02]  /*d13e0*/  @P2 LOP3.LUT R28, R28, 0x40000000, RZ, 0xfc, !PT ;  /* 0x400000001c1c2812 */ /* 0x000fc400078efcff */
[----:B------:R-:W-:Y:S02]  /*d13f0*/  ISETP.LT.AND P0, PT, R208, UR30, !P0 ;  /* 0x0000001ed0007c0c */ /* 0x000fe4000c701270 */
        /* <DEDUP_REMOVED lines=9> */
[----:B--2---:R-:W-:Y:S01]  /*d1490*/  UMOV UR26, UR54 ;  /* 0x00000036001a7c82 */ /* 0x004fe20008000000 */
[----:B------:R-:W-:Y:S01]  /*d14a0*/  ISETP.LT.AND P1, PT, R209, UR33, !P0 ;  /* 0x00000021d1007c0c */ /* 0x000fe2000c721270 */
[----:B------:R-:W-:Y:S01]  /*d14b0*/  UMOV UR30, UR55 ;  /* 0x00000037001e7c82 */ /* 0x000fe20008000000 */
[----:B------:R-:W2:Y:S05]  /*d14c0*/  LDCU UR62, c[0x0][0x398] ;  /* 0x00007300ff3e77ac */ /* 0x000eaa0008000800 */
[----:B------:R-:W-:-:S04]  /*d14d0*/  @P3 LOP3.LUT R28, R28, 0x8000000, RZ, 0xfc, !PT ;  /* 0x080000001c1c3812 */ /* 0x000fc800078efcff */
[----:B------:R-:W-:Y:S02]  /*d14e0*/  LOP3.LUT R28, R28, 0xfbffffff, RZ, 0xc0, !PT ;  /* 0xfbffffff1c1c7812 */ /* 0x000fe400078ec0ff */
[----:B------:R-:W-:Y:S01]  /*d14f0*/  ISETP.LT.AND P0, PT, R208, UR24, !P0 ;  /* 0x00000018d0007c0c */ /* 0x000fe2000c701270 */
[----:B------:R-:W1:Y:S01]  /*d1500*/  LDCU.64 UR24, c[0x0][0x398] ;  /* 0x00007300ff1877ac */ /* 0x000e620008000a00 */
[----:B------:R-:W-:-:S04]  /*d1510*/  @P2 LOP3.LUT R28, R28, 0x4000000, RZ, 0xfc, !PT ;  /* 0x040000001c1c2812 */ /* 0x000fc800078efcff */
[----:B------:R-:W-:-:S04]  /*d1520*/  LOP3.LUT R28, R28, 0xfdffffff, RZ, 0xc0, !PT ;  /* 0xfdffffff1c1c7812 */ /* 0x000fc800078ec0ff */
[----:B------:R-:W-:-:S04]  /*d1530*/  @P1 LOP3.LUT R28, R28, 0x2000000, RZ, 0xfc, !PT ;  /* 0x020000001c1c1812 */ /* 0x000fc800078efcff */
[----:B------:R-:W-:-:S04]  /*d1540*/  LOP3.LUT R28, R28, 0xfeffffff, RZ, 0xc0, !PT ;  /* 0xfeffffff1c1c7812 */ /* 0x000fc800078ec0ff */
[----:B------:R-:W-:Y:S02]  /*d1550*/  @P0 LOP3.LUT R28, R28, 0x1000000, RZ, 0xfc, !PT ;  /* 0x010000001c1c0812 */ /* 0x000fe400078efcff */
[----:B------:R-:W-:Y:S02]  /*d1560*/  ISETP.GE.AND P0, PT, R32, UR35, PT ;  /* 0x0000002320007c0c */ /* 0x000fe4000bf06270 */
[----:B------:R-:W-:Y:S01]  /*d1570*/  LOP3.LUT R28, R28, 0xff7fffff, RZ, 0xc0, !PT ;  /* 0xff7fffff1c1c7812 */ /* 0x000fe200078ec0ff */
[----:B------:R-:W-:Y:S01]  /*d1580*/  VIADD R32, R252, 0x69 ;  /* 0x00000069fc207836 */ /* 0x000fe20000000000 */
[----:B-1----:R-:W-:Y:S01]  /*d1590*/  ISETP.LT.AND P3, PT, R211, UR24, !P0 ;  /* 0x00000018d3007c0c */ /* 0x002fe2000c761270 */
[----:B------:R-:W1:Y:S01]  /*d15a0*/  LDCU.64 UR34, c[0x0][0x398] ;  /* 0x00007300ff2277ac */ /* 0x000e620008000a00 */
[----:B------:R-:W-:Y:S02]  /*d15b0*/  ISETP.LT.AND P2, PT, R210, UR28, !P0 ;  /* 0x0000001cd2007c0c */ /* 0x000fe4000c741270 */
[----:B------:R-:W-:Y:S01]  /*d15c0*/  ISETP.LT.AND P1, PT, R209, UR29, !P0 ;  /* 0x0000001dd1007c0c */ /* 0x000fe2000c721270 */
[----:B------:R-:W1:Y:S08]  /*d15d0*/  LDCU.64 UR28, c[0x0][0x398] ;  /* 0x00007300ff1c77ac */ /* 0x000e700008000a00 */
[----:B------:R-:W-:-:S04]  /*d15e0*/  @P3 LOP3.LUT R28, R28, 0x800000, RZ, 0xfc, !PT ;  /* 0x008000001c1c3812 */ /* 0x000fc800078efcff */
        /* <DEDUP_REMOVED lines=8> */
[----:B-1----:R-:W-:Y:S01]  /*d1670*/  UMOV UR24, UR34 ;  /* 0x0000002200187c82 */ /* 0x002fe20008000000 */
[----:B------:R-:W-:Y:S01]  /*d1680*/  LOP3.LUT R28, R28, 0xfff7ffff, RZ, 0xc0, !PT ;  /* 0xfff7ffff1c1c7812 */ /* 0x000fe200078ec0ff */
[----:B------:R-:W1:Y:S01]  /*d1690*/  LDCU.64 UR26, c[0x0][0x398] ;  /* 0x00007300ff1a77ac */ /* 0x000e620008000a00 */
[----:B------:R-:W-:Y:S02]  /*d16a0*/  ISETP.LT.AND P3, PT, R211, UR28, !P0 ;  /* 0x0000001cd3007c0c */ /* 0x000fe4000c761270 */
[----:B------:R-:W-:Y:S02]  /*d16b0*/  ISETP.LT.AND P2, PT, R210, UR51, !P0 ;  /* 0x00000033d2007c0c */ /* 0x000fe4000c741270 */
[----:B------:R-:W-:-:S09]  /*d16c0*/  ISETP.LT.AND P1, PT, R209, UR50, !P0 ;  /* 0x00000032d1007c0c */ /* 0x000fd2000c721270 */
[----:B------:R-:W-:Y:S02]  /*d16d0*/  @P3 LOP3.LUT R28, R28, 0x80000, RZ, 0xfc, !PT ;  /* 0x000800001c1c3812 */ /* 0x000fe400078efcff */
[----:B------:R-:W-:Y:S01]  /*d16e0*/  IADD3 R32, PT, PT, R252, 0x68, RZ ;  /* 0x00000068fc207810 */ /* 0x000fe20007ffe0ff */
[----:B------:R-:W-:Y:S01]  /*d16f0*/  UMOV UR38, UR35 ;  /* 0x0000002300267c82 */ /* 0x000fe20008000000 */
[----:B------:R-:W-:Y:S01]  /*d1700*/  LOP3.LUT R28, R28, 0xfffbffff, RZ, 0xc0, !PT ;  /* 0xfffbffff1c1c7812 */ /* 0x000fe200078ec0ff */
[----:B------:R-:W1:Y:S03]  /*d1710*/  LDCU.64 UR34, c[0x0][0x398] ;  /* 0x00007300ff2277ac */ /* 0x000e660008000a00 */
[----:B------:R-:W-:Y:S01]  /*d1720*/  @P2 LOP3.LUT R28, R28, 0x40000, RZ, 0xfc, !PT ;  /* 0x000400001c1c2812 */ /* 0x000fe200078efcff */
[----:B------:R-:W-:Y:S01]  /*d1730*/  UMOV UR55, UR75 ;  /* 0x0000004b00377c82 */ /* 0x000fe20008000000 */
[----:B------:R-:W-:Y:S01]  /*d1740*/  ISETP.LT.AND P0, PT, R208, UR24, !P0 ;  /* 0x00000018d0007c0c */ /* 0x000fe2000c701270 */
[----:B------:R-:W-:Y:S01]  /*d1750*/  UMOV UR51, UR37 ;  /* 0x0000002500337c82 */ /* 0x000fe20008000000 */
[----:B------:R-:W-:Y:S01]  /*d1760*/  LOP3.LUT R28, R28, 0xfffdffff, RZ, 0xc0, !PT ;  /* 0xfffdffff1c1c7812 */ /* 0x000fe200078ec0ff */
[----:B------:R-:W2:Y:S03]  /*d1770*/  LDCU UR50, c[0x0][0x398] ;  /* 0x00007300ff3277ac */ /* 0x000ea60008000800 */
[----:B------:R-:W-:-:S04]  /*d1780*/  @P1 LOP3.LUT R28, R28, 0x20000, RZ, 0xfc, !PT ;  /* 0x000200001c1c1812 */ /* 0x000fc800078efcff */
[----:B------:R-:W-:-:S04]  /*d1790*/  LOP3.LUT R28, R28, 0xfffeffff, RZ, 0xc0, !PT ;  /* 0xfffeffff1c1c7812 */ /* 0x000fc800078ec0ff */
[----:B------:R-:W-:Y:S02]  /*d17a0*/  @P0 LOP3.LUT R28, R28, 0x10000, RZ, 0xfc, !PT ;  /* 0x000100001c1c0812 */ /* 0x000fe400078efcff */
[----:B------:R-:W-:-:S04]  /*d17b0*/  ISETP.GE.AND P0, PT, R32, UR31, PT ;  /* 0x0000001f20007c0c */ /* 0x000fc8000bf06270 */
[----:B-1----:R-:W-:Y:S02]  /*d17c0*/  ISETP.LT.AND P3, PT, R211, UR26, !P0 ;  /* 0x0000001ad3007c0c */ /* 0x002fe4000c761270 */
[----:B------:R-:W-:Y:S01]  /*d17d0*/  LOP3.LUT R28, R28, 0xffff7fff, RZ, 0xc0, !PT ;  /* 0xffff7fff1c1c7812 */ /* 0x000fe200078ec0ff */
[----:B------:R-:W-:Y:S01]  /*d17e0*/  VIADD R32, R252, 0x67 ;  /* 0x00000067fc207836 */ /* 0x000fe20000000000 */
[----:B------:R-:W-:Y:S01]  /*d17f0*/  ISETP.LT.AND P2, PT, R210, UR22, !P0 ;  /* 0x00000016d2007c0c */ /* 0x000fe2000c741270 */
[----:B------:R-:W-:Y:S01]  /*d1800*/  UMOV UR24, UR34 ;  /* 0x0000002200187c82 */ /* 0x000fe20008000000 */
[----:B------:R-:W-:Y:S01]  /*d1810*/  ISETP.LT.AND P1, PT, R209, UR23, !P0 ;  /* 0x00000017d1007c0c */ /* 0x000fe2000c721270 */
[----:B------:R-:W1:Y:S01]  /*d1820*/  LDCU.64 UR22, c[0x0][0x398] ;  /* 0x00007300ff1677ac */ /* 0x000e620008000a00 */
[----:B------:R-:W-:Y:S01]  /*d1830*/  UMOV UR28, UR35 ;  /* 0x00000023001c7c82 */ /* 0x000fe20008000000 */
[----:B------:R-:W-:-:S04]  /*d1840*/  UMOV UR54, UR55 ;  /* 0x0000003700367c82 */ /* 0x000fc80008000000 */
[----:B------:R-:W-:Y:S01]  /*d1850*/  @P3 LOP3.LUT R28, R28, 0x8000, RZ, 0xfc, !PT ;  /* 0x000080001c1c3812 */ /* 0x000fe200078efcff */
[----:B------:R-:W-:Y:S01]  /*d1860*/  UMOV UR34, UR74 ;  /* 0x0000004a00227c82 */ /* 0x000fe20008000000 */
[----:B------:R-:W-:Y:S01]  /*d1870*/  ISETP.LT.AND P0, PT, R208, UR32, !P0 ;  /* 0x00000020d0007c0c */ /* 0x000fe2000c701270 */
[----:B------:R-:W1:Y:S01]  /*d1880*/  LDCU.64 UR32, c[0x0][0x398] ;  /* 0x00007300ff2077ac */ /* 0x000e620008000a00 */
[----:B------:R-:W-:Y:S01]  /*d1890*/  LOP3.LUT R28, R28, 0xffffbfff, RZ, 0xc0, !PT ;  /* 0xffffbfff1c1c7812 */ /* 0x000fe200078ec0ff */
[----:B------:R-:W1:Y:S03]  /*d18a0*/  LDCU UR26, c[0x0][0x398] ;  /* 0x00007300ff1a77ac */ /* 0x000e660008000800 */
[----:B------:R-:W-:Y:S01]  /*d18b0*/  @P2 LOP3.LUT R28, R28, 0x4000, RZ, 0xfc, !PT ;  /* 0x000040001c1c2812 */ /* 0x000fe200078efcff */
[----:B------:R-:W1:Y:S03]  /*d18c0*/  LDCU UR35, c[0x0][0x398] ;  /* 0x00007300ff2377ac */ /* 0x000e660008000800 */
[----:B------:R-:W-:-:S04]  /*d18d0*/  LOP3.LUT R28, R28, 0xffffdfff, RZ, 0xc0, !PT ;  /* 0xffffdfff1c1c7812 */ /* 0x000fc800078ec0ff */
[----:B------:R-:W-:-:S04]  /*d18e0*/  @P1 LOP3.LUT R28, R28, 0x2000, RZ, 0xfc, !PT ;  /* 0x000020001c1c1812 */ /* 0x000fc800078efcff */
[----:B------:R-:W-:-:S04]  /*d18f0*/  LOP3.LUT R28, R28, 0xffffefff, RZ, 0xc0, !PT ;  /* 0xffffefff1c1c7812 */ /* 0x000fc800078ec0ff */
[----:B------:R-:W-:Y:S02]  /*d1900*/  @P0 LOP3.LUT R28, R28, 0x1000, RZ, 0xfc, !PT ;  /* 0x000010001c1c0812 */ /* 0x000fe400078efcff */
[----:B------:R-:W-:-:S04]  /*d1910*/  ISETP.GE.AND P0, PT, R32, UR25, PT ;  /* 0x0000001920007c0c */ /* 0x000fc8000bf06270 */
[----:B-1----:R-:W-:Y:S02]  /*d1920*/  ISETP.LT.AND P3, PT, R211, UR22, !P0 ;  /* 0x00000016d3007c0c */ /* 0x002fe4000c761270 */
[----:B------:R-:W-:Y:S02]  /*d1930*/  ISETP.LT.AND P2, PT, R210, UR52, !P0 ;  /* 0x00000034d2007c0c */ /* 0x000fe4000c741270 */
[----:B------:R-:W-:Y:S02]  /*d1940*/  LOP3.LUT R28, R28, 0xfffff7ff, RZ, 0xc0, !PT ;  /* 0xfffff7ff1c1c7812 */ /* 0x000fe400078ec0ff */
[----:B------:R-:W-:-:S07]  /*d1950*/  ISETP.LT.AND P1, PT, R209, UR21, !P0 ;  /* 0x00000015d1007c0c */ /* 0x000fce000c721270 */
[----:B------:R-:W-:-:S04]  /*d1960*/  @P3 LOP3.LUT R28, R28, 0x800, RZ, 0xfc, !PT ;  /* 0x000008001c1c3812 */ /* 0x000fc800078efcff */
[----:B------:R-:W-:Y:S02]  /*d1970*/  LOP3.LUT R28, R28, 0xfffffbff, RZ, 0xc0, !PT ;  /* 0xfffffbff1c1c7812 */ /* 0x000fe400078ec0ff */
[----:B------:R-:W-:Y:S01]  /*d1980*/  ISETP.LT.AND P0, PT, R208, UR24, !P0 ;  /* 0x00000018d0007c0c */ /* 0x000fe2000c701270 */
[----:B------:R-:W1:Y:S01]  /*d1990*/  LDCU.64 UR24, c[0x0][0x398] ;  /* 0x00007300ff1877ac */ /* 0x000e620008000a00 */
[----:B------:R-:W-:-:S04]  /*d19a0*/  @P2 LOP3.LUT R28, R28, 0x400, RZ, 0xfc, !PT ;  /* 0x000004001c1c2812 */ /* 0x000fc800078efcff */
[----:B------:R-:W-:-:S04]  /*d19b0*/  LOP3.LUT R28, R28, 0xfffffdff, RZ, 0xc0, !PT ;  /* 0xfffffdff1c1c7812 */ /* 0x000fc800078ec0ff */
[----:B------:R-:W-:Y:S01]  /*d19c0*/  @P1 LOP3.LUT R28, R28, 0x200, RZ, 0xfc, !PT ;  /* 0x000002001c1c1812 */ /* 0x000fe200078efcff */
[----:B------:R-:W-:-:S03]  /*d19d0*/  VIADD R32, R252, 0x66 ;  /* 0x00000066fc207836 */ /* 0x000fc60000000000 */
[----:B------:R-:W-:-:S04]  /*d19e0*/  LOP3.LUT R28, R28, 0xfffffeff, RZ, 0xc0, !PT ;  /* 0xfffffeff1c1c7812 */ /* 0x000fc800078ec0ff */
[----:B------:R-:W-:Y:S02]  /*d19f0*/  @P0 LOP3.LUT R28, R28, 0x100, RZ, 0xfc, !PT ;  /* 0x000001001c1c0812 */ /* 0x000fe400078efcff */
[----:B------:R-:W-:-:S04]  /*d1a00*/  ISETP.GE.AND P0, PT, R32, UR29, PT ;  /* 0x0000001d20007c0c */ /* 0x000fc8000bf06270 */
[----:B-1----:R-:W-:Y:S02]  /*d1a10*/  ISETP.LT.AND P3, PT, R211, UR24, !P0 ;  /* 0x00000018d3007c0c */ /* 0x002fe4000c761270 */
[----:B------:R-:W-:Y:S02]  /*d1a20*/  ISETP.LT.AND P2, PT, R210, UR19, !P0 ;  /* 0x00000013d2007c0c */ /* 0x000fe4000c741270 */
[----:B------:R-:W-:Y:S02]  /*d1a30*/  LOP3.LUT R28, R28, 0xffffff7f, RZ, 0xc0, !PT ;  /* 0xffffff7f1c1c7812 */ /* 0x000fe400078ec0ff */
[----:B------:R-:W-:-:S07]  /*d1a40*/  ISETP.LT.AND P1, PT, R209, UR20, !P0 ;  /* 0x00000014d1007c0c */ /* 0x000fce000c721270 */
[----:B------:R-:W-:Y:S01]  /*d1a50*/  @P3 LOP3.LUT R28, R28, 0x80, RZ, 0xfc, !PT ;  /* 0x000000801c1c3812 */ /* 0x000fe200078efcff */
[----:B------:R-:W-:-:S03]  /*d1a60*/  UMOV UR21, UR32 ;  /* 0x0000002000157c82 */ /* 0x000fc60008000000 */
        /* <DEDUP_REMOVED lines=9> */
[----:B------:R-:W-:Y:S01]  /*d1b00*/  ISETP.GE.AND P0, PT, R32, UR27, PT ;  /* 0x0000001b20007c0c */ /* 0x000fe2000bf06270 */
[----:B------:R-:W-:Y:S01]  /*d1b10*/  UMOV UR75, UR33 ;  /* 0x00000021004b7c82 */ /* 0x000fe20008000000 */
[----:B------:R-:W2:Y:S02]  /*d1b20*/  LDCU.64 UR32, c[0x0][0x398] ;  /* 0x00007300ff2077ac */ /* 0x000ea40008000a00 */
[----:B-1----:R-:W-:Y:S02]  /*d1b30*/  ISETP.LT.AND P3, PT, R211, UR20, !P0 ;  /* 0x00000014d3007c0c */ /* 0x002fe4000c761270 */
[----:B------:R-:W-:Y:S02]  /*d1b40*/  ISETP.LT.AND P2, PT, R210, UR17, !P0 ;  /* 0x00000011d2007c0c */ /* 0x000fe4000c741270 */
[----:B------:R-:W-:-:S02]  /*d1b50*/  LOP3.LUT R28, R28, 0xfffffff7, RZ, 0xc0, !PT ;  /* 0xfffffff71c1c7812 */ /* 0x000fc400078ec0ff */
[----:B------:R-:W-:-:S07]  /*d1b60*/  ISETP.LT.AND P1, PT, R209, UR18, !P0 ;  /* 0x00000012d1007c0c */ /* 0x000fce000c721270 */
[----:B------:R-:W-:-:S04]  /*d1b70*/  @P3 LOP3.LUT R28, R28, 0x8, RZ, 0xfc, !PT ;  /* 0x000000081c1c3812 */ /* 0x000fc800078efcff */
[----:B------:R-:W-:Y:S01]  /*d1b80*/  LOP3.LUT R28, R28, 0xfffffffb, RZ, 0xc0, !PT ;  /* 0xfffffffb1c1c7812 */ /* 0x000fe200078ec0ff */
[----:B--2---:R-:W-:-:S03]  /*d1b90*/  UMOV UR19, UR32 ;  /* 0x0000002000137c82 */ /* 0x004fc60008000000 */
[----:B------:R-:W-:Y:S02]  /*d1ba0*/  @P2 LOP3.LUT R28, R28, 0x4, RZ, 0xfc, !PT ;  /* 0x000000041c1c2812 */ /* 0x000fe400078efcff */
[----:B------:R-:W-:Y:S01]  /*d1bb0*/  ISETP.LT.AND P0, PT, R208, UR19, !P0 ;  /* 0x00000013d0007c0c */ /* 0x000fe2000c701270 */
[----:B------:R-:W1:Y:S01]  /*d1bc0*/  LDCU.64 UR18, c[0x0][0x398] ;  /* 0x00007300ff1277ac */ /* 0x000e620008000a00 */
        /* <DEDUP_REMOVED lines=9> */
[----:B------:R-:W-:Y:S01]  /*d1c60*/  ISETP.LT.AND P2, PT, R210, UR48, !P0 ;  /* 0x00000030d2007c0c */ /* 0x000fe2000c741270 */
[----:B------:R-:W1:Y:S01]  /*d1c70*/  LDCU.64 UR22, c[0x0][0x398] ;  /* 0x00007300ff1677ac */ /* 0x000e620008000a00 */
[----:B------:R-:W-:-:S09]  /*d1c80*/  ISETP.LT.AND P1, PT, R209, UR16, !P0 ;  /* 0x00000010d1007c0c */ /* 0x000fd2000c721270 */
[----:B------:R-:W-:-:S04]  /*d1c90*/  @P3 LOP3.LUT R27, R27, 0x80000000, RZ, 0xfc, !PT ;  /* 0x800000001b1b3812 */ /* 0x000fc800078efcff */
[----:B------:R-:W-:Y:S01]  /*d1ca0*/  LOP3.LUT R27, R27, 0xbfffffff, RZ, 0xc0, !PT ;  /* 0xbfffffff1b1b7812 */ /* 0x000fe200078ec0ff */
[----:B--2---:R-:W-:-:S03]  /*d1cb0*/  UMOV UR17, UR32 ;  /* 0x0000002000117c82 */ /* 0x004fc60008000000 */
[----:B------:R-:W-:Y:S02]  /*d1cc0*/  @P2 LOP3.LUT R27, R27, 0x40000000, RZ, 0xfc, !PT ;  /* 0x400000001b1b2812 */ /* 0x000fe400078efcff */
[----:B------:R-:W-:Y:S01]  /*d1cd0*/  ISETP.LT.AND P0, PT, R208, UR17, !P0 ;  /* 0x00000011d0007c0c */ /* 0x000fe2000c701270 */
[----:B------:R-:W2:Y:S01]  /*d1ce0*/  LDCU.64 UR16, c[0x0][0x398] ;  /* 0x00007300ff1077ac */ /* 0x000ea20008000a00 */
[----:B------:R-:W-:-:S04]  /*d1cf0*/  LOP3.LUT R27, R27, 0xdfffffff, RZ, 0xc0, !PT ;  /* 0xdfffffff1b1b7812 */ /* 0x000fc800078ec0ff */
[----:B------:R-:W-:Y:S02]  /*d1d00*/  @P1 LOP3.LUT R27, R27, 0x20000000, RZ, 0xfc, !PT ;  /* 0x200000001b1b1812 */ /* 0x000fe400078efcff */
[----:B------:R-:W-:Y:S02]  /*d1d10*/  IADD3 R32, PT, PT, R252, 0x63, RZ ;  /* 0x00000063fc207810 */ /* 0x000fe40007ffe0ff */
[----:B------:R-:W-:-:S04]  /*d1d20*/  LOP3.LUT R27, R27, 0xefffffff, RZ, 0xc0, !PT ;  /* 0xefffffff1b1b7812 */ /* 0x000fc800078ec0ff */
[----:B------:R-:W-:Y:S02]  /*d1d30*/  @P0 LOP3.LUT R27, R27, 0x10000000, RZ, 0xfc, !PT ;  /* 0x100000001b1b0812 */ /* 0x000fe400078efcff */
[----:B------:R-:W-:Y:S02]  /*d1d40*/  ISETP.GE.AND P0, PT, R32, UR25, PT ;  /* 0x0000001920007c0c */ /* 0x000fe4000bf06270 */
[----:B------:R-:W-:Y:S01]  /*d1d50*/  LOP3.LUT R27, R27, 0xf7ffffff, RZ, 0xc0, !PT ;  /* 0xf7ffffff1b1b7812 */ /* 0x000fe200078ec0ff */
[----:B------:R-:W-:Y:S01]  /*d1d60*/  UMOV UR27, UR33 ;  /* 0x00000021001b7c82 */ /* 0x000fe20008000000 */
[----:B--2---:R-:W-:Y:S01]  /*d1d70*/  ISETP.LT.AND P3, PT, R211, UR16, !P0 ;  /* 0x00000010d3007c0c */ /* 0x004fe2000c761270 */
[----:B-1----:R-:W-:Y:S01]  /*d1d80*/  UMOV UR18, UR22 ;  /* 0x0000001600127c82 */ /* 0x002fe20008000000 */
[----:B------:R-:W-:Y:S01]  /*d1d90*/  ISETP.LT.AND P2, PT, R210, UR46, !P0 ;  /* 0x0000002ed2007c0c */ /* 0x000fe2000c741270 */
[----:B------:R-:W-:Y:S01]  /*d1da0*/  VIADD R32, R252, 0x62 ;  /* 0x00000062fc207836 */ /* 0x000fe20000000000 */
[----:B------:R-:W-:Y:S01]  /*d1db0*/  ISETP.LT.AND P1, PT, R209, UR45, !P0 ;  /* 0x0000002dd1007c0c */ /* 0x000fe2000c721270 */
[----:B------:R-:W-:Y:S01]  /*d1dc0*/  UMOV UR33, UR23 ;  /* 0x0000001700217c82 */ /* 0x000fe20008000000 */
[----:B------:R-:W1:Y:S07]  /*d1dd0*/  LDCU.64 UR24, c[0x0][0x398] ;  /* 0x00007300ff1877ac */ /* 0x000e6e0008000a00 */
[----:B------:R-:W-:Y:S01]  /*d1de0*/  @P3 LOP3.LUT R27, R27, 0x8000000, RZ, 0xfc, !PT ;  /* 0x080000001b1b3812 */ /* 0x000fe200078efcff */
[----:B------:R-:W2:Y:S03]  /*d1df0*/  LDCU.64 UR22, c[0x0][0x398] ;  /* 0x00007300ff1677ac */ /* 0x000ea60008000a00 */
[----:B------:R-:W-:Y:S01]  /*d1e00*/  LOP3.LUT R27, R27, 0xfbffffff, RZ, 0xc0, !PT ;  /* 0xfbffffff1b1b7812 */ /* 0x000fe200078ec0ff */
[----:B------:R-:W2:Y:S03]  /*d1e10*/  LDCU UR45, c[0x0][0x398] ;  /* 0x00007300ff2d77ac */ /* 0x000ea60008000800 */
[----:B------:R-:W-:Y:S01]  /*d1e20*/  @P2 LOP3.LUT R27, R27, 0x4000000, RZ, 0xfc, !PT ;  /* 0x040000001b1b2812 */ /* 0x000fe200078efcff */
[----:B------:R-:W-:Y:S01]  /*d1e30*/  UMOV UR48, UR38 ;  /* 0x0000002600307c82 */ /* 0x000fe20008000000 */
[----:B------:R-:W-:Y:S01]  /*d1e40*/  ISETP.LT.AND P0, PT, R208, UR18, !P0 ;  /* 0x00000012d0007c0c */ /* 0x000fe2000c701270 */
[----:B------:R-:W-:Y:S01]  /*d1e50*/  UMOV UR37, UR34 ;  /* 0x0000002200257c82 */ /* 0x000fe20008000000 */
[----:B------:R-:W-:Y:S01]  /*d1e60*/  LOP3.LUT R27, R27, 0xfdffffff, RZ, 0xc0, !PT ;  /* 0xfdffffff1b1b7812 */ /* 0x000fe200078ec0ff */
[----:B-1----:R-:W-:Y:S01]  /*d1e70*/  UMOV UR16, UR24 ;  /* 0x0000001800107c82 */ /* 0x002fe20008000000 */
[----:B------:R-:W-:Y:S01]  /*d1e80*/  UMOV UR18, UR25 ;  /* 0x0000001900127c82 */ /* 0x000fe20008000000 */
[----:B------:R-:W1:Y:S01]  /*d1e90*/  LDCU.64 UR24, c[0x0][0x398] ;  /* 0x00007300ff1877ac */ /* 0x000e620008000a00 */
[----:B------:R-:W-:-:S02]  /*d1ea0*/  @P1 LOP3.LUT R27, R27, 0x2000000, RZ, 0xfc, !PT ;  /* 0x020000001b1b1812 */ /* 0x000fc400078efcff */
[----:B------:R-:W-:Y:S01]  /*d1eb0*/  MOV.SPILL R37, UR75 ;  /* 0x0000004b00257c02 */ /* 0x000fe20009000f00 */
[----:B------:R-:W-:Y:S01]  /*d1ec0*/  UMOV UR55, UR59 ;  /* 0x0000003b00377c82 */ /* 0x000fe20008000000 */
[----:B------:R-:W-:Y:S01]  /*d1ed0*/  LOP3.LUT R27, R27, 0xfeffffff, RZ, 0xc0, !PT ;  /* 0xfeffffff1b1b7812 */ /* 0x000fe200078ec0ff */
[----:B------:R-:W-:Y:S01]  /*d1ee0*/  UMOV UR74, UR58 ;  /* 0x0000003a004a7c82 */ /* 0x000fe20008000000 */
[----:B------:R-:W3:Y:S02]  /*d1ef0*/  LDCU UR34, c[0x0][0x398] ;  /* 0x00007300ff2277ac */ /* 0x000ee40008000800 */
[----:B------:R-:W-:Y:S02]  /*d1f00*/  @P0 LOP3.LUT R27, R27, 0x1000000, RZ, 0xfc, !PT ;  /* 0x010000001b1b0812 */ /* 0x000fe400078efcff */
[----:B------:R-:W-:Y:S01]  /*d1f10*/  ISETP.GE.AND P0, PT, R32, UR21, PT ;  /* 0x0000001520007c0c */ /* 0x000fe2000bf06270 */
[----:B------:R-:W3:Y:S03]  /*d1f20*/  LDCU.64 UR20, c[0x0][0x398] ;  /* 0x00007300ff1477ac */ /* 0x000ee60008000a00 */
[----:B--2---:R-:W-:Y:S01]  /*d1f30*/  ISETP.LT.AND P3, PT, R211, UR22, !P0 ;  /* 0x00000016d3007c0c */ /* 0x004fe2000c761270 */
[----:B------:R-:W2:Y:S01]  /*d1f40*/  LDCU UR46, c[0x0][0x398] ;  /* 0x00007300ff2e77ac */ /* 0x000ea20008000800 */
[----:B------:R-:W-:-:S02]  /*d1f50*/  ISETP.LT.AND P2, PT, R210, UR43, !P0 ;  /* 0x0000002bd2007c0c */ /* 0x000fc4000c741270 */
[----:B------:R-:W-:Y:S01]  /*d1f60*/  LOP3.LUT R27, R27, 0xff7fffff, RZ, 0xc0, !PT ;  /* 0xff7fffff1b1b7812 */ /* 0x000fe200078ec0ff */
[----:B-1----:R-:W-:Y:S01]  /*d1f70*/  UMOV UR31, UR25 ;  /* 0x00000019001f7c82 */ /* 0x002fe20008000000 */
[----:B------:R-:W-:Y:S01]  /*d1f80*/  ISETP.LT.AND P1, PT, R209, UR15, !P0 ;  /* 0x0000000fd1007c0c */ /* 0x000fe2000c721270 */
[----:B------:R-:W-:Y:S01]  /*d1f90*/  UMOV UR75, UR30 ;  /* 0x0000001e004b7c82 */ /* 0x000fe20008000000 */
[----:B------:R-:W-:Y:S01]  /*d1fa0*/  UMOV UR38, UR37 ;  /* 0x0000002500267c82 */ /* 0x000fe20008000000 */
[----:B------:R-:W1:Y:S04]  /*d1fb0*/  LDCU UR59, c[0x0][0x398] ;  /* 0x00007300ff3b77ac */ /* 0x000e680008000800 */
[----:B------:R-:W-:Y:S01]  /*d1fc0*/  @P3 LOP3.LUT R27, R27, 0x800000, RZ, 0xfc, !PT ;  /* 0x008000001b1b3812 */ /* 0x000fe200078efcff */
[----:B------:R-:W1:Y:S03]  /*d1fd0*/  LDCU UR58, c[0x0][0x398] ;  /* 0x00007300ff3a77ac */ /* 0x000e660008000800 */
[----:B------:R-:W-:-:S04]  /*d1fe0*/  LOP3.LUT R27, R27, 0xffbfffff, RZ, 0xc0, !PT ;  /* 0xffbfffff1b1b7812 */ /* 0x000fc800078ec0ff */
[----:B------:R-:W-:Y:S02]  /*d1ff0*/  @P2 LOP3.LUT R27, R27, 0x400000, RZ, 0xfc, !PT ;  /* 0x004000001b1b2812 */ /* 0x000fe400078efcff */
[----:B------:R-:W-:Y:S02]  /*d2000*/  ISETP.LT.AND P0, PT, R208, UR16, !P0 ;  /* 0x00000010d0007c0c */ /* 0x000fe4000c701270 */
[----:B------:R-:W-:-:S04]  /*d2010*/  LOP3.LUT R27, R27, 0xffdfffff, RZ, 0xc0, !PT ;  /* 0xffdfffff1b1b7812 */ /* 0x000fc800078ec0ff */
[----:B------:R-:W-:Y:S01]  /*d2020*/  @P1 LOP3.LUT R27, R27, 0x200000, RZ, 0xfc, !PT ;  /* 0x002000001b1b1812 */ /* 0x000fe200078efcff */
[----:B------:R-:W-:-:S03]  /*d2030*/  VIADD R32, R252, 0x61 ;  /* 0x00000061fc207836 */ /* 0x000fc60000000000 */
[----:B------:R-:W-:-:S04]  /*d2040*/  LOP3.LUT R27, R27, 0xffefffff, RZ, 0xc0, !PT ;  /* 0xffefffff1b1b7812 */ /* 0x000fc800078ec0ff */
[----:B------:R-:W-:Y:S02]  /*d2050*/  @P0 LOP3.LUT R27, R27, 0x100000, RZ, 0xfc, !PT ;  /* 0x001000001b1b0812 */ /* 0x000fe400078efcff */
[----:B------:R-:W-:Y:S02]  /*d2060*/  ISETP.GE.AND P0, PT, R32, UR19, PT ;  /* 0x0000001320007c0c */ /* 0x000fe4000bf06270 */
[----:B------:R-:W-:Y:S01]  /*d2070*/  LOP3.LUT R27, R27, 0xfff7ffff, RZ, 0xc0, !PT ;  /* 0xfff7ffff1b1b7812 */ /* 0x000fe200078ec0ff */
[----:B------:R-:W-:Y:S01]  /*d2080*/  UMOV UR15, UR24 ;  /* 0x00000018000f7c82 */ /* 0x000fe20008000000 */
[----:B---3--:R-:W-:Y:S01]  /*d2090*/  ISETP.LT.AND P3, PT, R211, UR20, !P0 ;  /* 0x00000014d3007c0c */ /* 0x008fe2000c761270 */
[----:B------:R-:W-:Y:S01]  /*d20a0*/  VIADD R32, R252, 0x60 ;  /* 0x00000060fc207836 */ /* 0x000fe20000000000 */
[----:B------:R-:W-:Y:S01]  /*d20b0*/  ISETP.LT.AND P2, PT, R210, UR47, !P0 ;  /* 0x0000002fd2007c0c */ /* 0x000fe2000c741270 */
[----:B------:R-:W3:Y:S01]  /*d20c0*/  LDCU.64 UR24, c[0x0][0x398] ;  /* 0x00007300ff1877ac */ /* 0x000ee20008000a00 */
[----:B------:R-:W-:Y:S01]  /*d20d0*/  ISETP.LT.AND P1, PT, R209, UR14, !P0 ;  /* 0x0000000ed1007c0c */ /* 0x000fe2000c721270 */
[----:B------:R-:W-:Y:S01]  /*d20e0*/  UMOV UR43, UR48 ;  /* 0x00000030002b7c82 */ /* 0x000fe20008000000 */
[----:B------:R-:W-:Y:S01]  /*d20f0*/  UMOV UR37, UR54 ;  /* 0x0000003600257c82 */ /* 0x000fe20008000000 */
[----:B------:R-:W-:Y:S01]  /*d2100*/  UMOV UR30, UR55 ;  /* 0x00000037001e7c82 */ /* 0x000fe20008000000 */
[----:B------:R-:W-:Y:S01]  /*d2110*/  LOP3.LUT R23, R23, 0x7fffffff, RZ, 0xc0, !PT ;  /* 0x7fffffff17177812 */ /* 0x000fe200078ec0ff */
[----:B------:R-:W1:Y:S04]  /*d2120*/  LDCU UR47, c[0x0][0x398] ;  /* 0x00007300ff2f77ac */ /* 0x000e680008000800 */
[----:B------:R-:W-:-:S02]  /*d2130*/  @P3 LOP3.LUT R27, R27, 0x80000, RZ, 0xfc, !PT ;  /* 0x000800001b1b3812 */ /* 0x000fc400078efcff */
[----:B------:R-:W-:Y:S01]  /*d2140*/  ISETP.LT.AND P0, PT, R208, UR15, !P0 ;  /* 0x0000000fd0007c0c */ /* 0x000fe2000c701270 */
[----:B------:R-:W1:Y:S01]  /*d2150*/  LDCU.64 UR14, c[0x0][0x398] ;  /* 0x00007300ff0e77ac */ /* 0x000e620008000a00 */
[----:B------:R-:W-:Y:S01]  /*d2160*/  LOP3.LUT R27, R27, 0xfffbffff, RZ, 0xc0, !PT ;  /* 0xfffbffff1b1b7812 */ /* 0x000fe200078ec0ff */
[----:B------:R-:W1:Y:S03]  /*d2170*/  LDCU UR19, c[0x0][0x398] ;  /* 0x00007300ff1377ac */ /* 0x000e660008000800 */
[----:B------:R-:W-:Y:S01]  /*d2180*/  @P2 LOP3.LUT R27, R27, 0x40000, RZ, 0xfc, !PT ;  /* 0x000400001b1b2812 */ /* 0x000fe200078efcff */
[----:B---3--:R-:W-:-:S03]  /*d2190*/  UMOV UR16, UR24 ;  /* 0x0000001800107c82 */ /* 0x008fc60008000000 */
[----:B------:R-:W-:Y:S01]  /*d21a0*/  LOP3.LUT R27, R27, 0xfffdffff, RZ, 0xc0, !PT ;  /* 0xfffdffff1b1b7812 */ /* 0x000fe200078ec0ff */
[----:B------:R-:W-:Y:S01]  /*d21b0*/  UMOV UR22, UR25 ;  /* 0x0000001900167c82 */ /* 0x000fe20008000000 */
[----:B------:R-:W3:Y:S02]  /*d21c0*/  LDCU.64 UR24, c[0x0][0x398] ;  /* 0x00007300ff1877ac */ /* 0x000ee40008000a00 */
[----:B------:R-:W-:Y:S01]  /*d21d0*/  @P1 LOP3.LUT R27, R27, 0x20000, RZ, 0xfc, !PT ;  /* 0x000200001b1b1812 */ /* 0x000fe200078efcff */
[----:B------:R-:W-:Y:S01]  /*d21e0*/  UMOV UR48, UR75 ;  /* 0x0000004b00307c82 */ /* 0x000fe20008000000 */
[----:B------:R-:W2:Y:S02]  /*d21f0*/  LDCU UR55, c[0x0][0x398] ;  /* 0x00007300ff3777ac */ /* 0x000ea40008000800 */
[----:B------:R-:W-:Y:S01]  /*d2200*/  LOP3.LUT R27, R27, 0xfffeffff, RZ, 0xc0, !PT ;  /* 0xfffeffff1b1b7812 */ /* 0x000fe200078ec0ff */
[----:B------:R-:W2:Y:S03]  /*d2210*/  LDCU UR54, c[0x0][0x398] ;  /* 0x00007300ff3677ac */ /* 0x000ea60008000800 */
[----:B------:R-:W-:-:S02]  /*d2220*/  @P0 LOP3.LUT R27, R27, 0x10000, RZ, 0xfc, !PT ;  /* 0x000100001b1b0812 */ /* 0x000fc400078efcff */
[----:B------:R-:W-:-:S04]  /*d2230*/  ISETP.GE.AND P0, PT, R32, UR17, PT ;  /* 0x0000001120007c0c */ /* 0x000fc8000bf06270 */
[----:B-1----:R-:W-:Y:S02]  /*d2240*/  ISETP.LT.AND P3, PT, R211, UR14, !P0 ;  /* 0x0000000ed3007c0c */ /* 0x002fe4000c761270 */
[----:B------:R-:W-:Y:S02]  /*d2250*/  ISETP.LT.AND P2, PT, R210, UR44, !P0 ;  /* 0x0000002cd2007c0c */ /* 0x000fe4000c741270 */
[----:B------:R-:W-:Y:S01]  /*d2260*/  LOP3.LUT R27, R27, 0xffff7fff, RZ, 0xc0, !PT ;  /* 0xffff7fff1b1b7812 */ /* 0x000fe200078ec0ff */
[----:B------:R-:W-:Y:S01]  /*d2270*/  VIADD R32, R252, 0x5f ;  /* 0x0000005ffc207836 */ /* 0x000fe20000000000 */
[----:B------:R-:W-:Y:S01]  /*d2280*/  ISETP.LT.AND P1, PT, R209, UR13, !P0 ;  /* 0x0000000dd1007c0c */ /* 0x000fe2000c721270 */
[----:B---3--:R-:W-:Y:S01]  /*d2290*/  UMOV UR52, UR25 ;  /* 0x0000001900347c82 */ /* 0x008fe20008000000 */
[----:B------:R-:W1:Y:S05]  /*d22a0*/  LDCU UR44, c[0x0][0x398] ;  /* 0x00007300ff2c77ac */ /* 0x000e6a0008000800 */
[----:B------:R-:W-:-:S04]  /*d22b0*/  @P3 LOP3.LUT R27, R27, 0x8000, RZ, 0xfc, !PT ;  /* 0x000080001b1b3812 */ /* 0x000fc800078efcff */
[----:B------:R-:W-:Y:S02]  /*d22c0*/  LOP3.LUT R27, R27, 0xffffbfff, RZ, 0xc0, !PT ;  /* 0xffffbfff1b1b7812 */ /* 0x000fe400078ec0ff */
[----:B------:R-:W-:Y:S01]  /*d22d0*/  ISETP.LT.AND P0, PT, R208, UR16, !P0 ;  /* 0x00000010d0007c0c */ /* 0x000fe2000c701270 */
[----:B------:R-:W3:Y:S01]  /*d22e0*/  LDCU.64 UR16, c[0x0][0x398] ;  /* 0x00007300ff1077ac */ /* 0x000ee20008000a00 */
[----:B------:R-:W-:-:S04]  /*d22f0*/  @P2 LOP3.LUT R27, R27, 0x4000, RZ, 0xfc, !PT ;  /* 0x000040001b1b2812 */ /* 0x000fc800078efcff */
[----:B------:R-:W-:-:S04]  /*d2300*/  LOP3.LUT R27, R27, 0xffffdfff, RZ, 0xc0, !PT ;  /* 0xffffdfff1b1b7812 */ /* 0x000fc800078ec0ff */
[----:B------:R-:W-:-:S04]  /*d2310*/  @P1 LOP3.LUT R27, R27, 0x2000, RZ, 0xfc, !PT ;  /* 0x000020001b1b1812 */ /* 0x000fc800078efcff */
[----:B------:R-:W-:-:S04]  /*d2320*/  LOP3.LUT R27, R27, 0xffffefff, RZ, 0xc0, !PT ;  /* 0xffffefff1b1b7812 */ /* 0x000fc800078ec0ff */
[----:B------:R-:W-:Y:S02]  /*d2330*/  @P0 LOP3.LUT R27, R27, 0x1000, RZ, 0xfc, !PT ;  /* 0x000010001b1b0812 */ /* 0x000fe400078efcff */
[----:B------:R-:W-:-:S04]  /*d2340*/  ISETP.GE.AND P0, PT, R32, UR23, PT ;  /* 0x0000001720007c0c */ /* 0x000fc8000bf06270 */
[----:B---3--:R-:W-:Y:S02]  /*d2350*/  ISETP.LT.AND P3, PT, R211, UR16, !P0 ;  /* 0x00000010d3007c0c */ /* 0x008fe4000c761270 */
[----:B------:R-:W-:Y:S02]  /*d2360*/  ISETP.LT.AND P2, PT, R210, UR11, !P0 ;  /* 0x0000000bd2007c0c */ /* 0x000fe4000c741270 */
[----:B------:R-:W-:Y:S02]  /*d2370*/  LOP3.LUT R27, R27, 0xfffff7ff, RZ, 0xc0, !PT ;  /* 0xfffff7ff1b1b7812 */ /* 0x000fe400078ec0ff */
[----:B------:R-:W-:-:S07]  /*d2380*/  ISETP.LT.AND P1, PT, R209, UR12, !P0 ;  /* 0x0000000cd1007c0c */ /* 0x000fce000c721270 */
[----:B------:R-:W-:Y:S01]  /*d2390*/  @P3 LOP3.LUT R27, R27, 0x800, RZ, 0xfc, !PT ;  /* 0x000008001b1b3812 */ /* 0x000fe200078efcff */
[----:B------:R-:W-:Y:S01]  /*d23a0*/  UMOV UR13, UR24 ;  /* 0x00000018000d7c82 */ /* 0x000fe20008000000 */
[----:B------:R-:W-:Y:S01]  /*d23b0*/  IADD3 R32, PT, PT, R252, 0x5e, RZ ;  /* 0x0000005efc207810 */ /* 0x000fe20007ffe0ff */
[----:B------:R-:W3:Y:S01]  /*d23c0*/  LDCU.64 UR24, c[0x0][0x398] ;  /* 0x00007300ff1877ac */ /* 0x000ee20008000a00 */
        /* <DEDUP_REMOVED lines=10> */
[----:B---3--:R-:W-:Y:S01]  /*d2470*/  UMOV UR11, UR24 ;  /* 0x00000018000b7c82 */ /* 0x008fe20008000000 */
[----:B-1----:R-:W-:Y:S01]  /*d2480*/  ISETP.LT.AND P3, PT, R211, UR12, !P0 ;  /* 0x0000000cd3007c0c */ /* 0x002fe2000c761270 */
[----:B------:R-:W-:Y:S01]  /*d2490*/  VIADD R32, R252, 0x5d ;  /* 0x0000005dfc207836 */ /* 0x000fe20000000000 */
[----:B------:R-:W-:Y:S01]  /*d24a0*/  ISETP.LT.AND P2, PT, R210, UR41, !P0 ;  /* 0x00000029d2007c0c */ /* 0x000fe2000c741270 */
[----:B------:R-:W1:Y:S01]  /*d24b0*/  LDCU.64 UR20, c[0x0][0x398] ;  /* 0x00007300ff1477ac */ /* 0x000e620008000a00 */
[----:B------:R-:W-:-:S09]  /*d24c0*/  ISETP.LT.AND P1, PT, R209, UR10, !P0 ;  /* 0x0000000ad1007c0c */ /* 0x000fd2000c721270 */
        /* <DEDUP_REMOVED lines=9> */
[----:B------:R-:W-:Y:S02]  /*d2560*/  ISETP.GE.AND P0, PT, R32, UR15, PT ;  /* 0x0000000f20007c0c */ /* 0x000fe4000bf06270 */
[----:B------:R-:W-:Y:S01]  /*d2570*/  LOP3.LUT R27, R27, 0xfffffff7, RZ, 0xc0, !PT ;  /* 0xfffffff71b1b7812 */ /* 0x000fe200078ec0ff */
[----:B-1----:R-:W-:Y:S01]  /*d2580*/  UMOV UR12, UR20 ;  /* 0x00000014000c7c82 */ /* 0x002fe20008000000 */
[----:B---3--:R-:W-:Y:S01]  /*d2590*/  ISETP.LT.AND P3, PT, R211, UR10, !P0 ;  /* 0x0000000ad3007c0c */ /* 0x008fe2000c761270 */
[----:B------:R-:W-:Y:S01]  /*d25a0*/  VIADD R32, R252, 0x5c ;  /* 0x0000005cfc207836 */ /* 0x000fe20000000000 */
[----:B------:R-:W-:Y:S01]  /*d25b0*/  ISETP.LT.AND P2, PT, R210, UR8, !P0 ;  /* 0x00000008d2007c0c */ /* 0x000fe2000c741270 */
[----:B------:R-:W1:Y:S01]  /*d25c0*/  LDCU.64 UR14, c[0x0][0x398] ;  /* 0x00007300ff0e77ac */ /* 0x000e620008000a00 */
[----:B------:R-:W-:-:S09]  /*d25d0*/  ISETP.LT.AND P1, PT, R209, UR9, !P0 ;  /* 0x00000009d1007c0c */ /* 0x000fd2000c721270 */
[----:B------:R-:W-:Y:S01]  /*d25e0*/  @P3 LOP3.LUT R27, R27, 0x8, RZ, 0xfc, !PT ;  /* 0x000000081b1b3812 */ /* 0x000fe200078efcff */
[----:B------:R-:W3:Y:S03]  /*d25f0*/  LDCU.64 UR8, c[0x0][0x398] ;  /* 0x00007300ff0877ac */ /* 0x000ee60008000a00 */
[----:B------:R-:W-:-:S04]  /*d2600*/  LOP3.LUT R27, R27, 0xfffffffb, RZ, 0xc0, !PT ;  /* 0xfffffffb1b1b7812 */ /* 0x000fc800078ec0ff */
[----:B------:R-:W-:Y:S02]  /*d2610*/  @P2 LOP3.LUT R27, R27, 0x4, RZ, 0xfc, !PT ;  /* 0x000000041b1b2812 */ /* 0x000fe400078efcff */
[----:B------:R-:W-:Y:S02]  /*d2620*/  ISETP.LT.AND P0, PT, R208, UR12, !P0 ;  /* 0x0000000cd0007c0c */ /* 0x000fe4000c701270 */
[----:B------:R-:W-:-:S04]  /*d2630*/  LOP3.LUT R27, R27, 0xfffffffd, RZ, 0xc0, !PT ;  /* 0xfffffffd1b1b7812 */ /* 0x000fc800078ec0ff */
[----:B------:R-:W-:-:S04]  /*d2640*/  @P1 LOP3.LUT R27, R27, 0x2, RZ, 0xfc, !PT ;  /* 0x000000021b1b1812 */ /* 0x000fc800078efcff */
[----:B------:R-:W-:-:S04]  /*d2650*/  LOP3.LUT R27, R27, 0xfffffffe, RZ, 0xc0, !PT ;  /* 0xfffffffe1b1b7812 */ /* 0x000fc800078ec0ff */
[----:B------:R-:W-:Y:S02]  /*d2660*/  @P0 LOP3.LUT R27, R27, 0x1, RZ, 0xfc, !PT ;  /* 0x000000011b1b0812 */ /* 0x000fe400078efcff */
[----:B------:R-:W-:-:S04]  /*d2670*/  ISETP.GE.AND P0, PT, R32, UR17, PT ;  /* 0x0000001120007c0c */ /* 0x000fc8000bf06270 */
[----:B---3--:R-:W-:Y:S02]  /*d2680*/  ISETP.LT.AND P3, PT, R211, UR8, !P0 ;  /* 0x00000008d3007c0c */ /* 0x008fe4000c761270 */
[----:B------:R-:W-:Y:S02]  /*d2690*/  ISETP.LT.AND P2, PT, R210, UR7, !P0 ;  /* 0x00000007d2007c0c */ /* 0x000fe4000c741270 */
[----:B------:R-:W-:-:S09]  /*d26a0*/  ISETP.LT.AND P1, PT, R209, UR6, !P0 ;  /* 0x00000006d1007c0c */ /* 0x000fd2000c721270 */
[----:B------:R-:W-:-:S04]  /*d26b0*/  @P3 LOP3.LUT R26, R26, 0x80000000, RZ, 0xfc, !PT ;  /* 0x800000001a1a3812 */ /* 0x000fc800078efcff */
[----:B------:R-:W-:Y:S01]  /*d26c0*/  LOP3.LUT R26, R26, 0xbfffffff, RZ, 0xc0, !PT ;  /* 0xbfffffff1a1a7812 */ /* 0x000fe200078ec0ff */
[----:B-1----:R-:W-:Y:S01]  /*d26d0*/  UMOV UR10, UR14 ;  /* 0x0000000e000a7c82 */ /* 0x002fe20008000000 */
[----:B------:R-:W-:Y:S02]  /*d26e0*/  UMOV UR23, UR15 ;  /* 0x0000000f00177c82 */ /* 0x000fe40008000000 */
[----:B------:R-:W-:Y:S01]  /*d26f0*/  @P2 LOP3.LUT R26, R26, 0x40000000, RZ, 0xfc, !PT ;  /* 0x400000001a1a2812 */ /* 0x000fe200078efcff */
[----:B------:R-:W1:Y:S01]  /*d2700*/  LDCU.64 UR14, c[0x0][0x398] ;  /* 0x00007300ff0e77ac */ /* 0x000e620008000a00 */
[----:B------:R-:W-:Y:S02]  /*d2710*/  ISETP.LT.AND P0, PT, R208, UR10, !P0 ;  /* 0x0000000ad0007c0c */ /* 0x000fe4000c701270 */
[----:B------:R-:W-:-:S04]  /*d2720*/  LOP3.LUT R26, R26, 0xdfffffff, RZ, 0xc0, !PT ;  /* 0xdfffffff1a1a7812 */ /* 0x000fc800078ec0ff */
[----:B------:R-:W-:Y:S01]  /*d2730*/  @P1 LOP3.LUT R26, R26, 0x20000000, RZ, 0xfc, !PT ;  /* 0x200000001a1a1812 */ /* 0x000fe200078efcff */
[----:B------:R-:W-:-:S03]  /*d2740*/  VIADD R32, R252, 0x5b ;  /* 0x0000005bfc207836 */ /* 0x000fc60000000000 */
[----:B------:R-:W-:-:S04]  /*d2750*/  LOP3.LUT R26, R26, 0xefffffff, RZ, 0xc0, !PT ;  /* 0xefffffff1a1a7812 */ /* 0x000fc800078ec0ff */
[----:B------:R-:W-:Y:S02]  /*d2760*/  @P0 LOP3.LUT R26, R26, 0x10000000, RZ, 0xfc, !PT ;  /* 0x100000001a1a0812 */ /* 0x000fe400078efcff */
[----:B------:R-:W-:Y:S01]  /*d2770*/  ISETP.GE.AND P0, PT, R32, UR13, PT ;  /* 0x0000000d20007c0c */ /* 0x000fe2000bf06270 */
[----:B------:R-:W-:Y:S01]  /*d2780*/  UMOV UR16, UR21 ;  /* 0x0000001500107c82 */ /* 0x000fe20008000000 */
[----:B------:R-:W3:Y:S02]  /*d2790*/  LDCU.64 UR20, c[0x0][0x398] ;  /* 0x00007300ff1477ac */ /* 0x000ee40008000a00 */
[----:B-1----:R-:W-:Y:S02]  /*d27a0*/  ISETP.LT.AND P3, PT, R211, UR14, !P0 ;  /* 0x0000000ed3007c0c */ /* 0x002fe4000c761270 */
[----:B------:R-:W-:Y:S02]  /*d27b0*/  ISETP.LT.AND P2, PT, R210, UR49, !P0 ;  /* 0x00000031d2007c0c */ /* 0x000fe4000c741270 */
[----:B------:R-:W-:Y:S01]  /*d27c0*/  LOP3.LUT R26, R26, 0xf7ffffff, RZ, 0xc0, !PT ;  /* 0xf7ffffff1a1a7812 */ /* 0x000fe200078ec0ff */
[----:B------:R-:W-:Y:S01]  /*d27d0*/  VIADD R32, R252, 0x5a ;  /* 0x0000005afc207836 */ /* 0x000fe20000000000 */
[----:B------:R-:W-:Y:S01]  /*d27e0*/  ISETP.LT.AND P1, PT, R209, UR5, !P0 ;  /* 0x00000005d1007c0c */ /* 0x000fe2000c721270 */
[----:B------:R-:W1:Y:S06]  /*d27f0*/  LDCU.64 UR12, c[0x0][0x398] ;  /* 0x00007300ff0c77ac */ /* 0x000e6c0008000a00 */
[----:B------:R-:W-:-:S04]  /*d2800*/  @P3 LOP3.LUT R26, R26, 0x8000000, RZ, 0xfc, !PT ;  /* 0x080000001a1a3812 */ /* 0x000fc800078efcff */
[----:B------:R-:W-:Y:S01]  /*d2810*/  LOP3.LUT R26, R26, 0xfbffffff, RZ, 0xc0, !PT ;  /* 0xfbffffff1a1a7812 */ /* 0x000fe200078ec0ff */
[----:B---3--:R-:W-:-:S03]  /*d2820*/  UMOV UR6, UR20 ;  /* 0x0000001400067c82 */ /* 0x008fc60008000000 */
[----:B------:R-:W-:Y:S02]  /*d2830*/  @P2 LOP3.LUT R26, R26, 0x4000000, RZ, 0xfc, !PT ;  /* 0x040000001a1a2812 */ /* 0x000fe400078efcff */
[----:B------:R-:W-:Y:S01]  /*d2840*/  ISETP.LT.AND P0, PT, R208, UR6, !P0 ;  /* 0x00000006d0007c0c */ /* 0x000fe2000c701270 */
[----:B------:R-:W3:Y:S01]  /*d2850*/  LDCU.64 UR6, c[0x0][0x398] ;  /* 0x00007300ff0677ac */ /* 0x000ee20008000a00 */
        /* <DEDUP_REMOVED lines=8> */
[----:B---3--:R-:W-:Y:S02]  /*d28e0*/  ISETP.LT.AND P3, PT, R211, UR6, !P0 ;  /* 0x00000006d3007c0c */ /* 0x008fe4000c761270 */
[----:B------:R-:W-:Y:S02]  /*d28f0*/  ISETP.LT.AND P2, PT, R210, UR42, !P0 ;  /* 0x0000002ad2007c0c */ /* 0x000fe4000c741270 */
[----:B------:R-:W-:Y:S01]  /*d2900*/  ISETP.LT.AND P1, PT, R209, UR40, !P0 ;  /* 0x00000028d1007c0c */ /* 0x000fe2000c721270 */
[----:B------:R-:W-:-:S08]  /*d2910*/  UMOV UR17, UR13 ;  /* 0x0000000d00117c82 */ /* 0x000fd00008000000 */
[----:B------:R-:W-:Y:S01]  /*d2920*/  @P3 LOP3.LUT R26, R26, 0x800000, RZ, 0xfc, !PT ;  /* 0x008000001a1a3812 */ /* 0x000fe200078efcff */
[----:B------:R-:W3:Y:S03]  /*d2930*/  LDCU.64 UR12, c[0x0][0x398] ;  /* 0x00007300ff0c77ac */ /* 0x000ee60008000a00 */
[----:B------:R-:W-:Y:S01]  /*d2940*/  LOP3.LUT R26, R26, 0xffbfffff, RZ, 0xc0, !PT ;  /* 0xffbfffff1a1a7812 */ /* 0x000fe200078ec0ff */
[----:B------:R-:W-:Y:S01]  /*d2950*/  UMOV UR53, UR25 ;  /* 0x0000001900357c82 */ /* 0x000fe20008000000 */
[----:B------:R-:W-:Y:S01]  /*d2960*/  IADD3 R32, PT, PT, R252, 0x59, RZ ;  /* 0x00000059fc207810 */ /* 0x000fe20007ffe0ff */
[----:B------:R-:W-:Y:S01]  /*d2970*/  UMOV UR24, UR51 ;  /* 0x0000003300187c82 */ /* 0x000fe20008000000 */
[----:B------:R-:W-:Y:S01]  /*d2980*/  @P2 LOP3.LUT R26, R26, 0x400000, RZ, 0xfc, !PT ;  /* 0x004000001a1a2812 */ /* 0x000fe200078efcff */
[----:B------:R-:W-:Y:S01]  /*d2990*/  UMOV UR32, UR21 ;  /* 0x0000001500207c82 */ /* 0x000fe20008000000 */
[----:B------:R-:W-:Y:S01]  /*d29a0*/  ISETP.LT.AND P0, PT, R208, UR5, !P0 ;  /* 0x00000005d0007c0c */ /* 0x000fe2000c701270 */
[----:B------:R-:W-:Y:S01]  /*d29b0*/  UMOV UR25, UR29 ;  /* 0x0000001d00197c82 */ /* 0x000fe20008000000 */
[----:B------:R-:W-:Y:S01]  /*d29c0*/  LOP3.LUT R26, R26, 0xffdfffff, RZ, 0xc0, !PT ;  /* 0xffdfffff1a1a7812 */ /* 0x000fe200078ec0ff */
[----:B------:R-:W2:Y:S03]  /*d29d0*/  LDCU.64 UR40, c[0x0][0x398] ;  /* 0x00007300ff2877ac */ /* 0x000ea60008000a00 */
[----:B------:R-:W-:Y:S01]  /*d29e0*/  @P1 LOP3.LUT R26, R26, 0x200000, RZ, 0xfc, !PT ;  /* 0x002000001a1a1812 */ /* 0x000fe200078efcff */
[----:B------:R-:W2:Y:S03]  /*d29f0*/  LDCU UR51, c[0x0][0x398] ;  /* 0x00007300ff3377ac */ /* 0x000ea60008000800 */
[----:B------:R-:W-:-:S04]  /*d2a00*/  LOP3.LUT R26, R26, 0xffefffff, RZ, 0xc0, !PT ;  /* 0xffefffff1a1a7812 */ /* 0x000fc800078ec0ff */
[----:B------:R-:W-:Y:S02]  /*d2a10*/  @P0 LOP3.LUT R26, R26, 0x100000, RZ, 0xfc, !PT ;  /* 0x001000001a1a0812 */ /* 0x000fe400078efcff */
[----:B------:R-:W-:Y:S01]  /*d2a20*/  ISETP.GE.AND P0, PT, R32, UR9, PT ;  /* 0x0000000920007c0c */ /* 0x000fe2000bf06270 */
[----:B---3--:R-:W-:Y:S01]  /*d2a30*/  UMOV UR5, UR12 ;  /* 0x0000000c00057c82 */ /* 0x008fe20008000000 */
[----:B------:R-:W-:Y:S01]  /*d2a40*/  LOP3.LUT R26, R26, 0xfff7ffff, RZ, 0xc0, !PT ;  /* 0xfff7ffff1a1a7812 */ /* 0x000fe200078ec0ff */
[----:B------:R-:W3:Y:S01]  /*d2a50*/  LDCU.64 UR8, c[0x0][0x398] ;  /* 0x00007300ff0877ac */ /* 0x000ee20008000a00 */
[----:B-1----:R-:W-:Y:S02]  /*d2a60*/  ISETP.LT.AND P3, PT, R211, UR10, !P0 ;  /* 0x0000000ad3007c0c */ /* 0x002fe4000c761270 */
[----:B------:R-:W-:Y:S01]  /*d2a70*/  ISETP.LT.AND P2, PT, R210, UR39, !P0 ;  /* 0x00000027d2007c0c */ /* 0x000fe2000c741270 */
[----:B------:R-:W-:Y:S01]  /*d2a80*/  VIADD R32, R252, 0x58 ;  /* 0x00000058fc207836 */ /* 0x000fe20000000000 */
[----:B------:R-:W-:Y:S01]  /*d2a90*/  ISETP.LT.AND P1, PT, R209, UR4, !P0 ;  /* 0x00000004d1007c0c */ /* 0x000fe2000c721270 */
[----:B------:R-:W-:-:S08]  /*d2aa0*/  UMOV UR29, UR13 ;  /* 0x0000000d001d7c82 */ /* 0x000fd00008000000 */
[----:B------:R-:W-:Y:S01]  /*d2ab0*/  @P3 LOP3.LUT R26, R26, 0x80000, RZ, 0xfc, !PT ;  /* 0x000800001a1a3812 */ /* 0x000fe200078efcff */
[----:B------:R-:W1:Y:S03]  /*d2ac0*/  LDCU.64 UR12, c[0x0][0x398] ;  /* 0x00007300ff0c77ac */ /* 0x000e660008000a00 */
[----:B------:R-:W-:Y:S01]  /*d2ad0*/  LOP3.LUT R26, R26, 0xfffbffff, RZ, 0xc0, !PT ;  /* 0xfffbffff1a1a7812 */ /* 0x000fe200078ec0ff */
[----:B------:R-:W-:Y:S01]  /*d2ae0*/  UMOV UR20, UR24 ;  /* 0x0000001800147c82 */ /* 0x000fe20008000000 */
[----:B------:R-:W-:Y:S01]  /*d2af0*/  UMOV UR21, UR33 ;  /* 0x0000002100157c82 */ /* 0x000fe20008000000 */
[----:B------:R-:W-:Y:S01]  /*d2b00*/  UMOV UR49, UR32 ;  /* 0x0000002000317c82 */ /* 0x000fe20008000000 */
[----:B------:R-:W-:Y:S01]  /*d2b10*/  @P2 LOP3.LUT R26, R26, 0x40000, RZ, 0xfc, !PT ;  /* 0x000400001a1a2812 */ /* 0x000fe200078efcff */
[----:B------:R-:W1:Y:S01]  /*d2b20*/  LDCU.64 UR32, c[0x0][0x398] ;  /* 0x00007300ff2077ac */ /* 0x000e620008000a00 */
[----:B------:R-:W-:-:S02]  /*d2b30*/  ISETP.LT.AND P0, PT, R208, UR5, !P0 ;  /* 0x00000005d0007c0c */ /* 0x000fc4000c701270 */
[----:B------:R-:W-:Y:S01]  /*d2b40*/  LOP3.LUT R26, R26, 0xfffdffff, RZ, 0xc0, !PT ;  /* 0xfffdffff1a1a7812 */ /* 0x000fe200078ec0ff */
[----:B------:R-:W2:Y:S03]  /*d2b50*/  LDCU UR39, c[0x0][0x398] ;  /* 0x00007300ff2777ac */ /* 0x000ea60008000800 */
        /* <DEDUP_REMOVED lines=9> */
[----:B------:R-:W-:-:S09]  /*d2bf0*/  ISETP.LT.AND P1, PT, R209, UR56, !P0 ;  /* 0x00000038d1007c0c */ /* 0x000fd2000c721270 */
[----:B------:R-:W-:-:S04]  /*d2c00*/  @P3 LOP3.LUT R26, R26, 0x8000, RZ, 0xfc, !PT ;  /* 0x000080001a1a3812 */ /* 0x000fc800078efcff */
[----:B------:R-:W-:-:S04]  /*d2c10*/  LOP3.LUT R26, R26, 0xffffbfff, RZ, 0xc0, !PT ;  /* 0xffffbfff1a1a7812 */ /* 0x000fc800078ec0ff */
[----:B------:R-:W-:Y:S02]  /*d2c20*/  @P2 LOP3.LUT R26, R26, 0x4000, RZ, 0xfc, !PT ;  /* 0x000040001a1a2812 */ /* 0x000fe400078efcff */
[----:B------:R-:W-:Y:S01]  /*d2c30*/  ISETP.LT.AND P0, PT, R208, UR4, !P0 ;  /* 0x00000004d0007c0c */ /* 0x000fe2000c701270 */
[----:B------:R-:W-:Y:S01]  /*d2c40*/  VIADD R32, R252, 0x57 ;  /* 0x00000057fc207836 */ /* 0x000fe20000000000 */
[----:B------:R-:W-:Y:S01]  /*d2c50*/  LOP3.LUT R26, R26, 0xffffdfff, RZ, 0xc0, !PT ;  /* 0xffffdfff1a1a7812 */ /* 0x000fe200078ec0ff */
[----:B------:R-:W3:Y:S03]  /*d2c60*/  LDCU.64 UR4, c[0x0][0x398] ;  /* 0x00007300ff0477ac */ /* 0x000ee60008000a00 */
[----:B------:R-:W-:-:S04]  /*d2c70*/  @P1 LOP3.LUT R26, R26, 0x2000, RZ, 0xfc, !PT ;  /* 0x000020001a1a1812 */ /* 0x000fc800078efcff */
[----:B------:R-:W-:-:S04]  /*d2c80*/  LOP3.LUT R26, R26, 0xffffefff, RZ, 0xc0, !PT ;  /* 0xffffefff1a1a7812 */ /* 0x000fc800078ec0ff */
[----:B------:R-:W-:Y:S02]  /*d2c90*/  @P0 LOP3.LUT R26, R26, 0x1000, RZ, 0xfc, !PT ;  /* 0x000010001a1a0812 */ /* 0x000fe400078efcff */
[----:B------:R-:W-:Y:S02]  /*d2ca0*/  ISETP.GE.AND P0, PT, R32, UR7, PT ;  /* 0x0000000720007c0c */ /* 0x000fe4000bf06270 */
[----:B------:R-:W-:Y:S01]  /*d2cb0*/  LOP3.LUT R26, R26, 0xfffff7ff, RZ, 0xc0, !PT ;  /* 0xfffff7ff1a1a7812 */ /* 0x000fe200078ec0ff */
[----:B------:R-:W-:Y:S01]  /*d2cc0*/  UMOV UR42, UR13 ;  /* 0x0000000d002a7c82 */ /* 0x000fe20008000000 */
[----:B-1----:R-:W-:Y:S01]  /*d2cd0*/  ISETP.LT.AND P3, PT, R211, UR14, !P0 ;  /* 0x0000000ed3007c0c */ /* 0x002fe2000c761270 */
[----:B------:R-:W1:Y:S01]  /*d2ce0*/  LDCU.64 UR12, c[0x0][0x398] ;  /* 0x00007300ff0c77ac */ /* 0x000e620008000a00 */
[----:B------:R-:W-:Y:S02]  /*d2cf0*/  ISETP.LT.AND P2, PT, R210, UR70, !P0 ;  /* 0x00000046d2007c0c */ /* 0x000fe4000c741270 */
[----:B------:R-:W-:Y:S01]  /*d2d00*/  ISETP.LT.AND P1, PT, R209, UR69, !P0 ;  /* 0x00000045d1007c0c */ /* 0x000fe2000c721270 */
[----:B------:R-:W-:Y:S01]  /*d2d10*/  VIADD R32, R252, 0x56 ;  /* 0x00000056fc207836 */ /* 0x000fe20000000000 */
[----:B------:R-:W1:Y:S07]  /*d2d20*/  LDCU.64 UR6, c[0x0][0x398] ;  /* 0x00007300ff0677ac */ /* 0x000e6e0008000a00 */
[----:B------:R-:W-:-:S04]  /*d2d30*/  @P3 LOP3.LUT R26, R26, 0x800, RZ, 0xfc, !PT ;  /* 0x000008001a1a3812 */ /* 0x000fc800078efcff */
[----:B------:R-:W-:-:S04]  /*d2d40*/  LOP3.LUT R26, R26, 0xfffffbff, RZ, 0xc0, !PT ;  /* 0xfffffbff1a1a7812 */ /* 0x000fc800078ec0ff */
[----:B------:R-:W-:Y:S02]  /*d2d50*/  @P2 LOP3.LUT R26, R26, 0x400, RZ, 0xfc, !PT ;  /* 0x000004001a1a2812 */ /* 0x000fe400078efcff */
[----:B---3--:R-:W-:Y:S02]  /*d2d60*/  ISETP.LT.AND P0, PT, R208, UR4, !P0 ;  /* 0x00000004d0007c0c */ /* 0x008fe4000c701270 */
[----:B------:R-:W-:-:S04]  /*d2d70*/  LOP3.LUT R26, R26, 0xfffffdff, RZ, 0xc0, !PT ;  /* 0xfffffdff1a1a7812 */ /* 0x000fc800078ec0ff */
[----:B------:R-:W-:-:S04]  /*d2d80*/  @P1 LOP3.LUT R26, R26, 0x200, RZ, 0xfc, !PT ;  /* 0x000002001a1a1812 */ /* 0x000fc800078efcff */
[----:B------:R-:W-:-:S04]  /*d2d90*/  LOP3.LUT R26, R26, 0xfffffeff, RZ, 0xc0, !PT ;  /* 0xfffffeff1a1a7812 */ /* 0x000fc800078ec0ff */
[----:B------:R-:W-:Y:S02]  /*d2da0*/  @P0 LOP3.LUT R26, R26, 0x100, RZ, 0xfc, !PT ;  /* 0x000001001a1a0812 */ /* 0x000fe400078efcff */
[----:B------:R-:W-:Y:S01]  /*d2db0*/  ISETP.GE.AND P0, PT, R32, UR11, PT ;  /* 0x0000000b20007c0c */ /* 0x000fe2000bf06270 */
[----:B------:R-:W3:Y:S03]  /*d2dc0*/  LDCU.64 UR10, c[0x0][0x398] ;  /* 0x00007300ff0a77ac */ /* 0x000ee60008000a00 */
[----:B-1----:R-:W-:Y:S02]  /*d2dd0*/  ISETP.LT.AND P3, PT, R211, UR12, !P0 ;  /* 0x0000000cd3007c0c */ /* 0x002fe4000c761270 */
[----:B------:R-:W-:Y:S02]  /*d2de0*/  ISETP.LT.AND P2, PT, R210, UR68, !P0 ;  /* 0x00000044d2007c0c */ /* 0x000fe4000c741270 */
[----:B------:R-:W-:-:S02]  /*d2df0*/  LOP3.LUT R26, R26, 0xffffff7f, RZ, 0xc0, !PT ;  /* 0xffffff7f1a1a7812 */ /* 0x000fc400078ec0ff */
[----:B------:R-:W-:Y:S01]  /*d2e00*/  ISETP.LT.AND P1, PT, R209, UR57, !P0 ;  /* 0x00000039d1007c0c */ /* 0x000fe2000c721270 */
[----:B------:R-:W-:-:S06]  /*d2e10*/  VIADD R32, R252, 0x55 ;  /* 0x00000055fc207836 */ /* 0x000fcc0000000000 */
[----:B------:R-:W-:Y:S01]  /*d2e20*/  @P3 LOP3.LUT R26, R26, 0x80, RZ, 0xfc, !PT ;  /* 0x000000801a1a3812 */ /* 0x000fe200078efcff */
[----:B------:R-:W-:Y:S01]  /*d2e30*/  UMOV UR45, UR25 ;  /* 0x00000019002d7c82 */ /* 0x000fe20008000000 */
[----:B------:R-:W-:Y:S01]  /*d2e40*/  ISETP.LT.AND P0, PT, R208, UR6, !P0 ;  /* 0x00000006d0007c0c */ /* 0x000fe2000c701270 */
[----:B------:R-:W1:Y:S01]  /*d2e50*/  LDCU.64 UR24, c[0x0][0x398] ;  /* 0x00007300ff1877ac */ /* 0x000e620008000a00 */
[----:B------:R-:W-:Y:S01]  /*d2e60*/  LOP3.LUT R26, R26, 0xffffffbf, RZ, 0xc0, !PT ;  /* 0xffffffbf1a1a7812 */ /* 0x000fe200078ec0ff */
[----:B------:R-:W-:-:S03]  /*d2e70*/  UMOV UR4, UR29 ;  /* 0x0000001d00047c82 */ /* 0x000fc60008000000 */
[----:B------:R-:W-:Y:S01]  /*d2e80*/  @P2 LOP3.LUT R26, R26, 0x40, RZ, 0xfc, !PT ;  /* 0x000000401a1a2812 */ /* 0x000fe200078efcff */
[----:B------:R-:W-:Y:S01]  /*d2e90*/  UMOV UR56, UR22 ;  /* 0x0000001600387c82 */ /* 0x000fe20008000000 */
[----:B------:R-:W1:Y:S02]  /*d2ea0*/  LDCU UR22, c[0x0][0x398] ;  /* 0x00007300ff1677ac */ /* 0x000e640008000800 */
[----:B------:R-:W-:Y:S01]  /*d2eb0*/  LOP3.LUT R26, R26, 0xffffffdf, RZ, 0xc0, !PT ;  /* 0xffffffdf1a1a7812 */ /* 0x000fe200078ec0ff */
[----:B------:R-:W-:Y:S01]  /*d2ec0*/  UMOV UR69, UR37 ;  /* 0x0000002500457c82 */ /* 0x000fe20008000000 */
[----:B------:R-:W1:Y:S02]  /*d2ed0*/  LDCU UR6, c[0x0][0x398] ;  /* 0x00007300ff0677ac */ /* 0x000e640008000800 */
[----:B------:R-:W-:Y:S01]  /*d2ee0*/  @P1 LOP3.LUT R26, R26, 0x20, RZ, 0xfc, !PT ;  /* 0x000000201a1a1812 */ /* 0x000fe200078efcff */
[----:B------:R-:W1:Y:S03]  /*d2ef0*/  LDCU UR57, c[0x0][0x398] ;  /* 0x00007300ff3977ac */ /* 0x000e660008000800 */
[----:B------:R-:W-:-:S04]  /*d2f00*/  LOP3.LUT R26, R26, 0xffffffef, RZ, 0xc0, !PT ;  /* 0xffffffef1a1a7812 */ /* 0x000fc800078ec0ff */
[----:B------:R-:W-:Y:S02]  /*d2f10*/  @P0 LOP3.LUT R26, R26, 0x10, RZ, 0xfc, !PT ;  /* 0x000000101a1a0812 */ /* 0x000fe400078efcff */
[----:B------:R-:W-:Y:S01]  /*d2f20*/  ISETP.GE.AND P0, PT, R32, UR9, PT ;  /* 0x0000000920007c0c */ /* 0x000fe2000bf06270 */
[----:B------:R-:W1:Y:S03]  /*d2f30*/  LDCU.64 UR8, c[0x0][0x398] ;  /* 0x00007300ff0877ac */ /* 0x000e660008000a00 */
[----:B---3--:R-:W-:Y:S02]  /*d2f40*/  ISETP.LT.AND P2, PT, R211, UR10, !P0 ;  /* 0x0000000ad3007c0c */ /* 0x008fe4000c741270 */
[----:B------:R-:W-:Y:S02]  /*d2f50*/  ISETP.LT.AND P1, PT, R210, UR44, !P0 ;  /* 0x0000002cd2007c0c */ /* 0x000fe4000c721270 */
[----:B------:R-:W-:-:S09]  /*d2f60*/  LOP3.LUT R26, R26, 0xfffffff7, RZ, 0xc0, !PT ;  /* 0xfffffff71a1a7812 */ /* 0x000fd200078ec0ff */
[----:B------:R-:W-:-:S04]  /*d2f70*/  @P2 LOP3.LUT R26, R26, 0x8, RZ, 0xfc, !PT ;  /* 0x000000081a1a2812 */ /* 0x000fc800078efcff */
[----:B------:R-:W-:-:S04]  /*d2f80*/  LOP3.LUT R26, R26, 0xfffffffb, RZ, 0xc0, !PT ;  /* 0xfffffffb1a1a7812 */ /* 0x000fc800078ec0ff */
[----:B------:R-:W-:Y:S02]  /*d2f90*/  @P1 LOP3.LUT R26, R26, 0x4, RZ, 0xfc, !PT ;  /* 0x000000041a1a1812 */ /* 0x000fe400078efcff */
[----:B------:R-:W-:Y:S02]  /*d2fa0*/  ISETP.LT.AND P1, PT, R209, UR36, !P0 ;  /* 0x00000024d1007c0c */ /* 0x000fe4000c721270 */
[----:B------:R-:W-:Y:S01]  /*d2fb0*/  IADD3 R32, PT, PT, R252, 0x54, RZ ;  /* 0x00000054fc207810 */ /* 0x000fe20007ffe0ff */
[----:B------:R-:W-:Y:S01]  /*d2fc0*/  UMOV UR44, UR48 ;  /* 0x00000030002c7c82 */ /* 0x000fe20008000000 */
[----:B-1----:R-:W-:Y:S02]  /*d2fd0*/  ISETP.LT.AND P0, PT, R208, UR24, !P0 ;  /* 0x00000018d0007c0c */ /* 0x002fe4000c701270 */
[----:B------:R-:W-:Y:S01]  /*d2fe0*/  LOP3.LUT R26, R26, 0xfffffffd, RZ, 0xc0, !PT ;  /* 0xfffffffd1a1a7812 */ /* 0x000fe200078ec0ff */
[----:B------:R-:W-:Y:S01]  /*d2ff0*/  UMOV UR48, UR28 ;  /* 0x0000001c00307c82 */ /* 0x000fe20008000000 */
[----:B------:R-:W1:Y:S01]  /*d3000*/  LDCU.64 UR28, c[0x0][0x398] ;  /* 0x00007300ff1c77ac */ /* 0x000e620008000a00 */
[----:B------:R-:W3:Y:S04]  /*d3010*/  LDCU.64 UR36, c[0x0][0x398] ;  /* 0x00007300ff2477ac */ /* 0x000ee80008000a00 */
[----:B------:R-:W-:Y:S01]  /*d3020*/  @P1 LOP3.LUT R26, R26, 0x2, RZ, 0xfc, !PT ;  /* 0x000000021a1a1812 */ /* 0x000fe200078efcff */
[----:B------:R-:W-:-:S03]  /*d3030*/  UMOV UR68, UR38 ;  /* 0x0000002600447c82 */ /* 0x000fc60008000000 */
[----:B------:R-:W-:Y:S01]  /*d3040*/  LOP3.LUT R26, R26, 0xfffffffe, RZ, 0xc0, !PT ;  /* 0xfffffffe1a1a7812 */ /* 0x000fe200078ec0ff */
[----:B------:R-:W-:Y:S01]  /*d3050*/  UMOV UR70, UR31 ;  /* 0x0000001f00467c82 */ /* 0x000fe20008000000 */
[----:B------:R-:W-:Y:S01]  /*d3060*/  UMOV UR75, UR30 ;  /* 0x0000001e004b7c82 */ /* 0x000fe20008000000 */
[----:B------:R-:W1:Y:S01]  /*d3070*/  LDCU UR30, c[0x0][0x398] ;  /* 0x00007300ff1e77ac */ /* 0x000e620008000800 */
[----:B------:R-:W-:Y:S02]  /*d3080*/  @P0 LOP3.LUT R26, R26, 0x1, RZ, 0xfc, !PT ;  /* 0x000000011a1a0812 */ /* 0x000fe400078efcff */
[----:B------:R-:W-:Y:S01]  /*d3090*/  ISETP.GE.AND P0, PT, R32, UR15, PT ;  /* 0x0000000f20007c0c */ /* 0x000fe2000bf06270 */
[----:B------:R-:W1:Y:S03]  /*d30a0*/  LDCU.64 UR14, c[0x0][0x398] ;  /* 0x00007300ff0e77ac */ /* 0x000e660008000a00 */
[----:B------:R-:W-:Y:S01]  /*d30b0*/  ISETP.LT.AND P3, PT, R211, UR8, !P0 ;  /* 0x00000008d3007c0c */ /* 0x000fe2000c761270 */
[----:B------:R-:W1:Y:S01]  /*d30c0*/  LDCU UR38, c[0x0][0x398] ;  /* 0x00007300ff2677ac */ /* 0x000e620008000800 */
[----:B------:R-:W-:-:S02]  /*d30d0*/  ISETP.LT.AND P2, PT, R210, UR76, !P0 ;  /* 0x0000004cd2007c0c */ /* 0x000fc4000c741270 */
[----:B------:R-:W-:Y:S01]  /*d30e0*/  ISETP.LT.AND P1, PT, R209, UR73, !P0 ;  /* 0x00000049d1007c0c */ /* 0x000fe2000c721270 */
[----:B------:R-:W1:Y:S01]  /*d30f0*/  LDCU UR24, c[0x0][0x398] ;  /* 0x00007300ff1877ac */ /* 0x000e620008000800 */
[----:B------:R-:W2:Y:S07]  /*d3100*/  LDCU UR31, c[0x0][0x398] ;  /* 0x00007300ff1f77ac */ /* 0x000eae0008000800 */
[----:B------:R-:W-:-:S04]  /*d3110*/  @P3 LOP3.LUT R25, R25, 0x80000000, RZ, 0xfc, !PT ;  /* 0x8000000019193812 */ /* 0x000fc800078efcff */
[----:B------:R-:W-:-:S04]  /*d3120*/  LOP3.LUT R25, R25, 0xbfffffff, RZ, 0xc0, !PT ;  /* 0xbfffffff19197812 */ /* 0x000fc800078ec0ff */
[----:B------:R-:W-:Y:S02]  /*d3130*/  @P2 LOP3.LUT R25, R25, 0x40000000, RZ, 0xfc, !PT ;  /* 0x4000000019192812 */ /* 0x000fe400078efcff */
[----:B-1----:R-:W-:Y:S01]  /*d3140*/  ISETP.LT.AND P0, PT, R208, UR28, !P0 ;  /* 0x0000001cd0007c0c */ /* 0x002fe2000c701270 */
[----:B------:R-:W-:Y:S01]  /*d3150*/  VIADD R32, R252, 0x53 ;  /* 0x00000053fc207836 */ /* 0x000fe20000000000 */
[----:B------:R-:W-:Y:S01]  /*d3160*/  LOP3.LUT R25, R25, 0xdfffffff, RZ, 0xc0, !PT ;  /* 0xdfffffff19197812 */ /* 0x000fe200078ec0ff */
[----:B------:R-:W-:Y:S01]  /*d3170*/  UMOV UR76, UR4 ;  /* 0x00000004004c7c82 */ /* 0x000fe20008000000 */
[----:B------:R-:W-:Y:S01]  /*d3180*/  UMOV UR73, UR70 ;  /* 0x0000004600497c82 */ /* 0x000fe20008000000 */
[----:B------:R-:W1:Y:S01]  /*d3190*/  LDCU UR28, c[0x0][0x398] ;  /* 0x00007300ff1c77ac */ /* 0x000e620008000800 */
        /* <DEDUP_REMOVED lines=8> */
[----:B------:R-:W-:Y:S01]  /*d3220*/  ISETP.LT.AND P1, PT, R209, UR71, !P0 ;  /* 0x00000047d1007c0c */ /* 0x000fe2000c721270 */
[----:B------:R-:W-:-:S06]  /*d3230*/  VIADD R32, R252, 0x52 ;  /* 0x00000052fc207836 */ /* 0x000fcc0000000000 */
[----:B------:R-:W-:Y:S01]  /*d3240*/  @P3 LOP3.LUT R25, R25, 0x8000000, RZ, 0xfc, !PT ;  /* 0x0800000019193812 */ /* 0x000fe200078efcff */
[----:B------:R-:W-:Y:S01]  /*d3250*/  UMOV UR72, UR68 ;  /* 0x0000004400487c82 */ /* 0x000fe20008000000 */
[----:B------:R-:W-:Y:S01]  /*d3260*/  UMOV UR70, UR44 ;  /* 0x0000002c00467c82 */ /* 0x000fe20008000000 */
[----:B------:R-:W-:Y:S01]  /*d3270*/  UMOV UR4, UR45 ;  /* 0x0000002d00047c82 */ /* 0x000fe20008000000 */
[----:B------:R-:W-:Y:S01]  /*d3280*/  LOP3.LUT R25, R25, 0xfbffffff, RZ, 0xc0, !PT ;  /* 0xfbffffff19197812 */ /* 0x000fe200078ec0ff */
[----:B------:R-:W1:Y:S03]  /*d3290*/  LDCU UR71, c[0x0][0x398] ;  /* 0x00007300ff4777ac */ /* 0x000e660008000800 */
[----:B------:R-:W-:Y:S02]  /*d32a0*/  @P2 LOP3.LUT R25, R25, 0x4000000, RZ, 0xfc, !PT ;  /* 0x0400000019192812 */ /* 0x000fe400078efcff */
[----:B------:R-:W-:Y:S01]  /*d32b0*/  ISETP.LT.AND P0, PT, R208, UR32, !P0 ;  /* 0x00000020d0007c0c */ /* 0x000fe2000c701270 */
[----:B------:R-:W-:Y:S01]  /*d32c0*/  UMOV UR68, UR20 ;  /* 0x0000001400447c82 */ /* 0x000fe20008000000 */
[----:B------:R-:W-:Y:S01]  /*d32d0*/  LOP3.LUT R25, R25, 0xfdffffff, RZ, 0xc0, !PT ;  /* 0xfdffffff19197812 */ /* 0x000fe200078ec0ff */
[----:B------:R-:W2:Y:S03]  /*d32e0*/  LDCU UR20, c[0x0][0x398] ;  /* 0x00007300ff1477ac */ /* 0x000ea60008000800 */
[----:B------:R-:W-:Y:S01]  /*d32f0*/  @P1 LOP3.LUT R25, R25, 0x2000000, RZ, 0xfc, !PT ;  /* 0x0200000019191812 */ /* 0x000fe200078efcff */
[----:B------:R-:W2:Y:S03]  /*d3300*/  LDCU.64 UR44, c[0x0][0x398] ;  /* 0x00007300ff2c77ac */ /* 0x000ea60008000a00 */
[----:B------:R-:W-:-:S04]  /*d3310*/  LOP3.LUT R25, R25, 0xfeffffff, RZ, 0xc0, !PT ;  /* 0xfeffffff19197812 */ /* 0x000fc800078ec0ff */
[----:B------:R-:W-:Y:S02]  /*d3320*/  @P0 LOP3.LUT R25, R25, 0x1000000, RZ, 0xfc, !PT ;  /* 0x0100000019190812 */ /* 0x000fe400078efcff */
[----:B------:R-:W-:Y:S01]  /*d3330*/  ISETP.GE.AND P0, PT, R32, UR11, PT ;  /* 0x0000000b20007c0c */ /* 0x000fe2000bf06270 */
[----:B------:R-:W2:Y:S03]  /*d3340*/  LDCU.64 UR10, c[0x0][0x398] ;  /* 0x00007300ff0a77ac */ /* 0x000ea60008000a00 */
[----:B-1----:R-:W-:Y:S02]  /*d3350*/  ISETP.LT.AND P1, PT, R211, UR12, !P0 ;  /* 0x0000000cd3007c0c */ /* 0x002fe4000c721270 */
[----:B------:R-:W-:Y:S02]  /*d3360*/  ISETP.LT.AND P2, PT, R210, UR22, !P0 ;  /* 0x00000016d2007c0c */ /* 0x000fe4000c741270 */
[----:B------:R-:W-:Y:S01]  /*d3370*/  LOP3.LUT R25, R25, 0xff7fffff, RZ, 0xc0, !PT ;  /* 0xff7fffff19197812 */ /* 0x000fe200078ec0ff */
[----:B------:R-:W-:Y:S01]  /*d3380*/  VIADD R32, R252, 0x51 ;  /* 0x00000051fc207836 */ /* 0x000fe20000000000 */
[----:B------:R-:W-:Y:S01]  /*d3390*/  UMOV UR32, UR23 ;  /* 0x0000001700207c82 */ /* 0x000fe20008000000 */
[----:B------:R-:W1:Y:S01]  /*d33a0*/  LDCU UR22, c[0x0][0x398] ;  /* 0x00007300ff1677ac */ /* 0x000e620008000800 */
[----:B------:R-:W1:Y:S05]  /*d33b0*/  LDCU UR23, c[0x0][0x398] ;  /* 0x00007300ff1777ac */ /* 0x000e6a0008000800 */
[----:B------:R-:W-:-:S02]  /*d33c0*/  @P1 LOP3.LUT R25, R25, 0x800000, RZ, 0xfc, !PT ;  /* 0x0080000019191812 */ /* 0x000fc400078efcff */
[----:B------:R-:W-:Y:S02]  /*d33d0*/  ISETP.LT.AND P1, PT, R209, UR65, !P0 ;  /* 0x00000041d1007c0c */ /* 0x000fe4000c721270 */
        /* <DEDUP_REMOVED lines=9> */
[----:B--2---:R-:W-:Y:S02]  /*d3470*/  ISETP.LT.AND P3, PT, R211, UR10, !P0 ;  /* 0x0000000ad3007c0c */ /* 0x004fe4000c761270 */
[----:B------:R-:W-:Y:S02]  /*d3480*/  ISETP.LT.AND P2, PT, R210, UR6, !P0 ;  /* 0x00000006d2007c0c */ /* 0x000fe4000c741270 */
[----:B------:R-:W-:-:S02]  /*d3490*/  LOP3.LUT R25, R25, 0xfff7ffff, RZ, 0xc0, !PT ;  /* 0xfff7ffff19197812 */ /* 0x000fc400078ec0ff */
[----:B------:R-:W-:-:S07]  /*d34a0*/  ISETP.LT.AND P1, PT, R209, UR57, !P0 ;  /* 0x00000039d1007c0c */ /* 0x000fce000c721270 */
[----:B------:R-:W-:-:S04]  /*d34b0*/  @P3 LOP3.LUT R25, R25, 0x80000, RZ, 0xfc, !PT ;  /* 0x0008000019193812 */ /* 0x000fc800078efcff */
[----:B------:R-:W-:-:S04]  /*d34c0*/  LOP3.LUT R25, R25, 0xfffbffff, RZ, 0xc0, !PT ;  /* 0xfffbffff19197812 */ /* 0x000fc800078ec0ff */
[----:B------:R-:W-:Y:S02]  /*d34d0*/  @P2 LOP3.LUT R25, R25, 0x40000, RZ, 0xfc, !PT ;  /* 0x0004000019192812 */ /* 0x000fe400078efcff */
[----:B------:R-:W-:Y:S02]  /*d34e0*/  ISETP.LT.AND P0, PT, R208, UR40, !P0 ;  /* 0x00000028d0007c0c */ /* 0x000fe4000c701270 */
[----:B------:R-:W-:Y:S01]  /*d34f0*/  LOP3.LUT R25, R25, 0xfffdffff, RZ, 0xc0, !PT ;  /* 0xfffdffff19197812 */ /* 0x000fe200078ec0ff */
[----:B------:R-:W-:Y:S01]  /*d3500*/  UMOV UR6, UR42 ;  /* 0x0000002a00067c82 */ /* 0x000fe20008000000 */
[----:B------:R-:W-:Y:S01]  /*d3510*/  UMOV UR42, UR21 ;  /* 0x00000015002a7c82 */ /* 0x000fe20008000000 */
[----:B------:R-:W2:Y:S01]  /*d3520*/  LDCU UR21, c[0x0][0x398] ;  /* 0x00007300ff1577ac */ /* 0x000ea20008000800 */
[----:B------:R-:W-:Y:S01]  /*d3530*/  @P1 LOP3.LUT R25, R25, 0x20000, RZ, 0xfc, !PT ;  /* 0x0002000019191812 */ /* 0x000fe200078efcff */
[----:B------:R-:W-:-:S03]  /*d3540*/  VIADD R32, R252, 0x50 ;  /* 0x00000050fc207836 */ /* 0x000fc60000000000 */
[----:B------:R-:W-:-:S04]  /*d3550*/  LOP3.LUT R25, R25, 0xfffeffff, RZ, 0xc0, !PT ;  /* 0xfffeffff19197812 */ /* 0x000fc800078ec0ff */
[----:B------:R-:W-:Y:S02]  /*d3560*/  @P0 LOP3.LUT R25, R25, 0x10000, RZ, 0xfc, !PT ;  /* 0x0001000019190812 */ /* 0x000fe400078efcff */
[----:B------:R-:W-:Y:S01]  /*d3570*/  ISETP.GE.AND P0, PT, R32, UR15, PT ;  /* 0x0000000f20007c0c */ /* 0x000fe2000bf06270 */
[----:B------:R-:W1:Y:S03]  /*d3580*/  LDCU.64 UR14, c[0x0][0x398] ;  /* 0x00007300ff0e77ac */ /* 0x000e660008000a00 */
[----:B---3--:R-:W-:Y:S02]  /*d3590*/  ISETP.LT.AND P3, PT, R211, UR8, !P0 ;  /* 0x00000008d3007c0c */ /* 0x008fe4000c761270 */
[----:B------:R-:W-:Y:S02]  /*d35a0*/  LOP3.LUT R25, R25, 0xffff7fff, RZ, 0xc0, !PT ;  /* 0xffff7fff19197812 */ /* 0x000fe400078ec0ff */
[----:B--2---:R-:W-:-:S02]  /*d35b0*/  ISETP.LT.AND P2, PT, R210, UR21, !P0 ;  /* 0x00000015d2007c0c */ /* 0x004fc4000c741270 */
[----:B------:R-:W-:Y:S02]  /*d35c0*/  ISETP.LT.AND P1, PT, R209, UR20, !P0 ;  /* 0x00000014d1007c0c */ /* 0x000fe4000c721270 */
[----:B------:R-:W-:Y:S01]  /*d35d0*/  IADD3 R32, PT, PT, R252, 0x4f, RZ ;  /* 0x0000004ffc207810 */ /* 0x000fe20007ffe0ff */
[----:B------:R-:W-:-:S04]  /*d35e0*/  UMOV UR57, UR49 ;  /* 0x0000003100397c82 */ /* 0x000fc80008000000 */
[----:B------:R-:W-:Y:S01]  /*d35f0*/  @P3 LOP3.LUT R25, R25, 0x8000, RZ, 0xfc, !PT ;  /* 0x0000800019193812 */ /* 0x000fe200078efcff */
[----:B------:R-:W-:Y:S01]  /*d3600*/  UMOV UR8, UR56 ;  /* 0x0000003800087c82 */ /* 0x000fe20008000000 */
[----:B------:R-:W-:Y:S01]  /*d3610*/  ISETP.LT.AND P0, PT, R208, UR44, !P0 ;  /* 0x0000002cd0007c0c */ /* 0x000fe2000c701270 */
[----:B------:R-:W-:Y:S01]  /*d3620*/  UMOV UR20, UR48 ;  /* 0x0000003000147c82 */ /* 0x000fe20008000000 */
[----:B------:R-:W-:Y:S01]  /*d3630*/  LOP3.LUT R25, R25, 0xffffbfff, RZ, 0xc0, !PT ;  /* 0xffffbfff19197812 */ /* 0x000fe200078ec0ff */
[----:B------:R-:W2:Y:S03]  /*d3640*/  LDCU.64 UR48, c[0x0][0x398] ;  /* 0x00007300ff3077ac */ /* 0x000ea60008000a00 */
[----:B------:R-:W-:Y:S01]  /*d3650*/  @P2 LOP3.LUT R25, R25, 0x4000, RZ, 0xfc, !PT ;  /* 0x0000400019192812 */ /* 0x000fe200078efcff */
[----:B------:R-:W3:Y:S03]  /*d3660*/  LDCU UR56, c[0x0][0x398] ;  /* 0x00007300ff3877ac */ /* 0x000ee60008000800 */
[----:B------:R-:W-:Y:S01]  /*d3670*/  LOP3.LUT R25, R25, 0xffffdfff, RZ, 0xc0, !PT ;  /* 0xffffdfff19197812 */ /* 0x000fe200078ec0ff */
[----:B------:R-:W-:Y:S01]  /*d3680*/  UMOV UR65, UR72 ;  /* 0x0000004800417c82 */ /* 0x000fe20008000000 */
[----:B------:R-:W-:Y:S01]  /*d3690*/  UMOV UR40, UR53 ;  /* 0x0000003500287c82 */ /* 0x000fe20008000000 */
[----:B------:R-:W2:Y:S01]  /*d36a0*/  LDCU UR44, c[0x0][0x398] ;  /* 0x00007300ff2c77ac */ /* 0x000ea20008000800 */
[----:B------:R-:W-:Y:S01]  /*d36b0*/  @P1 LOP3.LUT R25, R25, 0x2000, RZ, 0xfc, !PT ;  /* 0x0000200019191812 */ /* 0x000fe200078efcff */
[----:B------:R-:W2:Y:S03]  /*d36c0*/  LDCU UR21, c[0x0][0x398] ;  /* 0x00007300ff1577ac */ /* 0x000ea60008000800 */
[----:B------:R-:W-:-:S04]  /*d36d0*/  LOP3.LUT R25, R25, 0xffffefff, RZ, 0xc0, !PT ;  /* 0xffffefff19197812 */ /* 0x000fc800078ec0ff */
[----:B------:R-:W-:Y:S02]  /*d36e0*/  @P0 LOP3.LUT R25, R25, 0x1000, RZ, 0xfc, !PT ;  /* 0x0000100019190812 */ /* 0x000fe400078efcff */
[----:B------:R-:W-:Y:S01]  /*d36f0*/  ISETP.GE.AND P0, PT, R32, UR13, PT ;  /* 0x0000000d20007c0c */ /* 0x000fe2000bf06270 */
[----:B------:R-:W2:Y:S03]  /*d3700*/  LDCU.64 UR12, c[0x0][0x398] ;  /* 0x00007300ff0c77ac */ /* 0x000ea60008000a00 */
[----:B-1----:R-:W-:Y:S02]  /*d3710*/  ISETP.LT.AND P2, PT, R211, UR14, !P0 ;  /* 0x0000000ed3007c0c */ /* 0x002fe4000c741270 */
[----:B------:R-:W-:Y:S02]  /*d3720*/  ISETP.LT.AND P1, PT, R210, UR71, !P0 ;  /* 0x00000047d2007c0c */ /* 0x000fe4000c721270 */
[----:B------:R-:W-:-:S09]  /*d3730*/  LOP3.LUT R25, R25, 0xfffff7ff, RZ, 0xc0, !PT ;  /* 0xfffff7ff19197812 */ /* 0x000fd200078ec0ff */
[----:B------:R-:W-:-:S04]  /*d3740*/  @P2 LOP3.LUT R25, R25, 0x800, RZ, 0xfc, !PT ;  /* 0x0000080019192812 */ /* 0x000fc800078efcff */
[----:B------:R-:W-:-:S04]  /*d3750*/  LOP3.LUT R25, R25, 0xfffffbff, RZ, 0xc0, !PT ;  /* 0xfffffbff19197812 */ /* 0x000fc800078ec0ff */
[----:B------:R-:W-:Y:S02]  /*d3760*/  @P1 LOP3.LUT R25, R25, 0x400, RZ, 0xfc, !PT ;  /* 0x0000040019191812 */ /* 0x000fe400078efcff */
[----:B------:R-:W-:Y:S02]  /*d3770*/  ISETP.LT.AND P1, PT, R209, UR61, !P0 ;  /* 0x0000003dd1007c0c */ /* 0x000fe4000c721270 */
[----:B--2---:R-:W-:Y:S01]  /*d3780*/  ISETP.LT.AND P0, PT, R208, UR48, !P0 ;  /* 0x00000030d0007c0c */ /* 0x004fe2000c701270 */
[----:B------:R-:W-:Y:S01]  /*d3790*/  UMOV UR71, UR4 ;  /* 0x0000000400477c82 */ /* 0x000fe20008000000 */
[----:B------:R-:W-:Y:S01]  /*d37a0*/  LOP3.LUT R25, R25, 0xfffffdff, RZ, 0xc0, !PT ;  /* 0xfffffdff19197812 */ /* 0x000fe200078ec0ff */
[----:B------:R-:W1:Y:S01]  /*d37b0*/  LDCU UR4, c[0x0][0x398] ;  /* 0x00007300ff0477ac */ /* 0x000e620008000800 */
[----:B------:R-:W-:Y:S01]  /*d37c0*/  VIADD R32, R252, 0x4e ;  /* 0x0000004efc207836 */ /* 0x000fe20000000000 */
[----:B------:R-:W-:Y:S01]  /*d37d0*/  UMOV UR72, UR73 ;  /* 0x0000004900487c82 */ /* 0x000fe20008000000 */
[----:B------:R-:W-:Y:S01]  /*d37e0*/  UMOV UR36, UR57 ;  /* 0x0000003900247c82 */ /* 0x000fe20008000000 */
[----:B------:R-:W2:Y:S04]  /*d37f0*/  LDCU UR48, c[0x0][0x398] ;  /* 0x00007300ff3077ac */ /* 0x000ea80008000800 */
[----:B------:R-:W-:-:S04]  /*d3800*/  @P1 LOP3.LUT R25, R25, 0x200, RZ, 0xfc, !PT ;  /* 0x0000020019191812 */ /* 0x000fc800078efcff */
[----:B------:R-:W-:-:S04]  /*d3810*/  LOP3.LUT R25, R25, 0xfffffeff, RZ, 0xc0, !PT ;  /* 0xfffffeff19197812 */ /* 0x000fc800078ec0ff */
[----:B------:R-:W-:Y:S02]  /*d3820*/  @P0 LOP3.LUT R25, R25, 0x100, RZ, 0xfc, !PT ;  /* 0x0000010019190812 */ /* 0x000fe400078efcff */
[----:B------:R-:W-:Y:S01]  /*d3830*/  ISETP.GE.AND P0, PT, R32, UR11, PT ;  /* 0x0000000b20007c0c */ /* 0x000fe2000bf06270 */
[----:B------:R-:W-:Y:S01]  /*d3840*/  UMOV UR73, UR17 ;  /* 0x0000001100497c82 */ /* 0x000fe20008000000 */
[----:B------:R-:W-:Y:S01]  /*d3850*/  LOP3.LUT R25, R25, 0xffffff7f, RZ, 0xc0, !PT ;  /* 0xffffff7f19197812 */ /* 0x000fe200078ec0ff */
[----:B------:R-:W2:Y:S01]  /*d3860*/  LDCU.64 UR10, c[0x0][0x398] ;  /* 0x00007300ff0a77ac */ /* 0x000ea20008000a00 */
[----:B------:R-:W-:Y:S01]  /*d3870*/  ISETP.LT.AND P3, PT, R211, UR12, !P0 ;  /* 0x0000000cd3007c0c */ /* 0x000fe2000c761270 */
[----:B------:R-:W-:Y:S01]  /*d3880*/  UMOV UR17, UR52 ;  /* 0x0000003400117c82 */ /* 0x000fe20008000000 */
[----:B------:R-:W2:Y:S01]  /*d3890*/  LDCU.64 UR52, c[0x0][0x398] ;  /* 0x00007300ff3477ac */ /* 0x000ea20008000a00 */
[----:B-1----:R-:W-:Y:S02]  /*d38a0*/  ISETP.LT.AND P2, PT, R210, UR4, !P0 ;  /* 0x00000004d2007c0c */ /* 0x002fe4000c741270 */
[----:B---3--:R-:W-:Y:S01]  /*d38b0*/  ISETP.LT.AND P1, PT, R209, UR56, !P0 ;  /* 0x00000038d1007c0c */ /* 0x008fe2000c721270 */
[----:B------:R-:W-:Y:S01]  /*d38c0*/  VIADD R32, R252, 0x4d ;  /* 0x0000004dfc207836 */ /* 0x000fe20000000000 */
[----:B------:R-:W1:Y:S06]  /*d38d0*/  LDCU.64 UR56, c[0x0][0x398] ;  /* 0x00007300ff3877ac */ /* 0x000e6c0008000a00 */
[----:B------:R-:W-:Y:S01]  /*d38e0*/  @P3 LOP3.LUT R25, R25, 0x80, RZ, 0xfc, !PT ;  /* 0x0000008019193812 */ /* 0x000fe200078efcff */
[----:B------:R-:W-:Y:S01]  /*d38f0*/  UMOV UR12, UR36 ;  /* 0x00000024000c7c82 */ /* 0x000fe20008000000 */
[----:B------:R-:W3:Y:S02]  /*d3900*/  LDCU UR4, c[0x0][0x398] ;  /* 0x00007300ff0477ac */ /* 0x000ee40008000800 */
        /* <DEDUP_REMOVED lines=10> */
[----:B------:R-:W-:Y:S01]  /*d39b0*/  UMOV UR52, UR8 ;  /* 0x0000000800347c82 */ /* 0x000fe20008000000 */
[----:B------:R-:W-:Y:S01]  /*d39c0*/  ISETP.LT.AND P1, PT, R210, UR44, !P0 ;  /* 0x0000002cd2007c0c */ /* 0x000fe2000c721270 */
[----:B------:R-:W2:Y:S01]  /*d39d0*/  LDCU.64 UR8, c[0x0][0x398] ;  /* 0x00007300ff0877ac */ /* 0x000ea20008000a00 */
[----:B------:R-:W-:Y:S01]  /*d39e0*/  VIADD R32, R252, 0x4c ;  /* 0x0000004cfc207836 */ /* 0x000fe20000000000 */
[----:B------:R-:W1:Y:S06]  /*d39f0*/  LDCU UR10, c[0x0][0x398] ;  /* 0x00007300ff0a77ac */ /* 0x000e6c0008000800 */
[----:B------:R-:W-:-:S04]  /*d3a00*/  @P2 LOP3.LUT R25, R25, 0x8, RZ, 0xfc, !PT ;  /* 0x0000000819192812 */ /* 0x000fc800078efcff */
[----:B------:R-:W-:-:S04]  /*d3a10*/  LOP3.LUT R25, R25, 0xfffffffb, RZ, 0xc0, !PT ;  /* 0xfffffffb19197812 */ /* 0x000fc800078ec0ff */
[----:B------:R-:W-:Y:S02]  /*d3a20*/  @P1 LOP3.LUT R25, R25, 0x4, RZ, 0xfc, !PT ;  /* 0x0000000419191812 */ /* 0x000fe400078efcff */
[----:B------:R-:W-:Y:S01]  /*d3a30*/  ISETP.LT.AND P1, PT, R209, UR60, !P0 ;  /* 0x0000003cd1007c0c */ /* 0x000fe2000c721270 */
[----:B------:R-:W-:Y:S01]  /*d3a40*/  UMOV UR44, UR40 ;  /* 0x00000028002c7c82 */ /* 0x000fe20008000000 */
[----:B-1----:R-:W-:Y:S02]  /*d3a50*/  ISETP.LT.AND P0, PT, R208, UR56, !P0 ;  /* 0x00000038d0007c0c */ /* 0x002fe4000c701270 */
[----:B------:R-:W-:Y:S01]  /*d3a60*/  LOP3.LUT R25, R25, 0xfffffffd, RZ, 0xc0, !PT ;  /* 0xfffffffd19197812 */ /* 0x000fe200078ec0ff */
[----:B------:R-:W-:Y:S01]  /*d3a70*/  UMOV UR40, UR69 ;  /* 0x0000004500287c82 */ /* 0x000fe20008000000 */
[----:B------:R-:W1:Y:S01]  /*d3a80*/  LDCU UR69, c[0x0][0x398] ;  /* 0x00007300ff4577ac */ /* 0x000e620008000800 */
[----:B------:R-:W1:Y:S06]  /*d3a90*/  LDCU.64 UR60, c[0x0][0x398] ;  /* 0x00007300ff3c77ac */ /* 0x000e6c0008000a00 */
[----:B------:R-:W-:-:S04]  /*d3aa0*/  @P1 LOP3.LUT R25, R25, 0x2, RZ, 0xfc, !PT ;  /* 0x0000000219191812 */ /* 0x000fc800078efcff */
[----:B------:R-:W-:-:S04]  /*d3ab0*/  LOP3.LUT R25, R25, 0xfffffffe, RZ, 0xc0, !PT ;  /* 0xfffffffe19197812 */ /* 0x000fc800078ec0ff */
[----:B------:R-:W-:Y:S02]  /*d3ac0*/  @P0 LOP3.LUT R25, R25, 0x1, RZ, 0xfc, !PT ;  /* 0x0000000119190812 */ /* 0x000fe400078efcff */
[----:B------:R-:W-:Y:S01]  /*d3ad0*/  ISETP.GE.AND P0, PT, R32, UR15, PT ;  /* 0x0000000f20007c0c */ /* 0x000fe2000bf06270 */
[----:B------:R-:W3:Y:S03]  /*d3ae0*/  LDCU.64 UR14, c[0x0][0x398] ;  /* 0x00007300ff0e77ac */ /* 0x000ee60008000a00 */
[----:B--2---:R-:W-:Y:S02]  /*d3af0*/  ISETP.LT.AND P2, PT, R211, UR8, !P0 ;  /* 0x00000008d3007c0c */ /* 0x004fe4000c741270 */
[----:B-1----:R-:W-:-:S11]  /*d3b00*/  ISETP.LT.AND P1, PT, R210, UR69, !P0 ;  /* 0x00000045d2007c0c */ /* 0x002fd6000c721270 */
[----:B------:R-:W-:-:S04]  /*d3b10*/  @P2 LOP3.LUT R24, R24, 0x80000000, RZ, 0xfc, !PT ;  /* 0x8000000018182812 */ /* 0x000fc800078efcff */
[----:B------:R-:W-:-:S04]  /*d3b20*/  LOP3.LUT R24, R24, 0xbfffffff, RZ, 0xc0, !PT ;  /* 0xbfffffff18187812 */ /* 0x000fc800078ec0ff */
[----:B------:R-:W-:Y:S02]  /*d3b30*/  @P1 LOP3.LUT R24, R24, 0x40000000, RZ, 0xfc, !PT ;  /* 0x4000000018181812 */ /* 0x000fe400078efcff */
[----:B------:R-:W-:Y:S02]  /*d3b40*/  ISETP.LT.AND P1, PT, R209, UR64, !P0 ;  /* 0x00000040d1007c0c */ /* 0x000fe4000c721270 */
[----:B------:R-:W-:Y:S02]  /*d3b50*/  ISETP.LT.AND P0, PT, R208, UR60, !P0 ;  /* 0x0000003cd0007c0c */ /* 0x000fe4000c701270 */
[----:B------:R-:W-:Y:S01]  /*d3b60*/  LOP3.LUT R24, R24, 0xdfffffff, RZ, 0xc0, !PT ;  /* 0xdfffffff18187812 */ /* 0x000fe200078ec0ff */
[----:B------:R-:W-:-:S08]  /*d3b70*/  VIADD R32, R252, 0x4b ;  /* 0x0000004bfc207836 */ /* 0x000fd00000000000 */
[----:B------:R-:W-:-:S04]  /*d3b80*/  @P1 LOP3.LUT R24, R24, 0x20000000, RZ, 0xfc, !PT ;  /* 0x2000000018181812 */ /* 0x000fc800078efcff */
[----:B------:R-:W-:-:S04]  /*d3b90*/  LOP3.LUT R24, R24, 0xefffffff, RZ, 0xc0, !PT ;  /* 0xefffffff18187812 */ /* 0x000fc800078ec0ff */
[----:B------:R-:W-:Y:S02]  /*d3ba0*/  @P0 LOP3.LUT R24, R24, 0x10000000, RZ, 0xfc, !PT ;  /* 0x1000000018180812 */ /* 0x000fe400078efcff */
[----:B------:R-:W-:-:S04]  /*d3bb0*/  ISETP.GE.AND P0, PT, R32, UR13, PT ;  /* 0x0000000d20007c0c */ /* 0x000fc8000bf06270 */
[----:B---3--:R-:W-:Y:S02]  /*d3bc0*/  ISETP.LT.AND P2, PT, R211, UR14, !P0 ;  /* 0x0000000ed3007c0c */ /* 0x008fe4000c741270 */
[----:B------:R-:W-:Y:S02]  /*d3bd0*/  ISETP.LT.AND P1, PT, R210, UR10, !P0 ;  /* 0x0000000ad2007c0c */ /* 0x000fe4000c721270 */
[----:B------:R-:W-:Y:S01]  /*d3be0*/  LOP3.LUT R24, R24, 0xf7ffffff, RZ, 0xc0, !PT ;  /* 0xf7ffffff18187812 */ /* 0x000fe200078ec0ff */
[----:B------:R-:W-:Y:S01]  /*d3bf0*/  UMOV UR36, UR65 ;  /* 0x0000004100247c82 */ /* 0x000fe20008000000 */
[----:B------:R-:W1:Y:S07]  /*d3c00*/  LDCU.64 UR64, c[0x0][0x398] ;  /* 0x00007300ff4077ac */ /* 0x000e6e0008000a00 */
[----:B------:R-:W-:-:S04]  /*d3c10*/  @P2 LOP3.LUT R24, R24, 0x8000000, RZ, 0xfc, !PT ;  /* 0x0800000018182812 */ /* 0x000fc800078efcff */
[----:B------:R-:W-:-:S04]  /*d3c20*/  LOP3.LUT R24, R24, 0xfbffffff, RZ, 0xc0, !PT ;  /* 0xfbffffff18187812 */ /* 0x000fc800078ec0ff */
[----:B------:R-:W-:Y:S02]  /*d3c30*/  @P1 LOP3.LUT R24, R24, 0x4000000, RZ, 0xfc, !PT ;  /* 0x0400000018181812 */ /* 0x000fe400078efcff */
[----:B------:R-:W-:Y:S01]  /*d3c40*/  ISETP.LT.AND P1, PT, R209, UR77, !P0 ;  /* 0x0000004dd1007c0c */ /* 0x000fe2000c721270 */
[----:B------:R-:W-:Y:S01]  /*d3c50*/  UMOV UR60, UR12 ;  /* 0x0000000c003c7c82 */ /* 0x000fe20008000000 */
[----:B-1----:R-:W-:Y:S01]  /*d3c60*/  ISETP.LT.AND P0, PT, R208, UR64, !P0 ;  /* 0x00000040d0007c0c */ /* 0x002fe2000c701270 */
[----:B------:R-:W1:Y:S01]  /*d3c70*/  LDCU.64 UR12, c[0x0][0x398] ;  /* 0x00007300ff0c77ac */ /* 0x000e620008000a00 */
[----:B------:R-:W-:Y:S02]  /*d3c80*/  LOP3.LUT R24, R24, 0xfdffffff, RZ, 0xc0, !PT ;  /* 0xfdffffff18187812 */ /* 0x000fe400078ec0ff */
[----:B------:R-:W-:-:S07]  /*d3c90*/  IADD3 R32, PT, PT, R252, 0x4a, RZ ;  /* 0x0000004afc207810 */ /* 0x000fce0007ffe0ff */
[----:B------:R-:W-:-:S04]  /*d3ca0*/  @P1 LOP3.LUT R24, R24, 0x2000000, RZ, 0xfc, !PT ;  /* 0x0200000018181812 */ /* 0x000fc800078efcff */
[----:B------:R-:W-:-:S04]  /*d3cb0*/  LOP3.LUT R24, R24, 0xfeffffff, RZ, 0xc0, !PT ;  /* 0xfeffffff18187812 */ /* 0x000fc800078ec0ff */
[----:B------:R-:W-:Y:S02]  /*d3cc0*/  @P0 LOP3.LUT R24, R24, 0x1000000, RZ, 0xfc, !PT ;  /* 0x0100000018180812 */ /* 0x000fe400078efcff */
[----:B------:R-:W-:-:S04]  /*d3cd0*/  ISETP.GE.AND P0, PT, R32, UR11, PT ;  /* 0x0000000b20007c0c */ /* 0x000fc8000bf06270 */
[----:B-1----:R-:W-:Y:S01]  /*d3ce0*/  ISETP.LT.AND P2, PT, R211, UR12, !P0 ;  /* 0x0000000cd3007c0c */ /* 0x002fe2000c741270 */
[----:B------:R-:W-:Y:S01]  /*d3cf0*/  UMOV UR69, UR18 ;  /* 0x0000001200457c82 */ /* 0x000fe20008000000 */
[----:B------:R-:W-:Y:S01]  /*d3d00*/  ISETP.LT.AND P1, PT, R210, UR67, !P0 ;  /* 0x00000043d2007c0c */ /* 0x000fe2000c721270 */
[----:B------:R-:W-:Y:S01]  /*d3d10*/  UMOV UR10, UR52 ;  /* 0x00000034000a7c82 */ /* 0x000fe20008000000 */
[----:B------:R-:W-:Y:S01]  /*d3d20*/  LOP3.LUT R24, R24, 0xff7fffff, RZ, 0xc0, !PT ;  /* 0xff7fffff18187812 */ /* 0x000fe200078ec0ff */
[----:B------:R-:W-:Y:S01]  /*d3d30*/  UMOV UR52, UR71 ;  /* 0x0000004700347c82 */ /* 0x000fe20008000000 */
[----:B------:R-:W-:Y:S01]  /*d3d40*/  UMOV UR71, UR68 ;  /* 0x0000004400477c82 */ /* 0x000fe20008000000 */
[----:B------:R-:W-:Y:S01]  /*d3d50*/  UMOV UR77, UR69 ;  /* 0x00000045004d7c82 */ /* 0x000fe20008000000 */
[----:B------:R-:W1:Y:S01]  /*d3d60*/  LDCU.64 UR68, c[0x0][0x398] ;  /* 0x00007300ff4477ac */ /* 0x000e620008000a00 */
[----:B------:R-:W-:Y:S01]  /*d3d70*/  VIADD R32, R252, 0x49 ;  /* 0x00000049fc207836 */ /* 0x000fe20000000000 */
[----:B------:R-:W-:Y:S01]  /*d3d80*/  MOV.SPILL R34, UR61 ;  /* 0x0000003d00227c02 */ /* 0x000fe20009000f00 */
[----:B------:R-:W-:-:S02]  /*d3d90*/  UMOV UR64, UR20 ;  /* 0x0000001400407c82 */ /* 0x000fc40008000000 */
[----:B------:R-:W-:Y:S01]  /*d3da0*/  @P2 LOP3.LUT R24, R24, 0x800000, RZ, 0xfc, !PT ;  /* 0x0080000018182812 */ /* 0x000fe200078efcff */
[----:B------:R-:W-:Y:S01]  /*d3db0*/  UMOV UR67, UR10 ;  /* 0x0000000a00437c82 */ /* 0x000fe20008000000 */
[----:B------:R-:W2:Y:S02]  /*d3dc0*/  LDCU.64 UR10, c[0x0][0x398] ;  /* 0x00007300ff0a77ac */ /* 0x000ea40008000a00 */
[----:B------:R-:W-:Y:S01]  /*d3dd0*/  LOP3.LUT R24, R24, 0xffbfffff, RZ, 0xc0, !PT ;  /* 0xffbfffff18187812 */ /* 0x000fe200078ec0ff */
[----:B------:R-:W-:Y:S01]  /*d3de0*/  UMOV UR61, UR32 ;  /* 0x00000020003d7c82 */ /* 0x000fe20008000000 */
[----:B------:R-:W3:Y:S02]  /*d3df0*/  LDCU UR18, c[0x0][0x398] ;  /* 0x00007300ff1277ac */ /* 0x000ee40008000800 */
[----:B------:R-:W-:Y:S02]  /*d3e00*/  @P1 LOP3.LUT R24, R24, 0x400000, RZ, 0xfc, !PT ;  /* 0x0040000018181812 */ /* 0x000fe400078efcff */
[----:B------:R-:W-:Y:S01]  /*d3e10*/  ISETP.LT.AND P1, PT, R209, UR26, !P0 ;  /* 0x0000001ad1007c0c */ /* 0x000fe2000c721270 */
[----:B------:R-:W2:Y:S01]  /*d3e20*/  LDCU UR20, c[0x0][0x398] ;  /* 0x00007300ff1477ac */ /* 0x000ea20008000800 */
[----:B------:R-:W-:-:S02]  /*d3e30*/  LOP3.LUT R24, R24, 0xffdfffff, RZ, 0xc0, !PT ;  /* 0xffdfffff18187812 */ /* 0x000fc400078ec0ff */
[----:B-1----:R-:W-:-:S09]  /*d3e40*/  ISETP.LT.AND P0, PT, R208, UR68, !P0 ;  /* 0x00000044d0007c0c */ /* 0x002fd2000c701270 */
[----:B------:R-:W-:-:S04]  /*d3e50*/  @P1 LOP3.LUT R24, R24, 0x200000, RZ, 0xfc, !PT ;  /* 0x0020000018181812 */ /* 0x000fc800078efcff */
[----:B------:R-:W-:-:S04]  /*d3e60*/  LOP3.LUT R24, R24, 0xffefffff, RZ, 0xc0, !PT ;  /* 0xffefffff18187812 */ /* 0x000fc800078ec0ff */
[----:B------:R-:W-:Y:S02]  /*d3e70*/  @P0 LOP3.LUT R24, R24, 0x100000, RZ, 0xfc, !PT ;  /* 0x0010000018180812 */ /* 0x000fe400078efcff */
[----:B------:R-:W-:Y:S01]  /*d3e80*/  ISETP.GE.AND P0, PT, R32, UR9, PT ;  /* 0x0000000920007c0c */ /* 0x000fe2000bf06270 */
[----:B------:R-:W-:Y:S01]  /*d3e90*/  UMOV UR68, UR27 ;  /* 0x0000001b00447c82 */ /* 0x000fe20008000000 */
[----:B------:R-:W1:Y:S02]  /*d3ea0*/  LDCU.64 UR26, c[0x0][0x398] ;  /* 0x00007300ff1a77ac */ /* 0x000e640008000a00 */
[----:B--2---:R-:W-:Y:S02]  /*d3eb0*/  ISETP.LT.AND P1, PT, R211, UR10, !P0 ;  /* 0x0000000ad3007c0c */ /* 0x004fe4000c721270 */
[----:B------:R-:W-:Y:S01]  /*d3ec0*/  ISETP.LT.AND P2, PT, R210, UR66, !P0 ;  /* 0x00000042d2007c0c */ /* 0x000fe2000c741270 */
[----:B------:R-:W2:Y:S01]  /*d3ed0*/  LDCU.64 UR8, c[0x0][0x398] ;  /* 0x00007300ff0877ac */ /* 0x000ea20008000a00 */
[----:B------:R-:W-:-:S09]  /*d3ee0*/  LOP3.LUT R24, R24, 0xfff7ffff, RZ, 0xc0, !PT ;  /* 0xfff7ffff18187812 */ /* 0x000fd200078ec0ff */
[----:B------:R-:W-:Y:S02]  /*d3ef0*/  @P1 LOP3.LUT R24, R24, 0x80000, RZ, 0xfc, !PT ;  /* 0x0008000018181812 */ /* 0x000fe400078efcff */
[----:B----4-:R-:W-:Y:S02]  /*d3f00*/  ISETP.LT.AND P1, PT, R209, UR63, !P0 ;  /* 0x0000003fd1007c0c */ /* 0x010fe4000c721270 */
[----:B------:R-:W-:-:S04]  /*d3f10*/  LOP3.LUT R24, R24, 0xfffbffff, RZ, 0xc0, !PT ;  /* 0xfffbffff18187812 */ /* 0x000fc800078ec0ff */
[----:B------:R-:W-:Y:S02]  /*d3f20*/  @P2 LOP3.LUT R24, R24, 0x40000, RZ, 0xfc, !PT ;  /* 0x0004000018182812 */ /* 0x000fe400078efcff */
[----:B-1----:R-:W-:Y:S02]  /*d3f30*/  ISETP.LT.AND P0, PT, R208, UR26, !P0 ;  /* 0x0000001ad0007c0c */ /* 0x002fe4000c701270 */
[----:B------:R-:W-:-:S04]  /*d3f40*/  LOP3.LUT R24, R24, 0xfffdffff, RZ, 0xc0, !PT ;  /* 0xfffdffff18187812 */ /* 0x000fc800078ec0ff */
[----:B------:R-:W-:Y:S01]  /*d3f50*/  @P1 LOP3.LUT R24, R24, 0x20000, RZ, 0xfc, !PT ;  /* 0x0002000018181812 */ /* 0x000fe200078efcff */
[----:B------:R-:W-:-:S03]  /*d3f60*/  VIADD R32, R252, 0x48 ;  /* 0x00000048fc207836 */ /* 0x000fc60000000000 */
[----:B------:R-:W-:-:S04]  /*d3f70*/  LOP3.LUT R24, R24, 0xfffeffff, RZ, 0xc0, !PT ;  /* 0xfffeffff18187812 */ /* 0x000fc800078ec0ff */
[----:B------:R-:W-:Y:S02]  /*d3f80*/  @P0 LOP3.LUT R24, R24, 0x10000, RZ, 0xfc, !PT ;  /* 0x0001000018180812 */ /* 0x000fe400078efcff */
[----:B------:R-:W-:Y:S01]  /*d3f90*/  ISETP.GE.AND P0, PT, R32, UR15, PT ;  /* 0x0000000f20007c0c */ /* 0x000fe2000bf06270 */
[----:B------:R-:W-:Y:S01]  /*d3fa0*/  UMOV UR10, UR71 ;  /* 0x00000047000a7c82 */ /* 0x000fe20008000000 */
[----:B------:R-:W-:Y:S01]  /*d3fb0*/  UMOV UR66, UR43 ;  /* 0x0000002b00427c82 */ /* 0x000fe20008000000 */
[----:B------:R-:W-:Y:S01]  /*d3fc0*/  LOP3.LUT R24, R24, 0xffff7fff, RZ, 0xc0, !PT ;  /* 0xffff7fff18187812 */ /* 0x000fe200078ec0ff */
[----:B------:R-:W1:Y:S01]  /*d3fd0*/  LDCU.64 UR14, c[0x0][0x398] ;  /* 0x00007300ff0e77ac */ /* 0x000e620008000a00 */
[----:B--2---:R-:W-:Y:S01]  /*d3fe0*/  ISETP.LT.AND P3, PT, R211, UR8, !P0 ;  /* 0x00000008d3007c0c */ /* 0x004fe2000c761270 */
[----:B------:R-:W-:Y:S01]  /*d3ff0*/  UMOV UR71, UR42 ;  /* 0x0000002a00477c82 */ /* 0x000fe20008000000 */
[----:B------:R-:W2:Y:S01]  /*d4000*/  LDCU.64 UR42, c[0x0][0x398] ;  /* 0x00007300ff2a77ac */ /* 0x000ea20008000a00 */
[----:B------:R-:W-:-:S02]  /*d4010*/  ISETP.LT.AND P2, PT, R210, UR59, !P0 ;  /* 0x0000003bd2007c0c */ /* 0x000fc4000c741270 */
[----:B------:R-:W-:Y:S01]  /*d4020*/  ISETP.LT.AND P1, PT, R209, UR58, !P0 ;  /* 0x0000003ad1007c0c */ /* 0x000fe2000c721270 */
[----:B------:R-:W-:Y:S01]  /*d4030*/  VIADD R32, R252, 0x47 ;  /* 0x00000047fc207836 */ /* 0x000fe20000000000 */
[----:B------:R-:W4:Y:S06]  /*d4040*/  LDCU.64 UR58, c[0x0][0x398] ;  /* 0x00007300ff3a77ac */ /* 0x000f2c0008000a00 */
[----:B------:R-:W-:-:S04]  /*d4050*/  @P3 LOP3.LUT R24, R24, 0x8000, RZ, 0xfc, !PT ;  /* 0x0000800018183812 */ /* 0x000fc800078efcff */
[----:B------:R-:W-:-:S04]  /*d4060*/  LOP3.LUT R24, R24, 0xffffbfff, RZ, 0xc0, !PT ;  /* 0xffffbfff18187812 */ /* 0x000fc800078ec0ff */
[----:B------:R-:W-:Y:S02]  /*d4070*/  @P2 LOP3.LUT R24, R24, 0x4000, RZ, 0xfc, !PT ;  /* 0x0000400018182812 */ /* 0x000fe400078efcff */
[----:B--2---:R-:W-:Y:S01]  /*d4080*/  ISETP.LT.AND P0, PT, R208, UR42, !P0 ;  /* 0x0000002ad0007c0c */ /* 0x004fe2000c701270 */
[----:B------:R-:W-:Y:S01]  /*d4090*/  UMOV UR32, UR70 ;  /* 0x0000004600207c82 */ /* 0x000fe20008000000 */
[----:B------:R-:W-:Y:S01]  /*d40a0*/  LOP3.LUT R24, R24, 0xffffdfff, RZ, 0xc0, !PT ;  /* 0xffffdfff18187812 */ /* 0x000fe200078ec0ff */
[----:B------:R-:W-:Y:S01]  /*d40b0*/  UMOV UR63, UR77 ;  /* 0x0000004d003f7c82 */ /* 0x000fe20008000000 */
[----:B------:R-:W-:Y:S01]  /*d40c0*/  UMOV UR26, UR68 ;  /* 0x00000044001a7c82 */ /* 0x000fe20008000000 */
[----:B------:R-:W-:Y:S01]  /*d40d0*/  UMOV UR56, UR17 ;  /* 0x0000001100387c82 */ /* 0x000fe20008000000 */
[----:B------:R-:W-:Y:S01]  /*d40e0*/  @P1 LOP3.LUT R24, R24, 0x2000, RZ, 0xfc, !PT ;  /* 0x0000200018181812 */ /* 0x000fe200078efcff */
[----:B------:R-:W-:Y:S01]  /*d40f0*/  UMOV UR70, UR16 ;  /* 0x0000001000467c82 */ /* 0x000fe20008000000 */
[----:B------:R-:W-:Y:S01]  /*d4100*/  UMOV UR68, UR64 ;  /* 0x0000004000447c82 */ /* 0x000fe20008000000 */
[----:B------:R-:W2:Y:S01]  /*d4110*/  LDCU UR17, c[0x0][0x398] ;  /* 0x00007300ff1177ac */ /* 0x000ea20008000800 */
[----:B------:R-:W-:-:S02]  /*d4120*/  LOP3.LUT R24, R24, 0xffffefff, RZ, 0xc0, !PT ;  /* 0xffffefff18187812 */ /* 0x000fc400078ec0ff */
[----:B------:R-:W-:Y:S01]  /*d4130*/  LOP3.LUT R22, R22, 0x7fffffff, RZ, 0xc0, !PT ;  /* 0x7fffffff16167812 */ /* 0x000fe200078ec0ff */
[----:B------:R-:W-:Y:S01]  /*d4140*/  UMOV UR77, UR40 ;  /* 0x00000028004d7c82 */ /* 0x000fe20008000000 */
[----:B------:R-:W-:Y:S01]  /*d4150*/  @P0 LOP3.LUT R24, R24, 0x1000, RZ, 0xfc, !PT ;  /* 0x0000100018180812 */ /* 0x000fe200078efcff */
[----:B------:R-:W-:Y:S01]  /*d4160*/  UMOV UR64, UR52 ;  /* 0x0000003400407c82 */ /* 0x000fe20008000000 */
[----:B------:R-:W-:Y:S01]  /*d4170*/  ISETP.GE.AND P0, PT, R32, UR13, PT ;  /* 0x0000000d20007c0c */ /* 0x000fe2000bf06270 */
[----:B------:R-:W2:Y:S03]  /*d4180*/  LDCU.64 UR12, c[0x0][0x398] ;  /* 0x00007300ff0c77ac */ /* 0x000ea60008000a00 */
[----:B-1----:R-:W-:Y:S01]  /*d4190*/  ISETP.LT.AND P3, PT, R211, UR14, !P0 ;  /* 0x0000000ed3007c0c */ /* 0x002fe2000c761270 */
[----:B------:R-:W1:Y:S01]  /*d41a0*/  LDCU UR16, c[0x0][0x398] ;  /* 0x00007300ff1077ac */ /* 0x000e620008000800 */
[----:B------:R-:W-:-:S02]  /*d41b0*/  ISETP.LT.AND P2, PT, R210, UR35, !P0 ;  /* 0x00000023d2007c0c */ /* 0x000fc4000c741270 */
[----:B------:R-:W-:Y:S01]  /*d41c0*/  LOP3.LUT R24, R24, 0xfffff7ff, RZ, 0xc0, !PT ;  /* 0xfffff7ff18187812 */ /* 0x000fe200078ec0ff */
[----:B------:R-:W1:Y:S01]  /*d41d0*/  LDCU UR42, c[0x0][0x398] ;  /* 0x00007300ff2a77ac */ /* 0x000e620008000800 */
[----:B------:R-:W-:Y:S02]  /*d41e0*/  ISETP.LT.AND P1, PT, R209, UR34, !P0 ;  /* 0x00000022d1007c0c */ /* 0x000fe4000c721270 */
[----:B------:R-:W-:Y:S01]  /*d41f0*/  MOV.SPILL R33, UR60 ;  /* 0x0000003c00217c02 */ /* 0x000fe20009000f00 */
[----:B------:R-:W-:Y:S01]  /*d4200*/  VIADD R32, R252, 0x46 ;  /* 0x00000046fc207836 */ /* 0x000fe20000000000 */
[----:B------:R-:W1:Y:S03]  /*d4210*/  LDCU UR40, c[0x0][0x398] ;  /* 0x00007300ff2877ac */ /* 0x000e660008000800 */
[----:B------:R-:W-:Y:S01]  /*d4220*/  @P3 LOP3.LUT R24, R24, 0x800, RZ, 0xfc, !PT ;  /* 0x0000080018183812 */ /* 0x000fe200078efcff */
[----:B------:R-:W1:Y:S03]  /*d4230*/  LDCU.64 UR34, c[0x0][0x398] ;  /* 0x00007300ff2277ac */ /* 0x000e660008000a00 */
[----:B------:R-:W-:-:S04]  /*d4240*/  LOP3.LUT R24, R24, 0xfffffbff, RZ, 0xc0, !PT ;  /* 0xfffffbff18187812 */ /* 0x000fc800078ec0ff */
[----:B------:R-:W-:Y:S02]  /*d4250*/  @P2 LOP3.LUT R24, R24, 0x400, RZ, 0xfc, !PT ;  /* 0x0000040018182812 */ /* 0x000fe400078efcff */
[----:B----4-:R-:W-:Y:S02]  /*d4260*/  ISETP.LT.AND P0, PT, R208, UR58, !P0 ;  /* 0x0000003ad0007c0c */ /* 0x010fe4000c701270 */
[----:B------:R-:W-:-:S04]  /*d4270*/  LOP3.LUT R24, R24, 0xfffffdff, RZ, 0xc0, !PT ;  /* 0xfffffdff18187812 */ /* 0x000fc800078ec0ff */
[----:B------:R-:W-:-:S04]  /*d4280*/  @P1 LOP3.LUT R24, R24, 0x200, RZ, 0xfc, !PT ;  /* 0x0000020018181812 */ /* 0x000fc800078efcff */
[----:B------:R-:W-:-:S04]  /*d4290*/  LOP3.LUT R24, R24, 0xfffffeff, RZ, 0xc0, !PT ;  /* 0xfffffeff18187812 */ /* 0x000fc800078ec0ff */
[----:B------:R-:W-:Y:S02]  /*d42a0*/  @P0 LOP3.LUT R24, R24, 0x100, RZ, 0xfc, !PT ;  /* 0x0000010018180812 */ /* 0x000fe400078efcff */
[----:B------:R-:W-:-:S04]  /*d42b0*/  ISETP.GE.AND P0, PT, R32, UR11, PT ;  /* 0x0000000b20007c0c */ /* 0x000fc8000bf06270 */
[----:B--2---:R-:W-:Y:S02]  /*d42c0*/  ISETP.LT.AND P3, PT, R211, UR12, !P0 ;  /* 0x0000000cd3007c0c */ /* 0x004fe4000c761270 */
[----:B------:R-:W-:Y:S02]  /*d42d0*/  ISETP.LT.AND P2, PT, R210, UR62, !P0 ;  /* 0x0000003ed2007c0c */ /* 0x000fe4000c741270 */
[----:B------:R-:W-:Y:S02]  /*d42e0*/  LOP3.LUT R24, R24, 0xffffff7f, RZ, 0xc0, !PT ;  /* 0xffffff7f18187812 */ /* 0x000fe400078ec0ff */
[----:B------:R-:W-:-:S07]  /*d42f0*/  ISETP.LT.AND P1, PT, R209, UR55, !P0 ;  /* 0x00000037d1007c0c */ /* 0x000fce000c721270 */
[----:B------:R-:W-:-:S04]  /*d4300*/  @P3 LOP3.LUT R24, R24, 0x80, RZ, 0xfc, !PT ;  /* 0x0000008018183812 */ /* 0x000fc800078efcff */
[----:B------:R-:W-:Y:S01]  /*d4310*/  LOP3.LUT R24, R24, 0xffffffbf, RZ, 0xc0, !PT ;  /* 0xffffffbf18187812 */ /* 0x000fe200078ec0ff */
[----:B------:R-:W-:Y:S01]  /*d4320*/  UMOV UR58, UR10 ;  /* 0x0000000a003a7c82 */ /* 0x000fe20008000000 */
[----:B-1----:R-:W-:Y:S01]  /*d4330*/  ISETP.LT.AND P0, PT, R208, UR34, !P0 ;  /* 0x00000022d0007c0c */ /* 0x002fe2000c701270 */
[----:B------:R-:W1:Y:S01]  /*d4340*/  LDCU.64 UR10, c[0x0][0x398] ;  /* 0x00007300ff0a77ac */ /* 0x000e620008000a00 */
[----:B------:R-:W-:-:S04]  /*d4350*/  @P2 LOP3.LUT R24, R24, 0x40, RZ, 0xfc, !PT ;  /* 0x0000004018182812 */ /* 0x000fc800078efcff */
[----:B------:R-:W-:-:S04]  /*d4360*/  LOP3.LUT R24, R24, 0xffffffdf, RZ, 0xc0, !PT ;  /* 0xffffffdf18187812 */ /* 0x000fc800078ec0ff */
[----:B------:R-:W-:Y:S02]  /*d4370*/  @P1 LOP3.LUT R24, R24, 0x20, RZ, 0xfc, !PT ;  /* 0x0000002018181812 */ /* 0x000fe400078efcff */
[----:B------:R-:W-:Y:S02]  /*d4380*/  IADD3 R32, PT, PT, R252, 0x45, RZ ;  /* 0x00000045fc207810 */ /* 0x000fe40007ffe0ff */
[----:B------:R-:W-:-:S04]  /*d4390*/  LOP3.LUT R24, R24, 0xffffffef, RZ, 0xc0, !PT ;  /* 0xffffffef18187812 */ /* 0x000fc800078ec0ff */
[----:B------:R-:W-:Y:S02]  /*d43a0*/  @P0 LOP3.LUT R24, R24, 0x10, RZ, 0xfc, !PT ;  /* 0x0000001018180812 */ /* 0x000fe400078efcff */
[----:B------:R-:W-:Y:S01]  /*d43b0*/  ISETP.GE.AND P0, PT, R32, UR9, PT ;  /* 0x0000000920007c0c */ /* 0x000fe2000bf06270 */
[----:B------:R-:W-:Y:S01]  /*d43c0*/  UMOV UR34, UR66 ;  /* 0x0000004200227c82 */ /* 0x000fe20008000000 */
[----:B------:R-:W-:Y:S01]  /*d43d0*/  UMOV UR14, UR67 ;  /* 0x00000043000e7c82 */ /* 0x000fe20008000000 */
[----:B------:R-:W2:Y:S01]  /*d43e0*/  LDCU.64 UR66, c[0x0][0x398] ;  /* 0x00007300ff4277ac */ /* 0x000ea20008000a00 */
[----:B-1----:R-:W-:Y:S02]  /*d43f0*/  ISETP.LT.AND P3, PT, R211, UR10, !P0 ;  /* 0x0000000ad3007c0c */ /* 0x002fe4000c761270 */
[----:B------:R-:W-:Y:S01]  /*d4400*/  ISETP.LT.AND P2, PT, R210, UR51, !P0 ;  /* 0x00000033d2007c0c */ /* 0x000fe2000c741270 */
[----:B------:R-:W1:Y:S01]  /*d4410*/  LDCU.64 UR8, c[0x0][0x398] ;  /* 0x00007300ff0877ac */ /* 0x000e620008000a00 */
[----:B------:R-:W-:-:S02]  /*d4420*/  LOP3.LUT R24, R24, 0xfffffff7, RZ, 0xc0, !PT ;  /* 0xfffffff718187812 */ /* 0x000fc400078ec0ff */
[----:B------:R-:W-:Y:S01]  /*d4430*/  ISETP.LT.AND P1, PT, R209, UR50, !P0 ;  /* 0x00000032d1007c0c */ /* 0x000fe2000c721270 */
[----:B------:R-:W-:Y:S01]  /*d4440*/  VIADD R32, R252, 0x44 ;  /* 0x00000044fc207836 */ /* 0x000fe20000000000 */
[----:B------:R-:W4:Y:S05]  /*d4450*/  LDCU.64 UR50, c[0x0][0x398] ;  /* 0x00007300ff3277ac */ /* 0x000f2a0008000a00 */
[----:B------:R-:W-:-:S04]  /*d4460*/  @P3 LOP3.LUT R24, R24, 0x8, RZ, 0xfc, !PT ;  /* 0x0000000818183812 */ /* 0x000fc800078efcff */
        /* <DEDUP_REMOVED lines=8> */
[----:B-1----:R-:W-:Y:S02]  /*d44f0*/  ISETP.LT.AND P1, PT, R211, UR8, !P0 ;  /* 0x00000008d3007c0c */ /* 0x002fe4000c721270 */
[----:B------:R-:W-:Y:S01]  /*d4500*/  ISETP.LT.AND P2, PT, R210, UR54, !P0 ;  /* 0x00000036d2007c0c */ /* 0x000fe2000c741270 */
[----:B------:R-:W-:-:S10]  /*d4510*/  UMOV UR8, UR58 ;  /* 0x0000003a00087c82 */ /* 0x000fd40008000000 */
[----:B------:R-:W-:Y:S02]  /*d4520*/  @P1 LOP3.LUT R23, R23, 0x80000000, RZ, 0xfc, !PT ;  /* 0x8000000017171812 */ /* 0x000fe400078efcff */
[----:B------:R-:W-:Y:S02]  /*d4530*/  ISETP.LT.AND P1, PT, R209, UR47, !P0 ;  /* 0x0000002fd1007c0c */ /* 0x000fe4000c721270 */
[----:B------:R-:W-:Y:S01]  /*d4540*/  LOP3.LUT R23, R23, 0xbfffffff, RZ, 0xc0, !PT ;  /* 0xbfffffff17177812 */ /* 0x000fe200078ec0ff */
[----:B------:R-:W-:Y:S01]  /*d4550*/  UMOV UR58, UR14 ;  /* 0x0000000e003a7c82 */ /* 0x000fe20008000000 */
[----:B----4-:R-:W-:Y:S01]  /*d4560*/  ISETP.LT.AND P0, PT, R208, UR50, !P0 ;  /* 0x00000032d0007c0c */ /* 0x010fe2000c701270 */
        /* <DEDUP_REMOVED lines=15> */
[----:B------:R-:W-:-:S07]  /*d4660*/  ISETP.LT.AND P1, PT, R209, UR19, !P0 ;  /* 0x00000013d1007c0c */ /* 0x000fce000c721270 */
[----:B------:R-:W-:-:S04]  /*d4670*/  @P3 LOP3.LUT R23, R23, 0x8000000, RZ, 0xfc, !PT ;  /* 0x0800000017173812 */ /* 0x000fc800078efcff */
[----:B------:R-:W-:-:S04]  /*d4680*/  LOP3.LUT R23, R23, 0xfbffffff, RZ, 0xc0, !PT ;  /* 0xfbffffff17177812 */ /* 0x000fc800078ec0ff */
[----:B------:R-:W-:Y:S02]  /*d4690*/  @P2 LOP3.LUT R23, R23, 0x4000000, RZ, 0xfc, !PT ;  /* 0x0400000017172812 */ /* 0x000fe400078efcff */
[----:B--2---:R-:W-:Y:S02]  /*d46a0*/  ISETP.LT.AND P0, PT, R208, UR70, !P0 ;  /* 0x00000046d0007c0c */ /* 0x004fe4000c701270 */
[----:B------:R-:W-:-:S04]  /*d46b0*/  LOP3.LUT R23, R23, 0xfdffffff, RZ, 0xc0, !PT ;  /* 0xfdffffff17177812 */ /* 0x000fc800078ec0ff */
[----:B------:R-:W-:Y:S01]  /*d46c0*/  @P1 LOP3.LUT R23, R23, 0x2000000, RZ, 0xfc, !PT ;  /* 0x0200000017171812 */ /* 0x000fe200078efcff */
[----:B------:R-:W-:-:S03]  /*d46d0*/  VIADD R32, R252, 0x42 ;  /* 0x00000042fc207836 */ /* 0x000fc60000000000 */
[----:B------:R-:W-:-:S04]  /*d46e0*/  LOP3.LUT R23, R23, 0xfeffffff, RZ, 0xc0, !PT ;  /* 0xfeffffff17177812 */ /* 0x000fc800078ec0ff */
[----:B------:R-:W-:Y:S02]  /*d46f0*/  @P0 LOP3.LUT R23, R23, 0x1000000, RZ, 0xfc, !PT ;  /* 0x0100000017170812 */ /* 0x000fe400078efcff */
[----:B------:R-:W-:-:S04]  /*d4700*/  ISETP.GE.AND P0, PT, R32, UR11, PT ;  /* 0x0000000b20007c0c */ /* 0x000fc8000bf06270 */
[----:B-1----:R-:W-:Y:S01]  /*d4710*/  ISETP.LT.AND P3, PT, R211, UR12, !P0 ;  /* 0x0000000cd3007c0c */ /* 0x002fe2000c761270 */
[----:B------:R-:W-:Y:S01]  /*d4720*/  UMOV UR55, UR63 ;  /* 0x0000003f00377c82 */ /* 0x000fe20008000000 */
[----:B------:R-:W1:Y:S01]  /*d4730*/  LDCU.64 UR62, c[0x0][0x398] ;  /* 0x00007300ff3e77ac */ /* 0x000e620008000a00 */
[----:B------:R-:W-:Y:S02]  /*d4740*/  ISETP.LT.AND P2, PT, R210, UR39, !P0 ;  /* 0x00000027d2007c0c */ /* 0x000fe4000c741270 */
[----:B------:R-:W-:Y:S02]  /*d4750*/  LOP3.LUT R23, R23, 0xff7fffff, RZ, 0xc0, !PT ;  /* 0xff7fffff17177812 */ /* 0x000fe400078ec0ff */
[----:B------:R-:W-:-:S06]  /*d4760*/  ISETP.LT.AND P1, PT, R209, UR30, !P0 ;  /* 0x0000001ed1007c0c */ /* 0x000fcc000c721270 */
[----:B------:R-:W-:Y:S01]  /*d4770*/  @P3 LOP3.LUT R23, R23, 0x800000, RZ, 0xfc, !PT ;  /* 0x0080000017173812 */ /* 0x000fe200078efcff */
[----:B------:R-:W-:-:S03]  /*d4780*/  UMOV UR10, UR64 ;  /* 0x00000040000a7c82 */ /* 0x000fc60008000000 */
[----:B------:R-:W-:Y:S01]  /*d4790*/  LOP3.LUT R23, R23, 0xffbfffff, RZ, 0xc0, !PT ;  /* 0xffbfffff17177812 */ /* 0x000fe200078ec0ff */
[----:B------:R-:W-:Y:S01]  /*d47a0*/  UMOV UR50, UR10 ;  /* 0x0000000a00327c82 */ /* 0x000fe20008000000 */
[----:B------:R-:W2:Y:S02]  /*d47b0*/  LDCU.64 UR10, c[0x0][0x398] ;  /* 0x00007300ff0a77ac */ /* 0x000ea40008000a00 */
[----:B------:R-:W-:Y:S02]  /*d47c0*/  @P2 LOP3.LUT R23, R23, 0x400000, RZ, 0xfc, !PT ;  /* 0x0040000017172812 */ /* 0x000fe400078efcff */
[----:B-1----:R-:W-:Y:S02]  /*d47d0*/  ISETP.LT.AND P0, PT, R208, UR62, !P0 ;  /* 0x0000003ed0007c0c */ /* 0x002fe4000c701270 */
[----:B------:R-:W-:-:S04]  /*d47e0*/  LOP3.LUT R23, R23, 0xffdfffff, RZ, 0xc0, !PT ;  /* 0xffdfffff17177812 */ /* 0x000fc800078ec0ff */
[----:B------:R-:W-:Y:S01]  /*d47f0*/  @P1 LOP3.LUT R23, R23, 0x200000, RZ, 0xfc, !PT ;  /* 0x0020000017171812 */ /* 0x000fe200078efcff */
[----:B------:R-:W-:-:S03]  /*d4800*/  VIADD R32, R252, 0x41 ;  /* 0x00000041fc207836 */ /* 0x000fc60000000000 */
[----:B------:R-:W-:-:S04]  /*d4810*/  LOP3.LUT R23, R23, 0xffefffff, RZ, 0xc0, !PT ;  /* 0xffefffff17177812 */ /* 0x000fc800078ec0ff */
[----:B------:R-:W-:Y:S02]  /*d4820*/  @P0 LOP3.LUT R23, R23, 0x100000, RZ, 0xfc, !PT ;  /* 0x0010000017170812 */ /* 0x000fe400078efcff */
[----:B------:R-:W-:-:S04]  /*d4830*/  ISETP.GE.AND P0, PT, R32, UR9, PT ;  /* 0x0000000920007c0c */ /* 0x000fc8000bf06270 */
[----:B--2---:R-:W-:Y:S01]  /*d4840*/  ISETP.LT.AND P1, PT, R211, UR10, !P0 ;  /* 0x0000000ad3007c0c */ /* 0x004fe2000c721270 */
[----:B------:R-:W-:Y:S01]  /*d4850*/  UMOV UR19, UR54 ;  /* 0x0000003600137c82 */ /* 0x000fe20008000000 */
[----:B------:R-:W-:Y:S01]  /*d4860*/  MOV.SPILL R36, UR51 ;  /* 0x0000003300247c02 */ /* 0x000fe20009000f00 */
[----:B------:R-:W-:Y:S01]  /*d4870*/  UMOV UR51, UR55 ;  /* 0x0000003700337c82 */ /* 0x000fe20008000000 */
[----:B------:R-:W1:Y:S01]  /*d4880*/  LDCU.64 UR54, c[0x0][0x398] ;  /* 0x00007300ff3677ac */ /* 0x000e620008000a00 */
[----:B------:R-:W-:Y:S02]  /*d4890*/  ISETP.LT.AND P2, PT, R210, UR38, !P0 ;  /* 0x00000026d2007c0c */ /* 0x000fe4000c741270 */
[----:B------:R-:W-:Y:S01]  /*d48a0*/  LOP3.LUT R23, R23, 0xfff7ffff, RZ, 0xc0, !PT ;  /* 0xfff7ffff17177812 */ /* 0x000fe200078ec0ff */
[----:B------:R-:W-:Y:S01]  /*d48b0*/  UMOV UR10, UR8 ;  /* 0x00000008000a7c82 */ /* 0x000fe20008000000 */
[----:B------:R-:W2:Y:S04]  /*d48c0*/  LDCU.64 UR8, c[0x0][0x398] ;  /* 0x00007300ff0877ac */ /* 0x000ea80008000a00 */
[----:B------:R-:W-:Y:S01]  /*d48d0*/  @P1 LOP3.LUT R23, R23, 0x80000, RZ, 0xfc, !PT ;  /* 0x0008000017171812 */ /* 0x000fe200078efcff */
[----:B------:R-:W-:Y:S01]  /*d48e0*/  UMOV UR62, UR47 ;  /* 0x0000002f003e7c82 */ /* 0x000fe20008000000 */
[----:B------:R-:W-:Y:S01]  /*d48f0*/  ISETP.LT.AND P1, PT, R209, UR24, !P0 ;  /* 0x00000018d1007c0c */ /* 0x000fe2000c721270 */
[----:B------:R-:W4:Y:S01]  /*d4900*/  LDCU.64 UR46, c[0x0][0x398] ;  /* 0x00007300ff2e77ac */ /* 0x000f220008000a00 */
[----:B------:R-:W-:-:S02]  /*d4910*/  LOP3.LUT R23, R23, 0xfffbffff, RZ, 0xc0, !PT ;  /* 0xfffbffff17177812 */ /* 0x000fc400078ec0ff */
[----:B------:R-:W-:Y:S01]  /*d4920*/  IADD3 R32, PT, PT, R252, 0x40, RZ ;  /* 0x00000040fc207810 */ /* 0x000fe20007ffe0ff */
[----:B------:R-:W2:Y:S01]  /*d4930*/  LDCU.64 UR38, c[0x0][0x398] ;  /* 0x00007300ff2677ac */ /* 0x000ea20008000a00 */
[----:B------:R-:W-:Y:S02]  /*d4940*/  @P2 LOP3.LUT R23, R23, 0x40000, RZ, 0xfc, !PT ;  /* 0x0004000017172812 */ /* 0x000fe400078efcff */
[----:B-1----:R-:W-:Y:S01]  /*d4950*/  ISETP.LT.AND P0, PT, R208, UR54, !P0 ;  /* 0x00000036d0007c0c */ /* 0x002fe2000c701270 */
[----:B------:R-:W-:Y:S01]  /*d4960*/  UMOV UR52, UR36 ;  /* 0x0000002400347c82 */ /* 0x000fe20008000000 */
[----:B------:R-:W-:Y:S01]  /*d4970*/  LOP3.LUT R23, R23, 0xfffdffff, RZ, 0xc0, !PT ;  /* 0xfffdffff17177812 */ /* 0x000fe200078ec0ff */
[----:B------:R-:W-:Y:S01]  /*d4980*/  UMOV UR66, UR77 ;  /* 0x0000004d00427c82 */ /* 0x000fe20008000000 */
[----:B------:R-:W-:Y:S01]  /*d4990*/  UMOV UR70, UR26 ;  /* 0x0000001a00467c82 */ /* 0x000fe20008000000 */
[----:B------:R-:W-:Y:S01]  /*d49a0*/  UMOV UR36, UR6 ;  /* 0x0000000600247c82 */ /* 0x000fe20008000000 */
[----:B------:R-:W-:-:S02]  /*d49b0*/  @P1 LOP3.LUT R23, R23, 0x20000, RZ, 0xfc, !PT ;  /* 0x0002000017171812 */ /* 0x000fc400078efcff */
[----:B------:R-:W-:Y:S01]  /*d49c0*/  MOV.SPILL R35, UR55 ;  /* 0x0000003700237c02 */ /* 0x000fe20009000f00 */
[----:B------:R-:W-:Y:S01]  /*d49d0*/  UMOV UR60, UR44 ;  /* 0x0000002c003c7c82 */ /* 0x000fe20008000000 */
[----:B------:R-:W-:Y:S01]  /*d49e0*/  LOP3.LUT R23, R23, 0xfffeffff, RZ, 0xc0, !PT ;  /* 0xfffeffff17177812 */ /* 0x000fe200078ec0ff */
[----:B------:R-:W-:Y:S01]  /*d49f0*/  UMOV UR77, UR36 ;  /* 0x00000024004d7c82 */ /* 0x000fe20008000000 */
[----:B------:R-:W-:Y:S01]  /*d4a00*/  UMOV UR55, UR76 ;  /* 0x0000004c00377c82 */ /* 0x000fe20008000000 */
[----:B------:R-:W1:Y:S01]  /*d4a10*/  LDCU UR44, c[0x0][0x398] ;  /* 0x00007300ff2c77ac */ /* 0x000e620008000800 */
[----:B------:R-:W-:Y:S02]  /*d4a20*/  @P0 LOP3.LUT R23, R23, 0x10000, RZ, 0xfc, !PT ;  /* 0x0001000017170812 */ /* 0x000fe400078efcff */
[----:B------:R-:W-:Y:S01]  /*d4a30*/  ISETP.GE.AND P0, PT, R32, UR15, PT ;  /* 0x0000000f20007c0c */ /* 0x000fe2000bf06270 */
[----:B------:R-:W1:Y:S03]  /*d4a40*/  LDCU.64 UR14, c[0x0][0x398] ;  /* 0x00007300ff0e77ac */ /* 0x000e660008000a00 */
[----:B--2---:R-:W-:Y:S01]  /*d4a50*/  ISETP.LT.AND P3, PT, R211, UR8, !P0 ;  /* 0x00000008d3007c0c */ /* 0x004fe2000c761270 */
[----:B------:R-:W-:Y:S01]  /*d4a60*/  UMOV UR54, UR34 ;  /* 0x0000002200367c82 */ /* 0x000fe20008000000 */
[----:B------:R-:W-:Y:S01]  /*d4a70*/  ISETP.LT.AND P2, PT, R210, UR31, !P0 ;  /* 0x0000001fd2007c0c */ /* 0x000fe2000c741270 */
[----:B------:R-:W2:Y:S01]  /*d4a80*/  LDCU UR6, c[0x0][0x398] ;  /* 0x00007300ff0677ac */ /* 0x000ea20008000800 */
[----:B------:R-:W-:-:S02]  /*d4a90*/  LOP3.LUT R23, R23, 0xffff7fff, RZ, 0xc0, !PT ;  /* 0xffff7fff17177812 */ /* 0x000fc400078ec0ff */
[----:B------:R-:W-:Y:S01]  /*d4aa0*/  ISETP.LT.AND P1, PT, R209, UR22, !P0 ;  /* 0x00000016d1007c0c */ /* 0x000fe2000c721270 */
[----:B------:R-:W-:Y:S01]  /*d4ab0*/  VIADD R32, R252, 0x3f ;  /* 0x0000003ffc207836 */ /* 0x000fe20000000000 */
[----:B------:R-:W1:Y:S01]  /*d4ac0*/  LDCU.64 UR30, c[0x0][0x398] ;  /* 0x00007300ff1e77ac */ /* 0x000e620008000a00 */
[----:B------:R-:W-:-:S04]  /*d4ad0*/  UMOV UR64, UR52 ;  /* 0x0000003400407c82 */ /* 0x000fc80008000000 */
[----:B------:R-:W-:Y:S01]  /*d4ae0*/  @P3 LOP3.LUT R23, R23, 0x8000, RZ, 0xfc, !PT ;  /* 0x0000800017173812 */ /* 0x000fe200078efcff */
[----:B------:R-:W1:Y:S03]  /*d4af0*/  LDCU UR36, c[0x0][0x398] ;  /* 0x00007300ff2477ac */ /* 0x000e660008000800 */
[----:B------:R-:W-:Y:S01]  /*d4b00*/  LOP3.LUT R23, R23, 0xffffbfff, RZ, 0xc0, !PT ;  /* 0xffffbfff17177812 */ /* 0x000fe200078ec0ff */
[----:B------:R-:W1:Y:S03]  /*d4b10*/  LDCU UR26, c[0x0][0x398] ;  /* 0x00007300ff1a77ac */ /* 0x000e660008000800 */
[----:B------:R-:W-:Y:S01]  /*d4b20*/  @P2 LOP3.LUT R23, R23, 0x4000, RZ, 0xfc, !PT ;  /* 0x0000400017172812 */ /* 0x000fe200078efcff */
[----:B------:R-:W1:Y:S01]  /*d4b30*/  LDCU UR34, c[0x0][0x398] ;  /* 0x00007300ff2277ac */ /* 0x000e620008000800 */
[----:B----4-:R-:W-:-:S02]  /*d4b40*/  ISETP.LT.AND P0, PT, R208, UR46, !P0 ;  /* 0x0000002ed0007c0c */ /* 0x010fc4000c701270 */
[----:B------:R-:W-:Y:S01]  /*d4b50*/  LOP3.LUT R23, R23, 0xffffdfff, RZ, 0xc0, !PT ;  /* 0xffffdfff17177812 */ /* 0x000fe200078ec0ff */
[----:B------:R-:W4:Y:S03]  /*d4b60*/  LDCU UR24, c[0x0][0x398] ;  /* 0x00007300ff1877ac */ /* 0x000f260008000800 */
[----:B------:R-:W-:-:S04]  /*d4b70*/  @P1 LOP3.LUT R23, R23, 0x2000, RZ, 0xfc, !PT ;  /* 0x0000200017171812 */ /* 0x000fc800078efcff */
        /* <DEDUP_REMOVED lines=22> */
[----:B--2---:R-:W-:Y:S02]  /*d4ce0*/  ISETP.LT.AND P3, PT, R211, UR12, !P0 ;  /* 0x0000000cd3007c0c */ /* 0x004fe4000c761270 */
[----:B------:R-:W-:Y:S02]  /*d4cf0*/  ISETP.LT.AND P2, PT, R210, UR23, !P0 ;  /* 0x00000017d2007c0c */ /* 0x000fe4000c741270 */
[----:B------:R-:W-:Y:S01]  /*d4d00*/  LOP3.LUT R23, R23, 0xffffff7f, RZ, 0xc0, !PT ;  /* 0xffffff7f17177812 */ /* 0x000fe200078ec0ff */
[----:B------:R-:W-:Y:S01]  /*d4d10*/  UMOV UR38, UR10 ;  /* 0x0000000a00267c82 */ /* 0x000fe20008000000 */
[----:B------:R-:W-:Y:S01]  /*d4d20*/  ISETP.LT.AND P1, PT, R209, UR4, !P0 ;  /* 0x00000004d1007c0c */ /* 0x000fe2000c721270 */
[----:B------:R-:W2:Y:S01]  /*d4d30*/  LDCU.64 UR10, c[0x0][0x398] ;  /* 0x00007300ff0a77ac */ /* 0x000ea20008000a00 */
[----:B------:R-:W-:Y:S01]  /*d4d40*/  VIADD R32, R252, 0x3d ;  /* 0x0000003dfc207836 */ /* 0x000fe20000000000 */
[----:B------:R-:W1:Y:S04]  /*d4d50*/  LDCU.64 UR22, c[0x0][0x398] ;  /* 0x00007300ff1677ac */ /* 0x000e680008000a00 */
        /* <DEDUP_REMOVED lines=10> */
[----:B------:R-:W1:Y:S03]  /*d4e00*/  LDCU.64 UR8, c[0x0][0x398] ;  /* 0x00007300ff0877ac */ /* 0x000e660008000a00 */
[----:B--2---:R-:W-:Y:S02]  /*d4e10*/  ISETP.LT.AND P2, PT, R211, UR10, !P0 ;  /* 0x0000000ad3007c0c */ /* 0x004fe4000c741270 */
[----:B------:R-:W-:Y:S02]  /*d4e20*/  ISETP.LT.AND P1, PT, R210, UR48, !P0 ;  /* 0x00000030d2007c0c */ /* 0x000fe4000c721270 */
[----:B------:R-:W-:-:S09]  /*d4e30*/  LOP3.LUT R23, R23, 0xfffffff7, RZ, 0xc0, !PT ;  /* 0xfffffff717177812 */ /* 0x000fd200078ec0ff */
[----:B------:R-:W-:-:S04]  /*d4e40*/  @P2 LOP3.LUT R23, R23, 0x8, RZ, 0xfc, !PT ;  /* 0x0000000817172812 */ /* 0x000fc800078efcff */
[----:B------:R-:W-:-:S04]  /*d4e50*/  LOP3.LUT R23, R23, 0xfffffffb, RZ, 0xc0, !PT ;  /* 0xfffffffb17177812 */ /* 0x000fc800078ec0ff */
[----:B------:R-:W-:Y:S02]  /*d4e60*/  @P1 LOP3.LUT R23, R23, 0x4, RZ, 0xfc, !PT ;  /* 0x0000000417171812 */ /* 0x000fe400078efcff */
[----:B---3--:R-:W-:Y:S01]  /*d4e70*/  ISETP.LT.AND P1, PT, R209, UR18, !P0 ;  /* 0x00000012d1007c0c */ /* 0x008fe2000c721270 */
[----:B------:R-:W-:Y:S01]  /*d4e80*/  VIADD R32, R252, 0x3c ;  /* 0x0000003cfc207836 */ /* 0x000fe20000000000 */
[----:B-1----:R-:W-:Y:S01]  /*d4e90*/  ISETP.LT.AND P0, PT, R208, UR22, !P0 ;  /* 0x00000016d0007c0c */ /* 0x002fe2000c701270 */
[----:B------:R-:W1:Y:S01]  /*d4ea0*/  LDCU.64 UR18, c[0x0][0x398] ;  /* 0x00007300ff1277ac */ /* 0x000e620008000a00 */
[----:B------:R-:W-:Y:S01]  /*d4eb0*/  LOP3.LUT R23, R23, 0xfffffffd, RZ, 0xc0, !PT ;  /* 0xfffffffd17177812 */ /* 0x000fe200078ec0ff */
[----:B------:R-:W-:Y:S01]  /*d4ec0*/  UMOV UR48, UR70 ;  /* 0x0000004600307c82 */ /* 0x000fe20008000000 */
[----:B------:R-:W-:Y:S01]  /*d4ed0*/  UMOV UR30, UR54 ;  /* 0x00000036001e7c82 */ /* 0x000fe20008000000 */
[----:B------:R-:W2:Y:S06]  /*d4ee0*/  LDCU UR22, c[0x0][0x398] ;  /* 0x00007300ff1677ac */ /* 0x000eac0008000800 */
[----:B------:R-:W-:-:S04]  /*d4ef0*/  @P1 LOP3.LUT R23, R23, 0x2, RZ, 0xfc, !PT ;  /* 0x0000000217171812 */ /* 0x000fc800078efcff */
[----:B------:R-:W-:-:S04]  /*d4f00*/  LOP3.LUT R23, R23, 0xfffffffe, RZ, 0xc0, !PT ;  /* 0xfffffffe17177812 */ /* 0x000fc800078ec0ff */
[----:B------:R-:W-:Y:S02]  /*d4f10*/  @P0 LOP3.LUT R23, R23, 0x1, RZ, 0xfc, !PT ;  /* 0x0000000117170812 */ /* 0x000fe400078efcff */
[----:B------:R-:W-:Y:S01]  /*d4f20*/  ISETP.GE.AND P0, PT, R32, UR15, PT ;  /* 0x0000000f20007c0c */ /* 0x000fe2000bf06270 */
[----:B------:R-:W-:Y:S01]  /*d4f30*/  UMOV UR70, UR77 ;  /* 0x0000004d00467c82 */ /* 0x000fe20008000000 */
[----:B------:R-:W3:Y:S02]  /*d4f40*/  LDCU.64 UR76, c[0x0][0x398] ;  /* 0x00007300ff4c77ac */ /* 0x000ee40008000a00 */
[----:B------:R-:W-:Y:S02]  /*d4f50*/  ISETP.LT.AND P3, PT, R211, UR8, !P0 ;  /* 0x00000008d3007c0c */ /* 0x000fe4000c761270 */
[----:B------:R-:W-:Y:S01]  /*d4f60*/  ISETP.LT.AND P2, PT, R210, UR20, !P0 ;  /* 0x00000014d2007c0c */ /* 0x000fe2000c741270 */
[----:B------:R-:W1:Y:S01]  /*d4f70*/  LDCU.64 UR20, c[0x0][0x398] ;  /* 0x00007300ff1477ac */ /* 0x000e620008000a00 */
[----:B------:R-:W-:-:S02]  /*d4f80*/  ISETP.LT.AND P1, PT, R209, UR17, !P0 ;  /* 0x00000011d1007c0c */ /* 0x000fc4000c721270 */
[----:B------:R-:W-:Y:S01]  /*d4f90*/  IADD3 R32, PT, PT, R252, 0x3b, RZ ;  /* 0x0000003bfc207810 */ /* 0x000fe20007ffe0ff */
[----:B------:R-:W-:Y:S01]  /*d4fa0*/  UMOV UR54, UR72 ;  /* 0x0000004800367c82 */ /* 0x000fe20008000000 */
[----:B------:R-:W2:Y:S05]  /*d4fb0*/  LDCU.64 UR14, c[0x0][0x398] ;  /* 0x00007300ff0e77ac */ /* 0x000eaa0008000a00 */
[----:B------:R-:W-:-:S04]  /*d4fc0*/  @P3 LOP3.LUT R22, R22, 0x80000000, RZ, 0xfc, !PT ;  /* 0x8000000016163812 */ /* 0x000fc800078efcff */
        /* <DEDUP_REMOVED lines=11> */
[----:B---3--:R-:W-:Y:S01]  /*d5080*/  ISETP.LT.AND P1, PT, R211, UR76, !P0 ;  /* 0x0000004cd3007c0c */ /* 0x008fe2000c721270 */
[----:B------:R-:W3:Y:S01]  /*d5090*/  LDCU.64 UR12, c[0x0][0x398] ;  /* 0x00007300ff0c77ac */ /* 0x000ee20008000a00 */
[----:B------:R-:W-:-:S11]  /*d50a0*/  ISETP.LT.AND P2, PT, R210, UR44, !P0 ;  /* 0x0000002cd2007c0c */ /* 0x000fd6000c741270 */
[----:B------:R-:W-:Y:S02]  /*d50b0*/  @P1 LOP3.LUT R22, R22, 0x8000000, RZ, 0xfc, !PT ;  /* 0x0800000016161812 */ /* 0x000fe400078efcff */
[----:B------:R-:W-:Y:S01]  /*d50c0*/  ISETP.LT.AND P1, PT, R209, UR16, !P0 ;  /* 0x00000010d1007c0c */ /* 0x000fe2000c721270 */
[----:B------:R-:W-:Y:S01]  /*d50d0*/  UMOV UR44, UR73 ;  /* 0x00000049002c7c82 */ /* 0x000fe20008000000 */
[----:B------:R-:W-:Y:S01]  /*d50e0*/  LOP3.LUT R22, R22, 0xfbffffff, RZ, 0xc0, !PT ;  /* 0xfbffffff16167812 */ /* 0x000fe200078ec0ff */
[----:B------:R-:W1:Y:S03]  /*d50f0*/  LDCU.64 UR72, c[0x0][0x398] ;  /* 0x00007300ff4877ac */ /* 0x000e660008000a00 */
        /* <DEDUP_REMOVED lines=9> */
[----:B------:R-:W2:Y:S03]  /*d5190*/  LDCU.64 UR10, c[0x0][0x398] ;  /* 0x00007300ff0a77ac */ /* 0x000ea60008000a00 */
[----:B-1----:R-:W-:Y:S02]  /*d51a0*/  ISETP.LT.AND P1, PT, R211, UR72, !P0 ;  /* 0x00000048d3007c0c */ /* 0x002fe4000c721270 */
[----:B------:R-:W-:-:S11]  /*d51b0*/  LOP3.LUT R22, R22, 0xff7fffff, RZ, 0xc0, !PT ;  /* 0xff7fffff16167812 */ /* 0x000fd600078ec0ff */
[----:B------:R-:W-:Y:S02]  /*d51c0*/  @P1 LOP3.LUT R22, R22, 0x800000, RZ, 0xfc, !PT ;  /* 0x0080000016161812 */ /* 0x000fe400078efcff */
[----:B------:R-:W-:Y:S02]  /*d51d0*/  ISETP.LT.AND P1, PT, R210, UR42, !P0 ;  /* 0x0000002ad2007c0c */ /* 0x000fe4000c721270 */
[----:B------:R-:W-:-:S11]  /*d51e0*/  LOP3.LUT R22, R22, 0xffbfffff, RZ, 0xc0, !PT ;  /* 0xffbfffff16167812 */ /* 0x000fd600078ec0ff */
[----:B------:R-:W-:Y:S02]  /*d51f0*/  @P1 LOP3.LUT R22, R22, 0x400000, RZ, 0xfc, !PT ;  /* 0x0040000016161812 */ /* 0x000fe400078efcff */
[----:B------:R-:W-:Y:S01]  /*d5200*/  ISETP.LT.AND P1, PT, R209, UR6, !P0 ;  /* 0x00000006d1007c0c */ /* 0x000fe2000c721270 */
[----:B------:R-:W-:Y:S01]  /*d5210*/  VIADD R32, R252, 0x39 ;  /* 0x00000039fc207836 */ /* 0x000fe20000000000 */
[----:B--2---:R-:W-:Y:S01]  /*d5220*/  ISETP.LT.AND P0, PT, R208, UR14, !P0 ;  /* 0x0000000ed0007c0c */ /* 0x004fe2000c701270 */
[----:B------:R-:W-:Y:S01]  /*d5230*/  UMOV UR72, UR46 ;  /* 0x0000002e00487c82 */ /* 0x000fe20008000000 */
[----:B------:R-:W-:Y:S01]  /*d5240*/  LOP3.LUT R22, R22, 0xffdfffff, RZ, 0xc0, !PT ;  /* 0xffdfffff16167812 */ /* 0x000fe200078ec0ff */
[----:B------:R-:W-:Y:S01]  /*d5250*/  UMOV UR42, UR55 ;  /* 0x00000037002a7c82 */ /* 0x000fe20008000000 */
[----:B------:R-:W1:Y:S01]  /*d5260*/  LDCU UR6, c[0x0][0x398] ;  /* 0x00007300ff0677ac */ /* 0x000e620008000800 */
[----:B------:R-:W-:Y:S01]  /*d5270*/  LOP3.LUT R21, R21, 0x7fffffff, RZ, 0xc0, !PT ;  /* 0x7fffffff15157812 */ /* 0x000fe200078ec0ff */
[----:B------:R-:W2:Y:S05]  /*d5280*/  LDCU UR14, c[0x0][0x398] ;  /* 0x00007300ff0e77ac */ /* 0x000eaa0008000800 */
        /* <DEDUP_REMOVED lines=18> */
[----:B------:R-:W-:Y:S01]  /*d53b0*/  ISETP.GE.AND P0, PT, R32, UR77, PT ;  /* 0x0000004d20007c0c */ /* 0x000fe2000bf06270 */
[----:B------:R-:W2:Y:S03]  /*d53c0*/  LDCU.64 UR76, c[0x0][0x398] ;  /* 0x00007300ff4c77ac */ /* 0x000ea60008000a00 */
[----:B-1----:R-:W-:Y:S02]  /*d53d0*/  ISETP.LT.AND P3, PT, R211, UR8, !P0 ;  /* 0x00000008d3007c0c */ /* 0x002fe4000c761270 */
[----:B------:R-:W-:Y:S01]  /*d53e0*/  LOP3.LUT R22, R22, 0xffff7fff, RZ, 0xc0, !PT ;  /* 0xffff7fff16167812 */ /* 0x000fe200078ec0ff */
[----:B------:R-:W-:Y:S01]  /*d53f0*/  VIADD R32, R252, 0x37 ;  /* 0x00000037fc207836 */ /* 0x000fe20000000000 */
[----:B------:R-:W-:Y:S01]  /*d5400*/  ISETP.LT.AND P2, PT, R210, UR36, !P0 ;  /* 0x00000024d2007c0c */ /* 0x000fe2000c741270 */
[----:B------:R-:W-:Y:S01]  /*d5410*/  UMOV UR46, UR54 ;  /* 0x00000036002e7c82 */ /* 0x000fe20008000000 */
[----:B------:R-:W-:Y:S01]  /*d5420*/  ISETP.LT.AND P1, PT, R209, UR26, !P0 ;  /* 0x0000001ad1007c0c */ /* 0x000fe2000c721270 */
[----:B------:R-:W-:Y:S01]  /*d5430*/  UMOV UR55, UR58 ;  /* 0x0000003a00377c82 */ /* 0x000fe20008000000 */
[----:B------:R-:W-:Y:S01]  /*d5440*/  UMOV UR40, UR42 ;  /* 0x0000002a00287c82 */ /* 0x000fe20008000000 */
[----:B------:R-:W1:Y:S04]  /*d5450*/  LDCU UR8, c[0x0][0x398] ;  /* 0x00007300ff0877ac */ /* 0x000e680008000800 */
        /* <DEDUP_REMOVED lines=9> */
[----:B------:R-:W-:Y:S01]  /*d54f0*/  UMOV UR54, UR60 ;  /* 0x0000003c00367c82 */ /* 0x000fe20008000000 */
[----:B------:R-:W-:Y:S01]  /*d5500*/  UMOV UR58, UR61 ;  /* 0x0000003d003a7c82 */ /* 0x000fe20008000000 */
[----:B------:R-:W3:Y:S01]  /*d5510*/  LDCU.64 UR60, c[0x0][0x398] ;  /* 0x00007300ff3c77ac */ /* 0x000ee20008000a00 */
[----:B--2---:R-:W-:Y:S02]  /*d5520*/  ISETP.LT.AND P3, PT, R211, UR76, !P0 ;  /* 0x0000004cd3007c0c */ /* 0x004fe4000c761270 */
[----:B------:R-:W-:Y:S02]  /*d5530*/  ISETP.LT.AND P2, PT, R210, UR34, !P0 ;  /* 0x00000022d2007c0c */ /* 0x000fe4000c741270 */
[----:B------:R-:W-:-:S02]  /*d5540*/  LOP3.LUT R22, R22, 0xfffff7ff, RZ, 0xc0, !PT ;  /* 0xfffff7ff16167812 */ /* 0x000fc400078ec0ff */
[----:B----4-:R-:W-:-:S07]  /*d5550*/  ISETP.LT.AND P1, PT, R209, UR24, !P0 ;  /* 0x00000018d1007c0c */ /* 0x010fce000c721270 */
[----:B------:R-:W-:-:S04]  /*d5560*/  @P3 LOP3.LUT R22, R22, 0x800, RZ, 0xfc, !PT ;  /* 0x0000080016163812 */ /* 0x000fc800078efcff */
[----:B------:R-:W-:Y:S01]  /*d5570*/  LOP3.LUT R22, R22, 0xfffffbff, RZ, 0xc0, !PT ;  /* 0xfffffbff16167812 */ /* 0x000fe200078ec0ff */
[----:B---3--:R-:W-:Y:S01]  /*d5580*/  UMOV UR36, UR61 ;  /* 0x0000003d00247c82 */ /* 0x008fe20008000000 */
[----:B------:R-:W-:Y:S01]  /*d5590*/  UMOV UR10, UR60 ;  /* 0x0000003c000a7c82 */ /* 0x000fe20008000000 */
[----:B------:R-:W-:Y:S02]  /*d55a0*/  R2UR.FILL UR61, R34 ;  /* 0x00000000223d72ca */ /* 0x000fe400004e0000 */
[----:B------:R-:W-:Y:S02]  /*d55b0*/  R2UR.FILL UR60, R33 ;  /* 0x00000000213c72ca */ /* 0x000fe400004e0000 */
[----:B------:R-:W-:Y:S02]  /*d55c0*/  MOV.SPILL R34, UR37 ;  /* 0x0000002500227c02 */ /* 0x000fe40009000f00 */
[----:B------:R-:W-:Y:S01]  /*d55d0*/  MOV.SPILL R33, UR36 ;  /* 0x0000002400217c02 */ /* 0x000fe20009000f00 */
[----:B------:R-:W2:Y:S01]  /*d55e0*/  LDCU.64 UR36, c[0x0][0x398] ;  /* 0x00007300ff2477ac */ /* 0x000ea20008000a00 */
[----:B------:R-:W-:-:S02]  /*d55f0*/  @P2 LOP3.LUT R22, R22, 0x400, RZ, 0xfc, !PT ;  /* 0x0000040016162812 */ /* 0x000fc400078efcff */
[----:B------:R-:W-:Y:S01]  /*d5600*/  ISETP.LT.AND P0, PT, R208, UR10, !P0 ;  /* 0x0000000ad0007c0c */ /* 0x000fe2000c701270 */
[----:B------:R-:W-:Y:S01]  /*d5610*/  UMOV UR42, UR44 ;  /* 0x0000002c002a7c82 */ /* 0x000fe20008000000 */
[----:B------:R-:W-:Y:S01]  /*d5620*/  LOP3.LUT R22, R22, 0xfffffdff, RZ, 0xc0, !PT ;  /* 0xfffffdff16167812 */ /* 0x000fe200078ec0ff */
[----:B------:R-:W-:Y:S01]  /*d5630*/  UMOV UR26, UR40 ;  /* 0x00000028001a7c82 */ /* 0x000fe20008000000 */
[----:B------:R-:W-:Y:S01]  /*d5640*/  IADD3 R32, PT, PT, R252, 0x36, RZ ;  /* 0x00000036fc207810 */ /* 0x000fe20007ffe0ff */
[----:B------:R-:W3:Y:S01]  /*d5650*/  LDCU UR10, c[0x0][0x398] ;  /* 0x00007300ff0a77ac */ /* 0x000ee20008000800 */
[----:B------:R-:W-:-:S04]  /*d5660*/  @P1 LOP3.LUT R22, R22, 0x200, RZ, 0xfc, !PT ;  /* 0x0000020016161812 */ /* 0x000fc800078efcff */
[----:B------:R-:W-:-:S04]  /*d5670*/  LOP3.LUT R22, R22, 0xfffffeff, RZ, 0xc0, !PT ;  /* 0xfffffeff16167812 */ /* 0x000fc800078ec0ff */
[----:B------:R-:W-:Y:S02]  /*d5680*/  @P0 LOP3.LUT R22, R22, 0x100, RZ, 0xfc, !PT ;  /* 0x0000010016160812 */ /* 0x000fe400078efcff */
[----:B------:R-:W-:Y:S01]  /*d5690*/  ISETP.GE.AND P0, PT, R32, UR11, PT ;  /* 0x0000000b20007c0c */ /* 0x000fe2000bf06270 */
[----:B--2---:R-:W-:Y:S01]  /*d56a0*/  UMOV UR24, UR36 ;  /* 0x0000002400187c82 */ /* 0x004fe20008000000 */
[----:B------:R-:W-:Y:S01]  /*d56b0*/  UMOV UR16, UR37 ;  /* 0x0000002500107c82 */ /* 0x000fe20008000000 */
[----:B------:R-:W2:Y:S01]  /*d56c0*/  LDCU.64 UR36, c[0x0][0x398] ;  /* 0x00007300ff2477ac */ /* 0x000ea20008000a00 */
[----:B------:R-:W-:Y:S02]  /*d56d0*/  ISETP.LT.AND P3, PT, R211, UR24, !P0 ;  /* 0x00000018d3007c0c */ /* 0x000fe4000c761270 */
[----:B------:R-:W-:Y:S02]  /*d56e0*/  ISETP.LT.AND P2, PT, R210, UR28, !P0 ;  /* 0x0000001cd2007c0c */ /* 0x000fe4000c741270 */
[----:B------:R-:W-:-:S02]  /*d56f0*/  LOP3.LUT R22, R22, 0xffffff7f, RZ, 0xc0, !PT ;  /* 0xffffff7f16167812 */ /* 0x000fc400078ec0ff */
[----:B------:R-:W-:Y:S01]  /*d5700*/  ISETP.LT.AND P1, PT, R209, UR4, !P0 ;  /* 0x00000004d1007c0c */ /* 0x000fe2000c721270 */
[----:B------:R-:W-:-:S06]  /*d5710*/  UMOV UR44, UR48 ;  /* 0x00000030002c7c82 */ /* 0x000fcc0008000000 */
[----:B------:R-:W-:Y:S01]  /*d5720*/  @P3 LOP3.LUT R22, R22, 0x80, RZ, 0xfc, !PT ;  /* 0x0000008016163812 */ /* 0x000fe200078efcff */
[----:B------:R-:W-:Y:S01]  /*d5730*/  UMOV UR48, UR62 ;  /* 0x0000003e00307c82 */ /* 0x000fe20008000000 */
[----:B------:R-:W-:Y:S01]  /*d5740*/  VIADD R32, R252, 0x35 ;  /* 0x00000035fc207836 */ /* 0x000fe20000000000 */
[----:B------:R-:W-:Y:S01]  /*d5750*/  UMOV UR32, UR42 ;  /* 0x0000002a00207c82 */ /* 0x000fe20008000000 */
[----:B------:R-:W-:Y:S01]  /*d5760*/  LOP3.LUT R22, R22, 0xffffffbf, RZ, 0xc0, !PT ;  /* 0xffffffbf16167812 */ /* 0x000fe200078ec0ff */
[----:B------:R-:W-:Y:S01]  /*d5770*/  UMOV UR62, UR60 ;  /* 0x0000003c003e7c82 */ /* 0x000fe20008000000 */
[----:B--2---:R-:W-:Y:S01]  /*d5780*/  UMOV UR12, UR36 ;  /* 0x00000024000c7c82 */ /* 0x004fe20008000000 */
[----:B------:R-:W-:Y:S01]  /*d5790*/  UMOV UR60, UR37 ;  /* 0x00000025003c7c82 */ /* 0x000fe20008000000 */
[----:B------:R-:W-:Y:S01]  /*d57a0*/  @P2 LOP3.LUT R22, R22, 0x40, RZ, 0xfc, !PT ;  /* 0x0000004016162812 */ /* 0x000fe200078efcff */
[----:B------:R-:W2:Y:S01]  /*d57b0*/  LDCU.64 UR36, c[0x0][0x398] ;  /* 0x00007300ff2477ac */ /* 0x000ea20008000a00 */
[----:B------:R-:W-:-:S02]  /*d57c0*/  ISETP.LT.AND P0, PT, R208, UR12, !P0 ;  /* 0x0000000cd0007c0c */ /* 0x000fc4000c701270 */
[----:B------:R-:W-:Y:S01]  /*d57d0*/  LOP3.LUT R22, R22, 0xffffffdf, RZ, 0xc0, !PT ;  /* 0xffffffdf16167812 */ /* 0x000fe200078ec0ff */
[----:B------:R-:W4:Y:S03]  /*d57e0*/  LDCU UR4, c[0x0][0x398] ;  /* 0x00007300ff0477ac */ /* 0x000f260008000800 */
[----:B------:R-:W-:-:S04]  /*d57f0*/  @P1 LOP3.LUT R22, R22, 0x20, RZ, 0xfc, !PT ;  /* 0x0000002016161812 */ /* 0x000fc800078efcff */
[----:B------:R-:W-:-:S04]  /*d5800*/  LOP3.LUT R22, R22, 0xffffffef, RZ, 0xc0, !PT ;  /* 0xffffffef16167812 */ /* 0x000fc800078ec0ff */
[----:B------:R-:W-:Y:S02]  /*d5810*/  @P0 LOP3.LUT R22, R22, 0x10, RZ, 0xfc, !PT ;  /* 0x0000001016160812 */ /* 0x000fe400078efcff */
[----:B------:R-:W-:Y:S01]  /*d5820*/  ISETP.GE.AND P0, PT, R32, UR9, PT ;  /* 0x0000000920007c0c */ /* 0x000fe2000bf06270 */
[----:B--2---:R-:W-:Y:S01]  /*d5830*/  UMOV UR12, UR36 ;  /* 0x00000024000c7c82 */ /* 0x004fe20008000000 */
[----:B------:R-:W-:Y:S01]  /*d5840*/  UMOV UR42, UR48 ;  /* 0x00000030002a7c82 */ /* 0x000fe20008000000 */
[----:B------:R-:W-:Y:S01]  /*d5850*/  UMOV UR48, UR58 ;  /* 0x0000003a00307c82 */ /* 0x000fe20008000000 */
[----:B------:R-:W-:Y:S01]  /*d5860*/  ISETP.LT.AND P3, PT, R211, UR12, !P0 ;  /* 0x0000000cd3007c0c */ /* 0x000fe2000c761270 */
[----:B------:R-:W-:Y:S01]  /*d5870*/  UMOV UR58, UR37 ;  /* 0x00000025003a7c82 */ /* 0x000fe20008000000 */
[----:B------:R-:W2:Y:S01]  /*d5880*/  LDCU.64 UR36, c[0x0][0x398] ;  /* 0x00007300ff2477ac */ /* 0x000ea20008000a00 */
[----:B------:R-:W-:Y:S02]  /*d5890*/  ISETP.LT.AND P2, PT, R210, UR22, !P0 ;  /* 0x00000016d2007c0c */ /* 0x000fe4000c741270 */
[----:B------:R-:W-:Y:S01]  /*d58a0*/  LOP3.LUT R22, R22, 0xfffffff7, RZ, 0xc0, !PT ;  /* 0xfffffff716167812 */ /* 0x000fe200078ec0ff */
[----:B------:R-:W-:Y:S01]  /*d58b0*/  UMOV UR40, UR44 ;  /* 0x0000002c00287c82 */ /* 0x000fe20008000000 */
[----:B------:R-:W-:Y:S01]  /*d58c0*/  ISETP.LT.AND P1, PT, R209, UR18, !P0 ;  /* 0x00000012d1007c0c */ /* 0x000fe2000c721270 */
[----:B------:R-:W-:Y:S01]  /*d58d0*/  VIADD R32, R252, 0x34 ;  /* 0x00000034fc207836 */ /* 0x000fe20000000000 */
[----:B------:R-:W1:Y:S04]  /*d58e0*/  LDCU UR9, c[0x0][0x398] ;  /* 0x00007300ff0977ac */ /* 0x000e680008000800 */
[----:B------:R-:W-:Y:S01]  /*d58f0*/  @P3 LOP3.LUT R22, R22, 0x8, RZ, 0xfc, !PT ;  /* 0x0000000816163812 */ /* 0x000fe200078efcff */
[----:B------:R-:W-:-:S03]  /*d5900*/  UMOV UR44, UR62 ;  /* 0x0000003e002c7c82 */ /* 0x000fc60008000000 */
[----:B------:R-:W-:Y:S01]  /*d5910*/  LOP3.LUT R22, R22, 0xfffffffb, RZ, 0xc0, !PT ;  /* 0xfffffffb16167812 */ /* 0x000fe200078ec0ff */
[----:B------:R-:W-:Y:S01]  /*d5920*/  UMOV UR62, UR56 ;  /* 0x00000038003e7c82 */ /* 0x000fe20008000000 */
[----:B--2---:R-:W-:Y:S01]  /*d5930*/  UMOV UR11, UR36 ;  /* 0x00000024000b7c82 */ /* 0x004fe20008000000 */
[----:B------:R-:W-:Y:S01]  /*d5940*/  UMOV UR56, UR37 ;  /* 0x0000002500387c82 */ /* 0x000fe20008000000 */
[----:B------:R-:W-:Y:S01]  /*d5950*/  @P2 LOP3.LUT R22, R22, 0x4, RZ, 0xfc, !PT ;  /* 0x0000000416162812 */ /* 0x000fe200078efcff */
[----:B------:R-:W2:Y:S01]  /*d5960*/  LDCU.64 UR36, c[0x0][0x398] ;  /* 0x00007300ff2477ac */ /* 0x000ea20008000a00 */
[----:B------:R-:W-:Y:S02]  /*d5970*/  ISETP.LT.AND P0, PT, R208, UR11, !P0 ;  /* 0x0000000bd0007c0c */ /* 0x000fe4000c701270 */
[----:B------:R-:W-:-:S04]  /*d5980*/  LOP3.LUT R22, R22, 0xfffffffd, RZ, 0xc0, !PT ;  /* 0xfffffffd16167812 */ /* 0x000fc800078ec0ff */
[----:B------:R-:W-:-:S04]  /*d5990*/  @P1 LOP3.LUT R22, R22, 0x2, RZ, 0xfc, !PT ;  /* 0x0000000216161812 */ /* 0x000fc800078efcff */
[----:B------:R-:W-:-:S04]  /*d59a0*/  LOP3.LUT R22, R22, 0xfffffffe, RZ, 0xc0, !PT ;  /* 0xfffffffe16167812 */ /* 0x000fc800078ec0ff */
[----:B------:R-:W-:Y:S02]  /*d59b0*/  @P0 LOP3.LUT R22, R22, 0x1, RZ, 0xfc, !PT ;  /* 0x0000000116160812 */ /* 0x000fe400078efcff */
[----:B------:R-:W-:Y:S01]  /*d59c0*/  ISETP.GE.AND P0, PT, R32, UR77, PT ;  /* 0x0000004d20007c0c */ /* 0x000fe2000bf06270 */
[----:B--2---:R-:W-:Y:S01]  /*d59d0*/  UMOV UR18, UR36 ;  /* 0x0000002400127c82 */ /* 0x004fe20008000000 */
[----:B------:R-:W-:Y:S01]  /*d59e0*/  UMOV UR12, UR26 ;  /* 0x0000001a000c7c82 */ /* 0x000fe20008000000 */
[----:B------:R-:W2:Y:S01]  /*d59f0*/  LDCU.64 UR76, c[0x0][0x398] ;  /* 0x00007300ff4c77ac */ /* 0x000ea20008000a00 */
[----:B------:R-:W-:Y:S01]  /*d5a00*/  ISETP.LT.AND P3, PT, R211, UR18, !P0 ;  /* 0x00000012d3007c0c */ /* 0x000fe2000c761270 */
[----:B------:R-:W-:Y:S01]  /*d5a10*/  UMOV UR26, UR32 ;  /* 0x00000020001a7c82 */ /* 0x000fe20008000000 */
[----:B------:R-:W-:Y:S01]  /*d5a20*/  UMOV UR32, UR37 ;  /* 0x0000002500207c82 */ /* 0x000fe20008000000 */
[----:B------:R-:W1:Y:S01]  /*d5a30*/  LDCU.64 UR36, c[0x0][0x398] ;  /* 0x00007300ff2477ac */ /* 0x000e620008000a00 */
[----:B------:R-:W-:-:S02]  /*d5a40*/  ISETP.LT.AND P2, PT, R210, UR20, !P0 ;  /* 0x00000014d2007c0c */ /* 0x000fc4000c741270 */
[----:B------:R-:W-:Y:S01]  /*d5a50*/  ISETP.LT.AND P1, PT, R209, UR6, !P0 ;  /* 0x00000006d1007c0c */ /* 0x000fe2000c721270 */
[----:B------:R-:W-:Y:S01]  /*d5a60*/  VIADD R32, R252, 0x33 ;  /* 0x00000033fc207836 */ /* 0x000fe20000000000 */
[----:B------:R-:W2:Y:S05]  /*d5a70*/  LDCU UR6, c[0x0][0x398] ;  /* 0x00007300ff0677ac */ /* 0x000eaa0008000800 */
[----:B------:R-:W-:-:S04]  /*d5a80*/  @P3 LOP3.LUT R21, R21, 0x80000000, RZ, 0xfc, !PT ;  /* 0x8000000015153812 */ /* 0x000fc800078efcff */
[----:B------:R-:W-:-:S04]  /*d5a90*/  LOP3.LUT R21, R21, 0xbfffffff, RZ, 0xc0, !PT ;  /* 0xbfffffff15157812 */ /* 0x000fc800078ec0ff */
[----:B------:R-:W-:Y:S01]  /*d5aa0*/  @P2 LOP3.LUT R21, R21, 0x40000000, RZ, 0xfc, !PT ;  /* 0x4000000015152812 */ /* 0x000fe200078efcff */
[----:B-1----:R-:W-:Y:S02]  /*d5ab0*/  UMOV UR11, UR36 ;  /* 0x00000024000b7c82 */ /* 0x002fe40008000000 */
[----:B------:R-:W-:Y:S02]  /*d5ac0*/  ISETP.LT.AND P0, PT, R208, UR11, !P0 ;  /* 0x0000000bd0007c0c */ /* 0x000fe4000c701270 */
[----:B------:R-:W-:-:S04]  /*d5ad0*/  LOP3.LUT R21, R21, 0xdfffffff, RZ, 0xc0, !PT ;  /* 0xdfffffff15157812 */ /* 0x000fc800078ec0ff */
[----:B------:R-:W-:Y:S01]  /*d5ae0*/  @P1 LOP3.LUT R21, R21, 0x20000000, RZ, 0xfc, !PT ;  /* 0x2000000015151812 */ /* 0x000fe200078efcff */
[----:B------:R-:W-:-:S03]  /*d5af0*/  UMOV UR34, UR37 ;  /* 0x0000002500227c82 */ /* 0x000fc60008000000 */
[----:B------:R-:W-:Y:S01]  /*d5b00*/  LOP3.LUT R21, R21, 0xefffffff, RZ, 0xc0, !PT ;  /* 0xefffffff15157812 */ /* 0x000fe200078ec0ff */
[----:B------:R-:W-:Y:S01]  /*d5b10*/  UMOV UR37, UR12 ;  /* 0x0000000c00257c82 */ /* 0x000fe20008000000 */
[----:B------:R-:W-:Y:S01]  /*d5b20*/  UMOV UR12, UR26 ;  /* 0x0000001a000c7c82 */ /* 0x000fe20008000000 */
[----:B------:R-:W-:Y:S01]  /*d5b30*/  UMOV UR26, UR40 ;  /* 0x00000028001a7c82 */ /* 0x000fe20008000000 */
[----:B------:R-:W-:Y:S01]  /*d5b40*/  @P0 LOP3.LUT R21, R21, 0x10000000, RZ, 0xfc, !PT ;  /* 0x1000000015150812 */ /* 0x000fe200078efcff */
[----:B------:R-:W-:Y:S01]  /*d5b50*/  UMOV UR40, UR42 ;  /* 0x0000002a00287c82 */ /* 0x000fe20008000000 */
[----:B------:R-:W-:Y:S01]  /*d5b60*/  ISETP.GE.AND P0, PT, R32, UR13, PT ;  /* 0x0000000d20007c0c */ /* 0x000fe2000bf06270 */
[----:B------:R-:W-:Y:S01]  /*d5b70*/  UMOV UR42, UR44 ;  /* 0x0000002c002a7c82 */ /* 0x000fe20008000000 */
[----:B--2---:R-:W-:Y:S01]  /*d5b80*/  UMOV UR18, UR76 ;  /* 0x0000004c00127c82 */ /* 0x004fe20008000000 */
[----:B------:R-:W-:Y:S01]  /*d5b90*/  UMOV UR44, UR77 ;  /* 0x0000004d002c7c82 */ /* 0x000fe20008000000 */
[----:B------:R-:W1:Y:S01]  /*d5ba0*/  LDCU.64 UR76, c[0x0][0x398] ;  /* 0x00007300ff4c77ac */ /* 0x000e620008000a00 */
[----:B------:R-:W-:-:S02]  /*d5bb0*/  ISETP.LT.AND P3, PT, R211, UR18, !P0 ;  /* 0x00000012d3007c0c */ /* 0x000fc4000c761270 */
[----:B------:R-:W-:Y:S02]  /*d5bc0*/  ISETP.LT.AND P2, PT, R210, UR14, !P0 ;  /* 0x0000000ed2007c0c */ /* 0x000fe4000c741270 */
[----:B------:R-:W-:Y:S02]  /*d5bd0*/  LOP3.LUT R21, R21, 0xf7ffffff, RZ, 0xc0, !PT ;  /* 0xf7ffffff15157812 */ /* 0x000fe400078ec0ff */
[----:B------:R-:W-:Y:S01]  /*d5be0*/  ISETP.LT.AND P1, PT, R209, UR8, !P0 ;  /* 0x00000008d1007c0c */ /* 0x000fe2000c721270 */
[----:B------:R-:W-:-:S06]  /*d5bf0*/  UMOV UR73, UR42 ;  /* 0x0000002a00497c82 */ /* 0x000fcc0008000000 */
[----:B------:R-:W-:Y:S01]  /*d5c00*/  @P3 LOP3.LUT R21, R21, 0x8000000, RZ, 0xfc, !PT ;  /* 0x0800000015153812 */ /* 0x000fe200078efcff */
[----:B------:R-:W-:Y:S01]  /*d5c10*/  VIADD R32, R252, 0x32 ;  /* 0x00000032fc207836 */ /* 0x000fe20000000000 */
[----:B------:R-:W-:Y:S01]  /*d5c20*/  UMOV UR36, UR37 ;  /* 0x0000002500247c82 */ /* 0x000fe20008000000 */
[----:B------:R-:W2:Y:S01]  /*d5c30*/  LDCU UR8, c[0x0][0x398] ;  /* 0x00007300ff0877ac */ /* 0x000ea20008000800 */
[----:B------:R-:W-:Y:S01]  /*d5c40*/  LOP3.LUT R21, R21, 0xfbffffff, RZ, 0xc0, !PT ;  /* 0xfbffffff15157812 */ /* 0x000fe200078ec0ff */
[----:B-1----:R-:W-:Y:S01]  /*d5c50*/  UMOV UR11, UR76 ;  /* 0x0000004c000b7c82 */ /* 0x002fe20008000000 */
[----:B------:R-:W-:Y:S01]  /*d5c60*/  UMOV UR76, UR40 ;  /* 0x00000028004c7c82 */ /* 0x000fe20008000000 */
[----:B------:R-:W-:Y:S01]  /*d5c70*/  UMOV UR40, UR48 ;  /* 0x0000003000287c82 */ /* 0x000fe20008000000 */
[----:B------:R-:W-:Y:S01]  /*d5c80*/  @P2 LOP3.LUT R21, R21, 0x4000000, RZ, 0xfc, !PT ;  /* 0x0400000015152812 */ /* 0x000fe200078efcff */
[----:B------:R-:W-:Y:S01]  /*d5c90*/  UMOV UR48, UR55 ;  /* 0x0000003700307c82 */ /* 0x000fe20008000000 */
[----:B------:R-:W-:Y:S01]  /*d5ca0*/  UMOV UR42, UR54 ;  /* 0x00000036002a7c82 */ /* 0x000fe20008000000 */
[----:B------:R-:W1:Y:S01]  /*d5cb0*/  LDCU.64 UR54, c[0x0][0x398] ;  /* 0x00007300ff3677ac */ /* 0x000e620008000a00 */
[----:B------:R-:W-:-:S02]  /*d5cc0*/  ISETP.LT.AND P0, PT, R208, UR11, !P0 ;  /* 0x0000000bd0007c0c */ /* 0x000fc4000c701270 */
[----:B------:R-:W-:-:S04]  /*d5cd0*/  LOP3.LUT R21, R21, 0xfdffffff, RZ, 0xc0, !PT ;  /* 0xfdffffff15157812 */ /* 0x000fc800078ec0ff */
[----:B------:R-:W-:-:S04]  /*d5ce0*/  @P1 LOP3.LUT R21, R21, 0x2000000, RZ, 0xfc, !PT ;  /* 0x0200000015151812 */ /* 0x000fc800078efcff */
[----:B------:R-:W-:Y:S01]  /*d5cf0*/  LOP3.LUT R21, R21, 0xfeffffff, RZ, 0xc0, !PT ;  /* 0xfeffffff15157812 */ /* 0x000fe200078ec0ff */
[----:B------:R-:W-:-:S03]  /*d5d00*/  UMOV UR37, UR12 ;  /* 0x0000000c00257c82 */ /* 0x000fc60008000000 */
[----:B------:R-:W-:Y:S02]  /*d5d10*/  @P0 LOP3.LUT R21, R21, 0x1000000, RZ, 0xfc, !PT ;  /* 0x0100000015150812 */ /* 0x000fe400078efcff */
[----:B------:R-:W-:Y:S01]  /*d5d20*/  ISETP.GE.AND P0, PT, R32, UR17, PT ;  /* 0x0000001120007c0c */ /* 0x000fe2000bf06270 */
[----:B-1----:R-:W-:Y:S01]  /*d5d30*/  UMOV UR13, UR54 ;  /* 0x00000036000d7c82 */ /* 0x002fe20008000000 */
[----:B------:R-:W-:Y:S01]  /*d5d40*/  UMOV UR12, UR55 ;  /* 0x00000037000c7c82 */ /* 0x000fe20008000000 */
[----:B------:R-:W1:Y:S01]  /*d5d50*/  LDCU.64 UR54, c[0x0][0x398] ;  /* 0x00007300ff3677ac */ /* 0x000e620008000a00 */
[----:B------:R-:W-:Y:S02]  /*d5d60*/  ISETP.LT.AND P3, PT, R211, UR13, !P0 ;  /* 0x0000000dd3007c0c */ /* 0x000fe4000c761270 */
[----:B---3--:R-:W-:Y:S02]  /*d5d70*/  ISETP.LT.AND P2, PT, R210, UR10, !P0 ;  /* 0x0000000ad2007c0c */ /* 0x008fe4000c741270 */
[----:B------:R-:W-:-:S02]  /*d5d80*/  LOP3.LUT R21, R21, 0xff7fffff, RZ, 0xc0, !PT ;  /* 0xff7fffff15157812 */ /* 0x000fc400078ec0ff */
[----:B----4-:R-:W-:Y:S01]  /*d5d90*/  ISETP.LT.AND P1, PT, R209, UR4, !P0 ;  /* 0x00000004d1007c0c */ /* 0x010fe2000c721270 */
[----:B------:R-:W-:-:S06]  /*d5da0*/  UMOV UR28, UR76 ;  /* 0x0000004c001c7c82 */ /* 0x000fcc0008000000 */
[----:B------:R-:W-:Y:S01]  /*d5db0*/  @P3 LOP3.LUT R21, R21, 0x800000, RZ, 0xfc, !PT ;  /* 0x0080000015153812 */ /* 0x000fe200078efcff */
[----:B------:R-:W-:Y:S01]  /*d5dc0*/  UMOV UR76, UR42 ;  /* 0x0000002a004c7c82 */ /* 0x000fe20008000000 */
[----:B------:R-:W-:Y:S01]  /*d5dd0*/  IADD3 R32, PT, PT, R252, 0x31, RZ ;  /* 0x00000031fc207810 */ /* 0x000fe20007ffe0ff */
[----:B------:R-:W-:Y:S01]  /*d5de0*/  UMOV UR24, UR40 ;  /* 0x0000002800187c82 */ /* 0x000fe20008000000 */
[----:B-1----:R-:W-:Y:S01]  /*d5df0*/  UMOV UR11, UR54 ;  /* 0x00000036000b7c82 */ /* 0x002fe20008000000 */
[----:B------:R-:W-:Y:S01]  /*d5e00*/  LOP3.LUT R21, R21, 0xffbfffff, RZ, 0xc0, !PT ;  /* 0xffbfffff15157812 */ /* 0x000fe200078ec0ff */
[----:B------:R-:W1:Y:S01]  /*d5e10*/  LDCU UR4, c[0x0][0x398] ;  /* 0x00007300ff0477ac */ /* 0x000e620008000800 */
[----:B------:R-:W-:Y:S02]  /*d5e20*/  ISETP.LT.AND P0, PT, R208, UR11, !P0 ;  /* 0x0000000bd0007c0c */ /* 0x000fe4000c701270 */
[----:B------:R-:W-:Y:S01]  /*d5e30*/  @P2 LOP3.LUT R21, R21, 0x400000, RZ, 0xfc, !PT ;  /* 0x0040000015152812 */ /* 0x000fe200078efcff */
[----:B------:R-:W-:Y:S01]  /*d5e40*/  UMOV UR11, UR73 ;  /* 0x00000049000b7c82 */ /* 0x000fe20008000000 */
[----:B------:R-:W-:Y:S01]  /*d5e50*/  UMOV UR73, UR51 ;  /* 0x0000003300497c82 */ /* 0x000fe20008000000 */
[----:B------:R-:W-:Y:S01]  /*d5e60*/  UMOV UR42, UR50 ;  /* 0x00000032002a7c82 */ /* 0x000fe20008000000 */
[----:B------:R-:W3:Y:S01]  /*d5e70*/  LDCU.64 UR50, c[0x0][0x398] ;  /* 0x00007300ff3277ac */ /* 0x000ee20008000a00 */
[----:B------:R-:W-:-:S04]  /*d5e80*/  LOP3.LUT R21, R21, 0xffdfffff, RZ, 0xc0, !PT ;  /* 0xffdfffff15157812 */ /* 0x000fc800078ec0ff */
[----:B------:R-:W-:-:S04]  /*d5e90*/  @P1 LOP3.LUT R21, R21, 0x200000, RZ, 0xfc, !PT ;  /* 0x0020000015151812 */ /* 0x000fc800078efcff */
[----:B------:R-:W-:-:S04]  /*d5ea0*/  LOP3.LUT R21, R21, 0xffefffff, RZ, 0xc0, !PT ;  /* 0xffefffff15157812 */ /* 0x000fc800078ec0ff */
[----:B------:R-:W-:Y:S02]  /*d5eb0*/  @P0 LOP3.LUT R21, R21, 0x100000, RZ, 0xfc, !PT ;  /* 0x0010000015150812 */ /* 0x000fe400078efcff */
[----:B------:R-:W-:Y:S01]  /*d5ec0*/  ISETP.GE.AND P0, PT, R32, UR15, PT ;  /* 0x0000000f20007c0c */ /* 0x000fe2000bf06270 */
[----:B------:R-:W-:Y:S01]  /*d5ed0*/  UMOV UR40, UR52 ;  /* 0x0000003400287c82 */ /* 0x000fe20008000000 */
[----:B---3--:R-:W-:Y:S01]  /*d5ee0*/  UMOV UR13, UR50 ;  /* 0x00000032000d7c82 */ /* 0x008fe20008000000 */
[----:B------:R-:W-:Y:S01]  /*d5ef0*/  LOP3.LUT R21, R21, 0xfff7ffff, RZ, 0xc0, !PT ;  /* 0xfff7ffff15157812 */ /* 0x000fe200078ec0ff */
[----:B------:R-:W3:Y:S01]  /*d5f00*/  LDCU.64 UR14, c[0x0][0x398] ;  /* 0x00007300ff0e77ac */ /* 0x000ee20008000a00 */
[----:B------:R-:W-:Y:S01]  /*d5f10*/  ISETP.LT.AND P3, PT, R211, UR13, !P0 ;  /* 0x0000000dd3007c0c */ /* 0x000fe2000c761270 */
[----:B------:R-:W-:Y:S01]  /*d5f20*/  UMOV UR52, UR51 ;  /* 0x0000003300347c82 */ /* 0x000fe20008000000 */
[----:B------:R-:W4:Y:S01]  /*d5f30*/  LDCU.64 UR50, c[0x0][0x398] ;  /* 0x00007300ff3277ac */ /* 0x000f220008000a00 */
[----:B------:R-:W-:-:S02]  /*d5f40*/  ISETP.LT.AND P2, PT, R210, UR9, !P0 ;  /* 0x00000009d2007c0c */ /* 0x000fc4000c741270 */
[----:B------:R-:W-:Y:S01]  /*d5f50*/  ISETP.LT.AND P1, PT, R209, UR6, !P0 ;  /* 0x00000006d1007c0c */ /* 0x000fe2000c721270 */
[----:B------:R-:W-:Y:S01]  /*d5f60*/  VIADD R32, R252, 0x30 ;  /* 0x00000030fc207836 */ /* 0x000fe20000000000 */
[----:B------:R-:W-:-:S06]  /*d5f70*/  UMOV UR18, UR11 ;  /* 0x0000000b00127c82 */ /* 0x000fcc0008000000 */
[----:B------:R-:W-:Y:S01]  /*d5f80*/  @P3 LOP3.LUT R21, R21, 0x80000, RZ, 0xfc, !PT ;  /* 0x0008000015153812 */ /* 0x000fe200078efcff */
[----:B------:R-:W-:Y:S01]  /*d5f90*/  UMOV UR22, UR28 ;  /* 0x0000001c00167c82 */ /* 0x000fe20008000000 */
[----:B------:R-:W1:Y:S02]  /*d5fa0*/  LDCU UR6, c[0x0][0x398] ;  /* 0x00007300ff0677ac */ /* 0x000e640008000800 */
[----:B------:R-:W-:-:S04]  /*d5fb0*/  LOP3.LUT R21, R21, 0xfffbffff, RZ, 0xc0, !PT ;  /* 0xfffbffff15157812 */ /* 0x000fc800078ec0ff */
[----:B------:R-:W-:Y:S01]  /*d5fc0*/  @P2 LOP3.LUT R21, R21, 0x40000, RZ, 0xfc, !PT ;  /* 0x0004000015152812 */ /* 0x000fe200078efcff */
[----:B----4-:R-:W-:Y:S02]  /*d5fd0*/  UMOV UR10, UR50 ;  /* 0x00000032000a7c82 */ /* 0x010fe40008000000 */
[----:B------:R-:W-:Y:S02]  /*d5fe0*/  ISETP.LT.AND P0, PT, R208, UR10, !P0 ;  /* 0x0000000ad0007c0c */ /* 0x000fe4000c701270 */
[----:B------:R-:W-:-:S04]  /*d5ff0*/  LOP3.LUT R21, R21, 0xfffdffff, RZ, 0xc0, !PT ;  /* 0xfffdffff15157812 */ /* 0x000fc800078ec0ff */
[----:B------:R-:W-:-:S04]  /*d6000*/  @P1 LOP3.LUT R21, R21, 0x20000, RZ, 0xfc, !PT ;  /* 0x0002000015151812 */ /* 0x000fc800078efcff */
[----:B------:R-:W-:Y:S01]  /*d6010*/  LOP3.LUT R21, R21, 0xfffeffff, RZ, 0xc0, !PT ;  /* 0xfffeffff15157812 */ /* 0x000fe200078ec0ff */
[----:B---3--:R-:W-:-:S03]  /*d6020*/  UMOV UR10, UR14 ;  /* 0x0000000e000a7c82 */ /* 0x008fc60008000000 */
[----:B------:R-:W-:Y:S02]  /*d6030*/  @P0 LOP3.LUT R21, R21, 0x10000, RZ, 0xfc, !PT ;  /* 0x0001000015150812 */ /* 0x000fe400078efcff */
[----:B------:R-:W-:Y:S01]  /*d6040*/  ISETP.GE.AND P0, PT, R32, UR21, PT ;  /* 0x0000001520007c0c */ /* 0x000fe2000bf06270 */
[----:B------:R-:W-:Y:S01]  /*d6050*/  UMOV UR11, UR24 ;  /* 0x00000018000b7c82 */ /* 0x000fe20008000000 */
[----:B------:R-:W-:Y:S01]  /*d6060*/  UMOV UR24, UR15 ;  /* 0x0000000f00187c82 */ /* 0x000fe20008000000 */
[----:B------:R-:W3:Y:S01]  /*d6070*/  LDCU.64 UR14, c[0x0][0x398] ;  /* 0x00007300ff0e77ac */ /* 0x000ee20008000a00 */
[----:B------:R-:W-:Y:S02]  /*d6080*/  ISETP.LT.AND P3, PT, R211, UR10, !P0 ;  /* 0x0000000ad3007c0c */ /* 0x000fe4000c761270 */
[----:B--2---:R-:W-:Y:S02]  /*d6090*/  ISETP.LT.AND P2, PT, R210, UR8, !P0 ;  /* 0x00000008d2007c0c */ /* 0x004fe4000c741270 */
[----:B------:R-:W-:-:S02]  /*d60a0*/  LOP3.LUT R21, R21, 0xffff7fff, RZ, 0xc0, !PT ;  /* 0xffff7fff15157812 */ /* 0x000fc400078ec0ff */
[----:B-1----:R-:W-:Y:S01]  /*d60b0*/  ISETP.LT.AND P1, PT, R209, UR4, !P0 ;  /* 0x00000004d1007c0c */ /* 0x002fe2000c721270 */
[----:B------:R-:W-:Y:S01]  /*d60c0*/  VIADD R32, R252, 0x2f ;  /* 0x0000002ffc207836 */ /* 0x000fe20000000000 */
[----:B------:R-:W-:-:S05]  /*d60d0*/  UMOV UR20, UR77 ;  /* 0x0000004d00147c82 */ /* 0x000fca0008000000 */
[----:B------:R-:W-:Y:S01]  /*d60e0*/  @P3 LOP3.LUT R21, R21, 0x8000, RZ, 0xfc, !PT ;  /* 0x0000800015153812 */ /* 0x000fe200078efcff */
[----:B------:R-:W1:Y:S03]  /*d60f0*/  LDCU UR4, c[0x0][0x398] ;  /* 0x00007300ff0477ac */ /* 0x000e660008000800 */
[----:B------:R-:W-:Y:S01]  /*d6100*/  LOP3.LUT R21, R21, 0xffffbfff, RZ, 0xc0, !PT ;  /* 0xffffbfff15157812 */ /* 0x000fe200078ec0ff */
[----:B---3--:R-:W-:Y:S01]  /*d6110*/  UMOV UR9, UR14 ;  /* 0x0000000e00097c82 */ /* 0x008fe20008000000 */
[----:B------:R-:W-:Y:S01]  /*d6120*/  UMOV UR28, UR15 ;  /* 0x0000000f001c7c82 */ /* 0x000fe20008000000 */
[----:B------:R-:W2:Y:S01]  /*d6130*/  LDCU.64 UR14, c[0x0][0x398] ;  /* 0x00007300ff0e77ac */ /* 0x000ea20008000a00 */
[----:B------:R-:W-:Y:S02]  /*d6140*/  @P2 LOP3.LUT R21, R21, 0x4000, RZ, 0xfc, !PT ;  /* 0x0000400015152812 */ /* 0x000fe400078efcff */
[----:B------:R-:W-:-:S02]  /*d6150*/  ISETP.LT.AND P0, PT, R208, UR9, !P0 ;  /* 0x00000009d0007c0c */ /* 0x000fc4000c701270 */
[----:B------:R-:W-:-:S04]  /*d6160*/  LOP3.LUT R21, R21, 0xffffdfff, RZ, 0xc0, !PT ;  /* 0xffffdfff15157812 */ /* 0x000fc800078ec0ff */
[----:B------:R-:W-:-:S04]  /*d6170*/  @P1 LOP3.LUT R21, R21, 0x2000, RZ, 0xfc, !PT ;  /* 0x0000200015151812 */ /* 0x000fc800078efcff */
[----:B------:R-:W-:Y:S01]  /*d6180*/  LOP3.LUT R21, R21, 0xffffefff, RZ, 0xc0, !PT ;  /* 0xffffefff15157812 */ /* 0x000fe200078ec0ff */
[----:B------:R-:W-:-:S03]  /*d6190*/  UMOV UR77, UR18 ;  /* 0x00000012004d7c82 */ /* 0x000fc60008000000 */
        /* <DEDUP_REMOVED lines=9> */
[----:B------:R-:W-:-:S02]  /*d6230*/  LOP3.LUT R21, R21, 0xfffff7ff, RZ, 0xc0, !PT ;  /* 0xfffff7ff15157812 */ /* 0x000fc400078ec0ff */
[----:B-1----:R-:W-:Y:S01]  /*d6240*/  ISETP.LT.AND P1, PT, R209, UR4, !P0 ;  /* 0x00000004d1007c0c */ /* 0x002fe2000c721270 */
[----:B------:R-:W-:Y:S01]  /*d6250*/  UMOV UR17, UR36 ;  /* 0x0000002400117c82 */ /* 0x000fe20008000000 */
[----:B------:R-:W1:Y:S04]  /*d6260*/  LDCU UR4, c[0x0][0x3b8] ;  /* 0x00007700ff0477ac */ /* 0x000e680008000800 */
[----:B------:R-:W-:Y:S01]  /*d6270*/  @P3 LOP3.LUT R21, R21, 0x800, RZ, 0xfc, !PT ;  /* 0x0000080015153812 */ /* 0x000fe200078efcff */
[----:B------:R-:W3:Y:S03]  /*d6280*/  LDCU UR6, c[0x0][0x398] ;  /* 0x00007300ff0677ac */ /* 0x000ee60008000800 */
[----:B------:R-:W-:Y:S01]  /*d6290*/  LOP3.LUT R21, R21, 0xfffffbff, RZ, 0xc0, !PT ;  /* 0xfffffbff15157812 */ /* 0x000fe200078ec0ff */
[----:B--2---:R-:W-:-:S03]  /*d62a0*/  UMOV UR8, UR14 ;  /* 0x0000000e00087c82 */ /* 0x004fc60008000000 */
[----:B------:R-:W-:Y:S01]  /*d62b0*/  @P2 LOP3.LUT R21, R21, 0x400, RZ, 0xfc, !PT ;  /* 0x0000040015152812 */ /* 0x000fe200078efcff */
[----:B------:R-:W-:Y:S01]  /*d62c0*/  UMOV UR14, UR37 ;  /* 0x00000025000e7c82 */ /* 0x000fe20008000000 */
[----:B------:R-:W2:Y:S01]  /*d62d0*/  LDCU.64 UR36, c[0x0][0x398] ;  /* 0x00007300ff2477ac */ /* 0x000ea20008000a00 */
[----:B------:R-:W-:Y:S02]  /*d62e0*/  ISETP.LT.AND P0, PT, R208, UR8, !P0 ;  /* 0x00000008d0007c0c */ /* 0x000fe4000c701270 */
[----:B------:R-:W-:-:S04]  /*d62f0*/  LOP3.LUT R21, R21, 0xfffffdff, RZ, 0xc0, !PT ;  /* 0xfffffdff15157812 */ /* 0x000fc800078ec0ff */
[----:B------:R-:W-:Y:S01]  /*d6300*/  @P1 LOP3.LUT R21, R21, 0x200, RZ, 0xfc, !PT ;  /* 0x0000020015151812 */ /* 0x000fe200078efcff */
[----:B------:R-:W-:Y:S01]  /*d6310*/  VIADD R32, R252, 0x2e ;  /* 0x0000002efc207836 */ /* 0x000fe20000000000 */
[----:B------:R-:W-:Y:S02]  /*d6320*/  UMOV UR13, UR11 ;  /* 0x0000000b000d7c82 */ /* 0x000fe40008000000 */
[----:B------:R-:W-:Y:S01]  /*d6330*/  LOP3.LUT R21, R21, 0xfffffeff, RZ, 0xc0, !PT ;  /* 0xfffffeff15157812 */ /* 0x000fe200078ec0ff */
[----:B------:R-:W-:Y:S01]  /*d6340*/  UMOV UR11, UR76 ;  /* 0x0000004c000b7c82 */ /* 0x000fe20008000000 */
[----:B------:R-:W-:Y:S01]  /*d6350*/  UMOV UR76, UR73 ;  /* 0x00000049004c7c82 */ /* 0x000fe20008000000 */
[----:B------:R-:W-:Y:S01]  /*d6360*/  UMOV UR73, UR72 ;  /* 0x0000004800497c82 */ /* 0x000fe20008000000 */
[----:B------:R-:W-:Y:S01]  /*d6370*/  @P0 LOP3.LUT R21, R21, 0x100, RZ, 0xfc, !PT ;  /* 0x0000010015150812 */ /* 0x000fe200078efcff */
[----:B------:R-:W-:Y:S01]  /*d6380*/  UMOV UR10, UR18 ;  /* 0x00000012000a7c82 */ /* 0x000fe20008000000 */
[----:B------:R-:W-:Y:S01]  /*d6390*/  ISETP.GE.AND P0, PT, R32, UR23, PT ;  /* 0x0000001720007c0c */ /* 0x000fe2000bf06270 */
[----:B-1----:R-:W-:Y:S01]  /*d63a0*/  IMAD R38, R252, UR4, RZ ;  /* 0x00000004fc267c24 */ /* 0x002fe2000f8e02ff */
[----:B------:R-:W-:Y:S01]  /*d63b0*/  UMOV UR18, UR73 ;  /* 0x0000004900127c82 */ /* 0x000fe20008000000 */
[----:B------:R-:W1:Y:S01]  /*d63c0*/  LDCU UR4, c[0x0][0x398] ;  /* 0x00007300ff0477ac */ /* 0x000e620008000800 */
[----:B--2---:R-:W-:Y:S01]  /*d63d0*/  UMOV UR9, UR36 ;  /* 0x0000002400097c82 */ /* 0x004fe20008000000 */
[----:B------:R-:W-:Y:S01]  /*d63e0*/  UMOV UR72, UR15 ;  /* 0x0000000f00487c82 */ /* 0x000fe20008000000 */
[----:B------:R-:W-:Y:S01]  /*d63f0*/  UMOV UR73, UR37 ;  /* 0x0000002500497c82 */ /* 0x000fe20008000000 */
[----:B------:R-:W-:-:S02]  /*d6400*/  ISETP.LT.AND P3, PT, R211, UR9, !P0 ;  /* 0x00000009d3007c0c */ /* 0x000fc4000c761270 */
[----:B------:R-:W-:Y:S02]  /*d6410*/  R2UR.FILL UR37, R34 ;  /* 0x00000000222572ca */ /* 0x000fe400004e0000 */
[----:B------:R-:W-:Y:S02]  /*d6420*/  R2UR.FILL UR36, R33 ;  /* 0x00000000212472ca */ /* 0x000fe400004e0000 */
[----:B------:R-:W-:Y:S02]  /*d6430*/  MOV.SPILL R34, UR73 ;  /* 0x0000004900227c02 */ /* 0x000fe40009000f00 */
[----:B------:R-:W-:Y:S01]  /*d6440*/  MOV.SPILL R33, UR72 ;  /* 0x0000004800217c02 */ /* 0x000fe20009000f00 */
[----:B------:R-:W2:Y:S01]  /*d6450*/  LDCU.64 UR72, c[0x0][0x398] ;  /* 0x00007300ff4877ac */ /* 0x000ea20008000a00 */
[----:B---3--:R-:W-:Y:S02]  /*d6460*/  ISETP.LT.AND P2, PT, R210, UR6, !P0 ;  /* 0x00000006d2007c0c */ /* 0x008fe4000c741270 */
[----:B------:R-:W-:Y:S01]  /*d6470*/  LOP3.LUT R21, R21, 0xffffff7f, RZ, 0xc0, !PT ;  /* 0xffffff7f15157812 */ /* 0x000fe200078ec0ff */
[----:B------:R-:W3:Y:S03]  /*d6480*/  LDCU UR6, c[0x0][0x398] ;  /* 0x00007300ff0677ac */ /* 0x000ee60008000800 */
[----:B------:R-:W-:-:S02]  /*d6490*/  @P3 LOP3.LUT R21, R21, 0x80, RZ, 0xfc, !PT ;  /* 0x0000008015153812 */ /* 0x000fc400078efcff */
[----:B-1----:R-:W-:Y:S01]  /*d64a0*/  ISETP.LT.AND P1, PT, R209, UR4, !P0 ;  /* 0x00000004d1007c0c */ /* 0x002fe2000c721270 */
[----:B------:R-:W-:Y:S01]  /*d64b0*/  VIADD R32, R252, 0x2d ;  /* 0x0000002dfc207836 */ /* 0x000fe20000000000 */
[----:B------:R-:W-:Y:S01]  /*d64c0*/  LOP3.LUT R21, R21, 0xffffffbf, RZ, 0xc0, !PT ;  /* 0xffffffbf15157812 */ /* 0x000fe200078ec0ff */
[----:B------:R-:W-:Y:S01]  /*d64d0*/  UMOV UR9, UR10 ;  /* 0x0000000a00097c82 */ /* 0x000fe20008000000 */
[----:B------:R-:W1:Y:S02]  /*d64e0*/  LDCU UR4, c[0x0][0x398] ;  /* 0x00007300ff0477ac */ /* 0x000e640008000800 */
[----:B------:R-:W-:Y:S01]  /*d64f0*/  @P2 LOP3.LUT R21, R21, 0x40, RZ, 0xfc, !PT ;  /* 0x0000004015152812 */ /* 0x000fe200078efcff */
[----:B--2---:R-:W-:Y:S01]  /*d6500*/  UMOV UR8, UR72 ;  /* 0x0000004800087c82 */ /* 0x004fe20008000000 */
[----:B------:R-:W-:Y:S01]  /*d6510*/  UMOV UR19, UR73 ;  /* 0x0000004900137c82 */ /* 0x000fe20008000000 */
[----:B------:R-:W2:Y:S01]  /*d6520*/  LDCU.64 UR72, c[0x0][0x398] ;  /* 0x00007300ff4877ac */ /* 0x000ea20008000a00 */
        /* <DEDUP_REMOVED lines=12> */
[----:B------:R-:W-:Y:S01]  /*d65f0*/  UMOV UR38, UR73 ;  /* 0x0000004900267c82 */ /* 0x000fe20008000000 */
[----:B------:R-:W2:Y:S01]  /*d6600*/  LDCU.64 UR72, c[0x0][0x398] ;  /* 0x00007300ff4877ac */ /* 0x000ea20008000a00 */
[----:B---3--:R-:W-:-:S02]  /*d6610*/  ISETP.LT.AND P2, PT, R210, UR6, !P0 ;  /* 0x00000006d2007c0c */ /* 0x008fc4000c741270 */
[----:B------:R-:W-:Y:S01]  /*d6620*/  LOP3.LUT R21, R21, 0xfffffff7, RZ, 0xc0, !PT ;  /* 0xfffffff715157812 */ /* 0x000fe200078ec0ff */
[----:B------:R-:W-:Y:S01]  /*d6630*/  UMOV UR15, UR17 ;  /* 0x00000011000f7c82 */ /* 0x000fe20008000000 */
[----:B-1----:R-:W-:Y:S01]  /*d6640*/  ISETP.LT.AND P1, PT, R209, UR4, !P0 ;  /* 0x00000004d1007c0c */ /* 0x002fe2000c721270 */
[----:B------:R-:W1:Y:S04]  /*d6650*/  LDCU UR6, c[0x0][0x398] ;  /* 0x00007300ff0677ac */ /* 0x000e680008000800 */
[----:B------:R-:W-:Y:S01]  /*d6660*/  @P3 LOP3.LUT R21, R21, 0x8, RZ, 0xfc, !PT ;  /* 0x0000000815153812 */ /* 0x000fe200078efcff */
[----:B------:R-:W-:Y:S01]  /*d6670*/  UMOV UR17, UR13 ;  /* 0x0000000d00117c82 */ /* 0x000fe20008000000 */
[----:B------:R-:W-:Y:S01]  /*d6680*/  UMOV UR13, UR22 ;  /* 0x00000016000d7c82 */ /* 0x000fe20008000000 */
[----:B--2---:R-:W-:Y:S01]  /*d6690*/  UMOV UR8, UR72 ;  /* 0x0000004800087c82 */ /* 0x004fe20008000000 */
[----:B------:R-:W-:Y:S01]  /*d66a0*/  LOP3.LUT R21, R21, 0xfffffffb, RZ, 0xc0, !PT ;  /* 0xfffffffb15157812 */ /* 0x000fe200078ec0ff */
[----:B------:R-:W-:Y:S01]  /*d66b0*/  UMOV UR22, UR36 ;  /* 0x0000002400167c82 */ /* 0x000fe20008000000 */
[----:B------:R-:W-:Y:S01]  /*d66c0*/  UMOV UR36, UR73 ;  /* 0x0000004900247c82 */ /* 0x000fe20008000000 */
[----:B------:R-:W2:Y:S01]  /*d66d0*/  LDCU.64 UR72, c[0x0][0x398] ;  /* 0x00007300ff4877ac */ /* 0x000ea20008000a00 */
[----:B------:R-:W-:-:S02]  /*d66e0*/  @P2 LOP3.LUT R21, R21, 0x4, RZ, 0xfc, !PT ;  /* 0x0000000415152812 */ /* 0x000fc400078efcff */
[----:B------:R-:W-:Y:S02]  /*d66f0*/  ISETP.LT.AND P0, PT, R208, UR8, !P0 ;  /* 0x00000008d0007c0c */ /* 0x000fe4000c701270 */
[----:B------:R-:W-:Y:S01]  /*d6700*/  IADD3 R32, PT, PT, R252, 0x2c, RZ ;  /* 0x0000002cfc207810 */ /* 0x000fe20007ffe0ff */
[----:B------:R-:W-:Y:S01]  /*d6710*/  UMOV UR21, UR15 ;  /* 0x0000000f00157c82 */ /* 0x000fe20008000000 */
[----:B------:R-:W-:Y:S01]  /*d6720*/  LOP3.LUT R21, R21, 0xfffffffd, RZ, 0xc0, !PT ;  /* 0xfffffffd15157812 */ /* 0x000fe200078ec0ff */
[----:B------:R-:W3:Y:S03]  /*d6730*/  LDCU UR4, c[0x0][0x398] ;  /* 0x00007300ff0477ac */ /* 0x000ee60008000800 */
[----:B------:R-:W-:-:S04]  /*d6740*/  @P1 LOP3.LUT R21, R21, 0x2, RZ, 0xfc, !PT ;  /* 0x0000000215151812 */ /* 0x000fc800078efcff */
[----:B------:R-:W-:Y:S01]  /*d6750*/  LOP3.LUT R21, R21, 0xfffffffe, RZ, 0xc0, !PT ;  /* 0xfffffffe15157812 */ /* 0x000fe200078ec0ff */
[----:B------:R-:W-:-:S03]  /*d6760*/  UMOV UR15, UR10 ;  /* 0x0000000a000f7c82 */ /* 0x000fc60008000000 */
[----:B------:R-:W-:Y:S02]  /*d6770*/  @P0 LOP3.LUT R21, R21, 0x1, RZ, 0xfc, !PT ;  /* 0x0000000115150812 */ /* 0x000fe400078efcff */
[----:B------:R-:W-:Y:S01]  /*d6780*/  ISETP.GE.AND P0, PT, R32, UR39, PT ;  /* 0x0000002720007c0c */ /* 0x000fe2000bf06270 */
[----:B------:R-:W-:Y:S01]  /*d6790*/  UMOV UR10, UR14 ;  /* 0x0000000e000a7c82 */ /* 0x000fe20008000000 */
[----:B--2---:R-:W-:Y:S01]  /*d67a0*/  UMOV UR23, UR72 ;  /* 0x0000004800177c82 */ /* 0x004fe20008000000 */
[----:B------:R-:W-:Y:S01]  /*d67b0*/  UMOV UR14, UR13 ;  /* 0x0000000d000e7c82 */ /* 0x000fe20008000000 */
[----:B------:R-:W-:Y:S01]  /*d67c0*/  UMOV UR13, UR11 ;  /* 0x0000000b000d7c82 */ /* 0x000fe20008000000 */
[----:B------:R-:W-:Y:S01]  /*d67d0*/  ISETP.LT.AND P3, PT, R211, UR23, !P0 ;  /* 0x00000017d3007c0c */ /* 0x000fe2000c761270 */
[----:B------:R-:W-:Y:S01]  /*d67e0*/  UMOV UR11, UR62 ;  /* 0x0000003e000b7c82 */ /* 0x000fe20008000000 */
[----:B------:R-:W-:Y:S01]  /*d67f0*/  UMOV UR62, UR73 ;  /* 0x00000049003e7c82 */ /* 0x000fe20008000000 */
[----:B------:R-:W2:Y:S01]  /*d6800*/  LDCU.64 UR72, c[0x0][0x398] ;  /* 0x00007300ff4877ac */ /* 0x000ea20008000a00 */
[----:B-1----:R-:W-:-:S02]  /*d6810*/  ISETP.LT.AND P2, PT, R210, UR6, !P0 ;  /* 0x00000006d2007c0c */ /* 0x002fc4000c741270 */
[----:B------:R-:W-:Y:S01]  /*d6820*/  LOP3.LUT R20, R20, 0x7fffffff, RZ, 0xc0, !PT ;  /* 0x7fffffff14147812 */ /* 0x000fe200078ec0ff */
[----:B------:R-:W1:Y:S01]  /*d6830*/  LDCU UR6, c[0x0][0x398] ;  /* 0x00007300ff0677ac */ /* 0x000e620008000800 */
[----:B---3--:R-:W-:Y:S01]  /*d6840*/  ISETP.LT.AND P1, PT, R209, UR4, !P0 ;  /* 0x00000004d1007c0c */ /* 0x008fe2000c721270 */
[----:B------:R-:W-:Y:S01]  /*d6850*/  VIADD R32, R252, 0x2b ;  /* 0x0000002bfc207836 */ /* 0x000fe20000000000 */
[----:B------:R-:W3:Y:S03]  /*d6860*/  LDCU UR4, c[0x0][0x398] ;  /* 0x00007300ff0477ac */ /* 0x000ee60008000800 */
[----:B------:R-:W-:-:S04]  /*d6870*/  @P3 LOP3.LUT R20, R20, 0x80000000, RZ, 0xfc, !PT ;  /* 0x8000000014143812 */ /* 0x000fc800078efcff */
[----:B------:R-:W-:Y:S01]  /*d6880*/  LOP3.LUT R20, R20, 0xbfffffff, RZ, 0xc0, !PT ;  /* 0xbfffffff14147812 */ /* 0x000fe200078ec0ff */
[----:B--2---:R-:W-:Y:S01]  /*d6890*/  IMAD.U32 R201, RZ, RZ, UR73 ;  /* 0x00000049ffc97e24 */ /* 0x004fe2000f8e00ff */
[----:B------:R-:W-:Y:S02]  /*d68a0*/  UMOV UR8, UR72 ;  /* 0x0000004800087c82 */ /* 0x000fe40008000000 */
        /* <DEDUP_REMOVED lines=9> */
[----:B------:R-:W-:Y:S01]  /*d6940*/  IMAD.U32 R200, RZ, RZ, UR73 ;  /* 0x00000049ffc87e24 */ /* 0x000fe2000f8e00ff */
[----:B------:R-:W2:Y:S01]  /*d6950*/  LDCU.64 UR72, c[0x0][0x398] ;  /* 0x00007300ff4877ac */ /* 0x000ea20008000a00 */
[----:B------:R-:W-:Y:S02]  /*d6960*/  ISETP.LT.AND P3, PT, R211, UR23, !P0 ;  /* 0x00000017d3007c0c */ /* 0x000fe4000c761270 */
[----:B-1----:R-:W-:Y:S01]  /*d6970*/  ISETP.LT.AND P2, PT, R210, UR6, !P0 ;  /* 0x00000006d2007c0c */ /* 0x002fe2000c741270 */
[----:B------:R-:W-:Y:S01]  /*d6980*/  UMOV UR54, UR55 ;  /* 0x0000003700367c82 */ /* 0x000fe20008000000 */
[----:B------:R-:W-:Y:S01]  /*d6990*/  LOP3.LUT R20, R20, 0xf7ffffff, RZ, 0xc0, !PT ;  /* 0xf7ffffff14147812 */ /* 0x000fe200078ec0ff */
[----:B------:R-:W1:Y:S01]  /*d69a0*/  LDCU UR6, c[0x0][0x398] ;  /* 0x00007300ff0677ac */ /* 0x000e620008000800 */
[----:B---3--:R-:W-:-:S02]  /*d69b0*/  ISETP.LT.AND P1, PT, R209, UR4, !P0 ;  /* 0x00000004d1007c0c */ /* 0x008fc4000c721270 */
[----:B------:R-:W-:Y:S01]  /*d69c0*/  R2UR.FILL UR55, R35 ;  /* 0x00000000233772ca */ /* 0x000fe200004e0000 */
[----:B------:R-:W3:Y:S04]  /*d69d0*/  LDCU UR4, c[0x0][0x398] ;  /* 0x00007300ff0477ac */ /* 0x000ee80008000800 */
[----:B------:R-:W-:-:S04]  /*d69e0*/  @P3 LOP3.LUT R20, R20, 0x8000000, RZ, 0xfc, !PT ;  /* 0x0800000014143812 */ /* 0x000fc800078efcff */
[----:B------:R-:W-:Y:S01]  /*d69f0*/  LOP3.LUT R20, R20, 0xfbffffff, RZ, 0xc0, !PT ;  /* 0xfbffffff14147812 */ /* 0x000fe200078ec0ff */
[----:B--2---:R-:W-:Y:S01]  /*d6a00*/  IMAD.U32 R199, RZ, RZ, UR73 ;  /* 0x00000049ffc77e24 */ /* 0x004fe2000f8e00ff */
[----:B------:R-:W-:Y:S01]  /*d6a10*/  UMOV UR8, UR72 ;  /* 0x0000004800087c82 */ /* 0x000fe20008000000 */
[----:B------:R-:W2:Y:S01]  /*d6a20*/  LDCU.64 UR72, c[0x0][0x398] ;  /* 0x00007300ff4877ac */ /* 0x000ea20008000a00 */
        /* <DEDUP_REMOVED lines=13> */
[----:B------:R-:W1:Y:S01]  /*d6b00*/  LDCU UR6, c[0x0][0x398] ;  /* 0x00007300ff0677ac */ /* 0x000e620008000800 */
[----:B------:R-:W-:-:S02]  /*d6b10*/  LOP3.LUT R20, R20, 0xff7fffff, RZ, 0xc0, !PT ;  /* 0xff7fffff14147812 */ /* 0x000fc400078ec0ff */
[----:B---3--:R-:W-:Y:S01]  /*d6b20*/  ISETP.LT.AND P1, PT, R209, UR4, !P0 ;  /* 0x00000004d1007c0c */ /* 0x008fe2000c721270 */
[----:B------:R-:W-:Y:S01]  /*d6b30*/  VIADD R32, R252, 0x29 ;  /* 0x00000029fc207836 */ /* 0x000fe20000000000 */
[----:B------:R-:W3:Y:S05]  /*d6b40*/  LDCU UR4, c[0x0][0x398] ;  /* 0x00007300ff0477ac */ /* 0x000eea0008000800 */
        /* <DEDUP_REMOVED lines=24> */
[----:B--2---:R-:W-:Y:S01]  /*d6cd0*/  UMOV UR8, UR72 ;  /* 0x0000004800087c82 */ /* 0x004fe20008000000 */
[----:B------:R-:W-:Y:S01]  /*d6ce0*/  MOV R195, UR73 ;  /* 0x0000004900c37c02 */ /* 0x000fe20008000f00 */
        /* <DEDUP_REMOVED lines=18> */
[----:B------:R-:W-:Y:S01]  /*d6e10*/  VIADD R32, R252, 0x27 ;  /* 0x00000027fc207836 */ /* 0x000fe20000000000 */
[----:B------:R-:W3:Y:S03]  /*d6e20*/  LDCU UR4, c[0x0][0x398] ;  /* 0x00007300ff0477ac */ /* 0x000ee60008000800 */
        /* <DEDUP_REMOVED lines=13> */
[----:B------:R-:W-:Y:S01]  /*d6f00*/  MOV R190, UR73 ;  /* 0x0000004900be7c02 */ /* 0x000fe20008000f00 */
        /* <DEDUP_REMOVED lines=28> */
[----:B------:R-:W3:Y:S06]  /*d70d0*/  LDCU UR4, c[0x0][0x398] ;  /* 0x00007300ff0477ac */ /* 0x000eec0008000800 */
        /* <DEDUP_REMOVED lines=99> */
[----:B------:R-:W-:Y:S01]  /*d7710*/  @P0 LOP3.LUT R11, R11, 0x100000, RZ, 0xfc, !PT ;  /* 0x001000000b0b0812 */ /* 0x000fe200078efcff */
[----:B--2---:R-:W-:Y:S01]  /*d7720*/  IMAD.U32 R178, RZ, RZ, UR73 ;  /* 0x00000049ffb27e24 */ /* 0x004fe2000f8e00ff */
[----:B------:R-:W-:Y:S01]  /*d7730*/  UMOV UR23, UR72 ;  /* 0x0000004800177c82 */ /* 0x000fe20008000000 */
[----:B------:R-:W2:Y:S01]  /*d7740*/  LDCU.64 UR72, c[0x0][0x398] ;  /* 0x00007300ff4877ac */ /* 0x000ea20008000a00 */
[----:B------:R-:W-:-:S04]  /*d7750*/  ISETP.GE.AND P0, PT, R32, UR69, PT ;  /* 0x0000004520007c0c */ /* 0x000fc8000bf06270 */
[----:B------:R-:W-:Y:S02]  /*d7760*/  ISETP.LT.AND P3, PT, R211, UR23, !P0 ;  /* 0x00000017d3007c0c */ /* 0x000fe4000c761270 */
[----:B-1----:R-:W-:Y:S01]  /*d7770*/  ISETP.LT.AND P2, PT, R210, UR6, !P0 ;  /* 0x00000006d2007c0c */ /* 0x002fe2000c741270 */
[----:B------:R-:W1:Y:S01]  /*d7780*/  LDCU UR6, c[0x0][0x398] ;  /* 0x00007300ff0677ac */ /* 0x000e620008000800 */
[----:B------:R-:W-:Y:S02]  /*d7790*/  LOP3.LUT R11, R11, 0xfff7ffff, RZ, 0xc0, !PT ;  /* 0xfff7ffff0b0b7812 */ /* 0x000fe400078ec0ff */
[----:B---3--:R-:W-:Y:S01]  /*d77a0*/  ISETP.LT.AND P1, PT, R209, UR4, !P0 ;  /* 0x00000004d1007c0c */ /* 0x008fe2000c721270 */
[----:B------:R-:W3:Y:S06]  /*d77b0*/  LDCU UR4, c[0x0][0x398] ;  /* 0x00007300ff0477ac */ /* 0x000eec0008000800 */
[----:B------:R-:W-:Y:S01]  /*d77c0*/  @P3 LOP3.LUT R11, R11, 0x80000, RZ, 0xfc, !PT ;  /* 0x000800000b0b3812 */ /* 0x000fe200078efcff */
[----:B--2---:R-:W-:Y:S01]  /*d77d0*/  IMAD.U32 R177, RZ, RZ, UR73 ;  /* 0x00000049ffb17e24 */ /* 0x004fe2000f8e00ff */
[----:B------:R-:W-:Y:S01]  /*d77e0*/  UMOV UR8, UR72 ;  /* 0x0000004800087c82 */ /* 0x000fe20008000000 */
[----:B------:R-:W2:Y:S01]  /*d77f0*/  LDCU.64 UR72, c[0x0][0x398] ;  /* 0x00007300ff4877ac */ /* 0x000ea20008000a00 */
[----:B------:R-:W-:-:S04]  /*d7800*/  LOP3.LUT R11, R11, 0xfffbffff, RZ, 0xc0, !PT ;  /* 0xfffbffff0b0b7812 */ /* 0x000fc800078ec0ff */
[----:B------:R-:W-:Y:S02]  /*d7810*/  @P2 LOP3.LUT R11, R11, 0x40000, RZ, 0xfc, !PT ;  /* 0x000400000b0b2812 */ /* 0x000fe400078efcff */
[----:B------:R-:W-:Y:S02]  /*d7820*/  ISETP.LT.AND P0, PT, R208, UR8, !P0 ;  /* 0x00000008d0007c0c */ /* 0x000fe4000c701270 */
[----:B------:R-:W-:-:S04]  /*d7830*/  LOP3.LUT R11, R11, 0xfffdffff, RZ, 0xc0, !PT ;  /* 0xfffdffff0b0b7812 */ /* 0x000fc800078ec0ff */
[----:B------:R-:W-:Y:S02]  /*d7840*/  @P1 LOP3.LUT R11, R11, 0x20000, RZ, 0xfc, !PT ;  /* 0x000200000b0b1812 */ /* 0x000fe400078efcff */
[----:B------:R-:W-:Y:S02]  /*d7850*/  IADD3 R32, PT, PT, R252, 0x20, RZ ;  /* 0x00000020fc207810 */ /* 0x000fe40007ffe0ff */
[----:B------:R-:W-:Y:S01]  /*d7860*/  LOP3.LUT R11, R11, 0xfffeffff, RZ, 0xc0, !PT ;  /* 0xfffeffff0b0b7812 */ /* 0x000fe200078ec0ff */
[----:B--2---:R-:W-:Y:S01]  /*d7870*/  IMAD.U32 R176, RZ, RZ, UR73 ;  /* 0x00000049ffb07e24 */ /* 0x004fe2000f8e00ff */
[----:B------:R-:W-:Y:S01]  /*d7880*/  UMOV UR23, UR72 ;  /* 0x0000004800177c82 */ /* 0x000fe20008000000 */
[----:B------:R-:W2:Y:S01]  /*d7890*/  LDCU.64 UR72, c[0x0][0x398] ;  /* 0x00007300ff4877ac */ /* 0x000ea20008000a00 */
[----:B------:R-:W-:Y:S02]  /*d78a0*/  @P0 LOP3.LUT R11, R11, 0x10000, RZ, 0xfc, !PT ;  /* 0x000100000b0b0812 */ /* 0x000fe400078efcff */
[----:B------:R-:W-:-:S04]  /*d78b0*/  ISETP.GE.AND P0, PT, R32, UR65, PT ;  /* 0x0000004120007c0c */ /* 0x000fc8000bf06270 */
[----:B------:R-:W-:Y:S02]  /*d78c0*/  ISETP.LT.AND P3, PT, R211, UR23, !P0 ;  /* 0x00000017d3007c0c */ /* 0x000fe4000c761270 */
[----:B-1----:R-:W-:Y:S01]  /*d78d0*/  ISETP.LT.AND P2, PT, R210, UR6, !P0 ;  /* 0x00000006d2007c0c */ /* 0x002fe2000c741270 */
[----:B------:R-:W1:Y:S01]  /*d78e0*/  LDCU UR6, c[0x0][0x398] ;  /* 0x00007300ff0677ac */ /* 0x000e620008000800 */
[----:B------:R-:W-:Y:S01]  /*d78f0*/  LOP3.LUT R11, R11, 0xffff7fff, RZ, 0xc0, !PT ;  /* 0xffff7fff0b0b7812 */ /* 0x000fe200078ec0ff */
[----:B--2---:R-:W-:Y:S01]  /*d7900*/  IMAD.U32 R175, RZ, RZ, UR73 ;  /* 0x00000049ffaf7e24 */ /* 0x004fe2000f8e00ff */
[----:B------:R-:W-:Y:S01]  /*d7910*/  UMOV UR8, UR72 ;  /* 0x0000004800087c82 */ /* 0x000fe20008000000 */
[----:B------:R-:W2:Y:S06]  /*d7920*/  LDCU.64 UR72, c[0x0][0x398] ;  /* 0x00007300ff4877ac */ /* 0x000eac0008000a00 */
[----:B------:R-:W-:-:S02]  /*d7930*/  @P3 LOP3.LUT R11, R11, 0x8000, RZ, 0xfc, !PT ;  /* 0x000080000b0b3812 */ /* 0x000fc400078efcff */
[----:B---3--:R-:W-:Y:S01]  /*d7940*/  ISETP.LT.AND P1, PT, R209, UR4, !P0 ;  /* 0x00000004d1007c0c */ /* 0x008fe2000c721270 */
[----:B------:R-:W-:Y:S01]  /*d7950*/  VIADD R32, R252, 0x1f ;  /* 0x0000001ffc207836 */ /* 0x000fe20000000000 */
[----:B------:R-:W-:Y:S01]  /*d7960*/  LOP3.LUT R11, R11, 0xffffbfff, RZ, 0xc0, !PT ;  /* 0xffffbfff0b0b7812 */ /* 0x000fe200078ec0ff */
[----:B------:R-:W3:Y:S03]  /*d7970*/  LDCU UR4, c[0x0][0x398] ;  /* 0x00007300ff0477ac */ /* 0x000ee60008000800 */
[----:B------:R-:W-:Y:S02]  /*d7980*/  @P2 LOP3.LUT R11, R11, 0x4000, RZ, 0xfc, !PT ;  /* 0x000040000b0b2812 */ /* 0x000fe400078efcff */
[----:B------:R-:W-:Y:S02]  /*d7990*/  ISETP.LT.AND P0, PT, R208, UR8, !P0 ;  /* 0x00000008d0007c0c */ /* 0x000fe4000c701270 */
[----:B------:R-:W-:-:S04]  /*d79a0*/  LOP3.LUT R11, R11, 0xffffdfff, RZ, 0xc0, !PT ;  /* 0xffffdfff0b0b7812 */ /* 0x000fc800078ec0ff */
[----:B------:R-:W-:Y:S01]  /*d79b0*/  @P1 LOP3.LUT R11, R11, 0x2000, RZ, 0xfc, !PT ;  /* 0x000020000b0b1812 */ /* 0x000fe200078efcff */
[----:B--2---:R-:W-:Y:S01]  /*d79c0*/  IMAD.U32 R174, RZ, RZ, UR73 ;  /* 0x00000049ffae7e24 */ /* 0x004fe2000f8e00ff */
[----:B------:R-:W-:Y:S01]  /*d79d0*/  UMOV UR23, UR72 ;  /* 0x0000004800177c82 */ /* 0x000fe20008000000 */
[----:B------:R-:W2:Y:S01]  /*d79e0*/  LDCU.64 UR72, c[0x0][0x398] ;  /* 0x00007300ff4877ac */ /* 0x000ea20008000a00 */
[----:B------:R-:W-:-:S04]  /*d79f0*/  LOP3.LUT R11, R11, 0xffffefff, RZ, 0xc0, !PT ;  /* 0xffffefff0b0b7812 */ /* 0x000fc800078ec0ff */
[----:B------:R-:W-:Y:S02]  /*d7a00*/  @P0 LOP3.LUT R11, R11, 0x1000, RZ, 0xfc, !PT ;  /* 0x000010000b0b0812 */ /* 0x000fe400078efcff */
[----:B------:R-:W-:-:S04]  /*d7a10*/  ISETP.GE.AND P0, PT, R32, UR61, PT ;  /* 0x0000003d20007c0c */ /* 0x000fc8000bf06270 */
[----:B------:R-:W-:Y:S02]  /*d7a20*/  ISETP.LT.AND P3, PT, R211, UR23, !P0 ;  /* 0x00000017d3007c0c */ /* 0x000fe4000c761270 */
[----:B-1----:R-:W-:Y:S01]  /*d7a30*/  ISETP.LT.AND P2, PT, R210, UR6, !P0 ;  /* 0x00000006d2007c0c */ /* 0x002fe2000c741270 */
[----:B------:R-:W1:Y:S01]  /*d7a40*/  LDCU UR6, c[0x0][0x398] ;  /* 0x00007300ff0677ac */ /* 0x000e620008000800 */
[----:B------:R-:W-:Y:S02]  /*d7a50*/  LOP3.LUT R11, R11, 0xfffff7ff, RZ, 0xc0, !PT ;  /* 0xfffff7ff0b0b7812 */ /* 0x000fe400078ec0ff */
[----:B--2---:R-:W-:Y:S01]  /*d7a60*/  MOV R173, UR73 ;  /* 0x0000004900ad7c02 */ /* 0x004fe20008000f00 */
[----:B------:R-:W-:Y:S01]  /*d7a70*/  UMOV UR8, UR72 ;  /* 0x0000004800087c82 */ /* 0x000fe20008000000 */
[----:B------:R-:W2:Y:S01]  /*d7a80*/  LDCU.64 UR72, c[0x0][0x398] ;  /* 0x00007300ff4877ac */ /* 0x000ea20008000a00 */
[----:B---3--:R-:W-:-:S04]  /*d7a90*/  ISETP.LT.AND P1, PT, R209, UR4, !P0 ;  /* 0x00000004d1007c0c */ /* 0x008fc8000c721270 */
[----:B------:R-:W-:Y:S01]  /*d7aa0*/  @P3 LOP3.LUT R11, R11, 0x800, RZ, 0xfc, !PT ;  /* 0x000008000b0b3812 */ /* 0x000fe200078efcff */
[----:B------:R-:W-:Y:S01]  /*d7ab0*/  VIADD R32, R252, 0x1e ;  /* 0x0000001efc207836 */ /* 0x000fe20000000000 */
[----:B------:R-:W3:Y:S02]  /*d7ac0*/  LDCU UR4, c[0x0][0x398] ;  /* 0x00007300ff0477ac */ /* 0x000ee40008000800 */
[----:B------:R-:W-:-:S04]  /*d7ad0*/  LOP3.LUT R11, R11, 0xfffffbff, RZ, 0xc0, !PT ;  /* 0xfffffbff0b0b7812 */ /* 0x000fc800078ec0ff */
[----:B------:R-:W-:Y:S02]  /*d7ae0*/  @P2 LOP3.LUT R11, R11, 0x400, RZ, 0xfc, !PT ;  /* 0x000004000b0b2812 */ /* 0x000fe400078efcff */
[----:B------:R-:W-:Y:S02]  /*d7af0*/  ISETP.LT.AND P0, PT, R208, UR8, !P0 ;  /* 0x00000008d0007c0c */ /* 0x000fe4000c701270 */
[----:B------:R-:W-:Y:S01]  /*d7b00*/  LOP3.LUT R11, R11, 0xfffffdff, RZ, 0xc0, !PT ;  /* 0xfffffdff0b0b7812 */ /* 0x000fe200078ec0ff */
[----:B--2---:R-:W-:Y:S01]  /*d7b10*/  IMAD.U32 R172, RZ, RZ, UR73 ;  /* 0x00000049ffac7e24 */ /* 0x004fe2000f8e00ff */
[----:B------:R-:W-:Y:S01]  /*d7b20*/  UMOV UR23, UR72 ;  /* 0x0000004800177c82 */ /* 0x000fe20008000000 */
[----:B------:R-:W2:Y:S01]  /*d7b30*/  LDCU.64 UR72, c[0x0][0x398] ;  /* 0x00007300ff4877ac */ /* 0x000ea20008000a00 */
[----:B------:R-:W-:-:S04]  /*d7b40*/  @P1 LOP3.LUT R11, R11, 0x200, RZ, 0xfc, !PT ;  /* 0x000002000b0b1812 */ /* 0x000fc800078efcff */
[----:B------:R-:W-:-:S04]  /*d7b50*/  LOP3.LUT R11, R11, 0xfffffeff, RZ, 0xc0, !PT ;  /* 0xfffffeff0b0b7812 */ /* 0x000fc800078ec0ff */
[----:B------:R-:W-:Y:S02]  /*d7b60*/  @P0 LOP3.LUT R11, R11, 0x100, RZ, 0xfc, !PT ;  /* 0x000001000b0b0812 */ /* 0x000fe400078efcff */
[----:B------:R-:W-:-:S04]  /*d7b70*/  ISETP.GE.AND P0, PT, R32, UR57, PT ;  /* 0x0000003920007c0c */ /* 0x000fc8000bf06270 */
[----:B------:R-:W-:Y:S01]  /*d7b80*/  ISETP.LT.AND P3, PT, R211, UR23, !P0 ;  /* 0x00000017d3007c0c */ /* 0x000fe2000c761270 */
[----:B--2---:R-:W-:Y:S01]  /*d7b90*/  IMAD.U32 R171, RZ, RZ, UR73 ;  /* 0x00000049ffab7e24 */ /* 0x004fe2000f8e00ff */
[----:B------:R-:W-:Y:S01]  /*d7ba0*/  UMOV UR8, UR72 ;  /* 0x0000004800087c82 */ /* 0x000fe20008000000 */
[----:B------:R-:W2:Y:S01]  /*d7bb0*/  LDCU.64 UR72, c[0x0][0x398] ;  /* 0x00007300ff4877ac */ /* 0x000ea20008000a00 */
[----:B-1----:R-:W-:Y:S02]  /*d7bc0*/  ISETP.LT.AND P2, PT, R210, UR6, !P0 ;  /* 0x00000006d2007c0c */ /* 0x002fe4000c741270 */
[----:B------:R-:W-:Y:S01]  /*d7bd0*/  LOP3.LUT R11, R11, 0xffffff7f, RZ, 0xc0, !PT ;  /* 0xffffff7f0b0b7812 */ /* 0x000fe200078ec0ff */
[----:B------:R-:W1:Y:S01]  /*d7be0*/  LDCU UR6, c[0x0][0x398] ;  /* 0x00007300ff0677ac */ /* 0x000e620008000800 */
[----:B---3--:R-:W-:-:S05]  /*d7bf0*/  ISETP.LT.AND P1, PT, R209, UR4, !P0 ;  /* 0x00000004d1007c0c */ /* 0x008fca000c721270 */
[----:B------:R-:W-:Y:S01]  /*d7c00*/  @P3 LOP3.LUT R11, R11, 0x80, RZ, 0xfc, !PT ;  /* 0x000000800b0b3812 */ /* 0x000fe200078efcff */
[----:B------:R-:W3:Y:S03]  /*d7c10*/  LDCU UR4, c[0x0][0x398] ;  /* 0x00007300ff0477ac */ /* 0x000ee60008000800 */
[----:B------:R-:W-:-:S04]  /*d7c20*/  LOP3.LUT R11, R11, 0xffffffbf, RZ, 0xc0, !PT ;  /* 0xffffffbf0b0b7812 */ /* 0x000fc800078ec0ff */
[----:B------:R-:W-:Y:S02]  /*d7c30*/  @P2 LOP3.LUT R11, R11, 0x40, RZ, 0xfc, !PT ;  /* 0x000000400b0b2812 */ /* 0x000fe400078efcff */
[----:B--2---:R-:W-:Y:S01]  /*d7c40*/  MOV R170, UR73 ;  /* 0x0000004900aa7c02 */ /* 0x004fe20008000f00 */
[----:B------:R-:W-:Y:S01]  /*d7c50*/  UMOV UR23, UR72 ;  /* 0x0000004800177c82 */ /* 0x000fe20008000000 */
[----:B------:R-:W2:Y:S01]  /*d7c60*/  LDCU.64 UR72, c[0x0][0x398] ;  /* 0x00007300ff4877ac */ /* 0x000ea20008000a00 */
[----:B------:R-:W-:Y:S02]  /*d7c70*/  ISETP.LT.AND P0, PT, R208, UR8, !P0 ;  /* 0x00000008d0007c0c */ /* 0x000fe4000c701270 */
[----:B------:R-:W-:-:S04]  /*d7c80*/  LOP3.LUT R11, R11, 0xffffffdf, RZ, 0xc0, !PT ;  /* 0xffffffdf0b0b7812 */ /* 0x000fc800078ec0ff */
[----:B------:R-:W-:Y:S01]  /*d7c90*/  @P1 LOP3.LUT R11, R11, 0x20, RZ, 0xfc, !PT ;  /* 0x000000200b0b1812 */ /* 0x000fe200078efcff */
[----:B------:R-:W-:-:S03]  /*d7ca0*/  VIADD R32, R252, 0x1d ;  /* 0x0000001dfc207836 */ /* 0x000fc60000000000 */
[----:B------:R-:W-:-:S04]  /*d7cb0*/  LOP3.LUT R11, R11, 0xffffffef, RZ, 0xc0, !PT ;  /* 0xffffffef0b0b7812 */ /* 0x000fc800078ec0ff */
[----:B------:R-:W-:Y:S02]  /*d7cc0*/  @P0 LOP3.LUT R11, R11, 0x10, RZ, 0xfc, !PT ;  /* 0x000000100b0b0812 */ /* 0x000fe400078efcff */
[----:B------:R-:W-:Y:S01]  /*d7cd0*/  ISETP.GE.AND P0, PT, R32, UR53, PT ;  /* 0x0000003520007c0c */ /* 0x000fe2000bf06270 */
[----:B--2---:R-:W-:Y:S01]  /*d7ce0*/  IMAD.U32 R169, RZ, RZ, UR73 ;  /* 0x00000049ffa97e24 */ /* 0x004fe2000f8e00ff */
[----:B------:R-:W-:Y:S01]  /*d7cf0*/  UMOV UR8, UR72 ;  /* 0x0000004800087c82 */ /* 0x000fe20008000000 */
[----:B------:R-:W2:Y:S01]  /*d7d00*/  LDCU.64 UR72, c[0x0][0x398] ;  /* 0x00007300ff4877ac */ /* 0x000ea20008000a00 */
[----:B------:R-:W-:Y:S02]  /*d7d10*/  ISETP.LT.AND P3, PT, R211, UR23, !P0 ;  /* 0x00000017d3007c0c */ /* 0x000fe4000c761270 */
[----:B-1----:R-:W-:Y:S01]  /*d7d20*/  ISETP.LT.AND P2, PT, R210, UR6, !P0 ;  /* 0x00000006d2007c0c */ /* 0x002fe2000c741270 */
[----:B------:R-:W1:Y:S01]  /*d7d30*/  LDCU UR6, c[0x0][0x398] ;  /* 0x00007300ff0677ac */ /* 0x000e620008000800 */
[----:B---3--:R-:W-:-:S02]  /*d7d40*/  ISETP.LT.AND P1, PT, R209, UR4, !P0 ;  /* 0x00000004d1007c0c */ /* 0x008fc4000c721270 */
[----:B------:R-:W-:Y:S01]  /*d7d50*/  ISETP.LT.AND P0, PT, R208, UR8, !P0 ;  /* 0x00000008d0007c0c */ /* 0x000fe2000c701270 */
[----:B------:R-:W-:Y:S01]  /*d7d60*/  VIADD R32, R252, 0x1c ;  /* 0x0000001cfc207836 */ /* 0x000fe20000000000 */
[----:B------:R-:W-:Y:S01]  /*d7d70*/  LOP3.LUT R10, R10, 0x7fffffff, RZ, 0xc0, !PT ;  /* 0x7fffffff0a0a7812 */ /* 0x000fe200078ec0ff */
[----:B------:R-:W3:Y:S01]  /*d7d80*/  LDCU UR4, c[0x0][0x398] ;  /* 0x00007300ff0477ac */ /* 0x000ee20008000800 */
[----:B------:R-:W-:-:S04]  /*d7d90*/  LOP3.LUT R11, R11, 0xfffffff7, RZ, 0xc0, !PT ;  /* 0xfffffff70b0b7812 */ /* 0x000fc800078ec0ff */
[----:B------:R-:W-:-:S05]  /*d7da0*/  @P3 LOP3.LUT R11, R11, 0x8, RZ, 0xfc, !PT ;  /* 0x000000080b0b3812 */ /* 0x000fca00078efcff */
[----:B------:R-:W-:Y:S02]  /*d7db0*/  @P0 LOP3.LUT R10, R10, 0x80000000, RZ, 0xfc, !PT ;  /* 0x800000000a0a0812 */ /* 0x000fe400078efcff */
[----:B------:R-:W-:Y:S01]  /*d7dc0*/  ISETP.GE.AND P0, PT, R32, UR49, PT ;  /* 0x0000003120007c0c */ /* 0x000fe2000bf06270 */
[----:B--2---:R-:W-:Y:S01]  /*d7dd0*/  UMOV UR23, UR72 ;  /* 0x0000004800177c82 */ /* 0x004fe20008000000 */
[----:B------:R-:W-:Y:S01]  /*d7de0*/  IMAD.U32 R168, RZ, RZ, UR73 ;  /* 0x00000049ffa87e24 */ /* 0x000fe2000f8e00ff */
[----:B------:R-:W-:Y:S01]  /*d7df0*/  LOP3.LUT R11, R11, 0xfffffffb, RZ, 0xc0, !PT ;  /* 0xfffffffb0b0b7812 */ /* 0x000fe200078ec0ff */
[----:B------:R-:W2:Y:S01]  /*d7e00*/  LDCU.64 UR72, c[0x0][0x398] ;  /* 0x00007300ff4877ac */ /* 0x000ea20008000a00 */
[----:B------:R-:W-:Y:S02]  /*d7e10*/  ISETP.LT.AND P3, PT, R211, UR23, !P0 ;  /* 0x00000017d3007c0c */ /* 0x000fe4000c761270 */
[----:B------:R-:W-:Y:S02]  /*d7e20*/  @P2 LOP3.LUT R11, R11, 0x4, RZ, 0xfc, !PT ;  /* 0x000000040b0b2812 */ /* 0x000fe400078efcff */
[----:B-1----:R-:W-:Y:S01]  /*d7e30*/  ISETP.LT.AND P2, PT, R210, UR6, !P0 ;  /* 0x00000006d2007c0c */ /* 0x002fe2000c741270 */
[----:B------:R-:W1:Y:S01]  /*d7e40*/  LDCU UR6, c[0x0][0x398] ;  /* 0x00007300ff0677ac */ /* 0x000e620008000800 */
[----:B------:R-:W-:-:S02]  /*d7e50*/  LOP3.LUT R10, R10, 0xdfffffff, RZ, 0xc0, !PT ;  /* 0xdfffffff0a0a7812 */ /* 0x000fc400078ec0ff */
[----:B------:R-:W-:-:S05]  /*d7e60*/  LOP3.LUT R11, R11, 0xfffffffe, RZ, 0xc0, !PT ;  /* 0xfffffffe0b0b7812 */ /* 0x000fca00078ec0ff */
[----:B------:R-:W-:Y:S02]  /*d7e70*/  @P3 LOP3.LUT R10, R10, 0x20000000, RZ, 0xfc, !PT ;  /* 0x200000000a0a3812 */ /* 0x000fe400078efcff */
[----:B------:R-:W-:Y:S02]  /*d7e80*/  @P1 LOP3.LUT R11, R11, 0x1, RZ, 0xfc, !PT ;  /* 0x000000010b0b1812 */ /* 0x000fe400078efcff */
[----:B---3--:R-:W-:Y:S01]  /*d7e90*/  ISETP.LT.AND P1, PT, R209, UR4, !P0 ;  /* 0x00000004d1007c0c */ /* 0x008fe2000c721270 */
[----:B--2---:R-:W-:Y:S01]  /*d7ea0*/  IMAD.U32 R167, RZ, RZ, UR73 ;  /* 0x00000049ffa77e24 */ /* 0x004fe2000f8e00ff */
[----:B------:R-:W-:Y:S01]  /*d7eb0*/  LOP3.LUT R10, R10, 0xefffffff, RZ, 0xc0, !PT ;  /* 0xefffffff0a0a7812 */ /* 0x000fe200078ec0ff */
[----:B------:R-:W-:Y:S01]  /*d7ec0*/  UMOV UR8, UR72 ;  /* 0x0000004800087c82 */ /* 0x000fe20008000000 */
[----:B------:R-:W2:Y:S02]  /*d7ed0*/  LDCU.64 UR72, c[0x0][0x398] ;  /* 0x00007300ff4877ac */ /* 0x000ea40008000a00 */
[----:B------:R-:W-:-:S02]  /*d7ee0*/  @P2 LOP3.LUT R10, R10, 0x10000000, RZ, 0xfc, !PT ;  /* 0x100000000a0a2812 */ /* 0x000fc400078efcff */
[----:B------:R-:W-:Y:S01]  /*d7ef0*/  ISETP.LT.AND P0, PT, R208, UR8, !P0 ;  /* 0x00000008d0007c0c */ /* 0x000fe2000c701270 */
[----:B------:R-:W3:Y:S01]  /*d7f00*/  LDCU UR4, c[0x0][0x398] ;  /* 0x00007300ff0477ac */ /* 0x000ee20008000800 */
[----:B------:R-:W-:-:S04]  /*d7f10*/  LOP3.LUT R10, R10, 0xfdffffff, RZ, 0xc0, !PT ;  /* 0xfdffffff0a0a7812 */ /* 0x000fc800078ec0ff */
[----:B------:R-:W-:Y:S02]  /*d7f20*/  @P1 LOP3.LUT R10, R10, 0x2000000, RZ, 0xfc, !PT ;  /* 0x020000000a0a1812 */ /* 0x000fe400078efcff */
[----:B------:R-:W-:Y:S02]  /*d7f30*/  IADD3 R32, PT, PT, R252, 0x1b, RZ ;  /* 0x0000001bfc207810 */ /* 0x000fe40007ffe0ff */
        /* <DEDUP_REMOVED lines=13> */
[----:B------:R-:W-:Y:S01]  /*d8010*/  @P3 LOP3.LUT R10, R10, 0x200000, RZ, 0xfc, !PT ;  /* 0x002000000a0a3812 */ /* 0x000fe200078efcff */
[----:B--2---:R-:W-:Y:S01]  /*d8020*/  IMAD.U32 R165, RZ, RZ, UR73 ;  /* 0x00000049ffa57e24 */ /* 0x004fe2000f8e00ff */
[----:B------:R-:W-:Y:S02]  /*d8030*/  UMOV UR8, UR72 ;  /* 0x0000004800087c82 */ /* 0x000fe40008000000 */
[----:B------:R-:W-:Y:S01]  /*d8040*/  LOP3.LUT R10, R10, 0xffefffff, RZ, 0xc0, !PT ;  /* 0xffefffff0a0a7812 */ /* 0x000fe200078ec0ff */
[----:B------:R-:W2:Y:S03]  /*d8050*/  LDCU.64 UR72, c[0x0][0x398] ;  /* 0x00007300ff4877ac */ /* 0x000ea60008000a00 */
[----:B------:R-:W-:-:S02]  /*d8060*/  @P2 LOP3.LUT R10, R10, 0x100000, RZ, 0xfc, !PT ;  /* 0x001000000a0a2812 */ /* 0x000fc400078efcff */
[----:B------:R-:W-:Y:S02]  /*d8070*/  ISETP.LT.AND P0, PT, R208, UR8, !P0 ;  /* 0x00000008d0007c0c */ /* 0x000fe4000c701270 */
[----:B------:R-:W-:-:S04]  /*d8080*/  LOP3.LUT R10, R10, 0xfffbffff, RZ, 0xc0, !PT ;  /* 0xfffbffff0a0a7812 */ /* 0x000fc800078ec0ff */
[----:B------:R-:W-:-:S04]  /*d8090*/  @P1 LOP3.LUT R10, R10, 0x40000, RZ, 0xfc, !PT ;  /* 0x000400000a0a1812 */ /* 0x000fc800078efcff */
[----:B------:R-:W-:Y:S01]  /*d80a0*/  LOP3.LUT R10, R10, 0xfffeffff, RZ, 0xc0, !PT ;  /* 0xfffeffff0a0a7812 */ /* 0x000fe200078ec0ff */
[----:B--2---:R-:W-:Y:S01]  /*d80b0*/  IMAD.U32 R164, RZ, RZ, UR73 ;  /* 0x00000049ffa47e24 */ /* 0x004fe2000f8e00ff */
[----:B------:R-:W-:Y:S02]  /*d80c0*/  UMOV UR23, UR72 ;  /* 0x0000004800177c82 */ /* 0x000fe40008000000 */
[----:B------:R-:W-:Y:S01]  /*d80d0*/  @P0 LOP3.LUT R10, R10, 0x10000, RZ, 0xfc, !PT ;  /* 0x000100000a0a0812 */ /* 0x000fe200078efcff */
[----:B------:R-:W2:Y:S01]  /*d80e0*/  LDCU.64 UR72, c[0x0][0x398] ;  /* 0x00007300ff4877ac */ /* 0x000ea20008000a00 */
[----:B------:R-:W-:-:S04]  /*d80f0*/  ISETP.GE.AND P0, PT, R32, UR41, PT ;  /* 0x0000002920007c0c */ /* 0x000fc8000bf06270 */
[----:B------:R-:W-:Y:S02]  /*d8100*/  ISETP.LT.AND P3, PT, R211, UR23, !P0 ;  /* 0x00000017d3007c0c */ /* 0x000fe4000c761270 */
[----:B-1----:R-:W-:Y:S01]  /*d8110*/  ISETP.LT.AND P2, PT, R210, UR6, !P0 ;  /* 0x00000006d2007c0c */ /* 0x002fe2000c741270 */
[----:B------:R-:W1:Y:S01]  /*d8120*/  LDCU UR6, c[0x0][0x398] ;  /* 0x00007300ff0677ac */ /* 0x000e620008000800 */
[----:B------:R-:W-:Y:S02]  /*d8130*/  LOP3.LUT R10, R10, 0xffffbfff, RZ, 0xc0, !PT ;  /* 0xffffbfff0a0a7812 */ /* 0x000fe400078ec0ff */
[----:B---3--:R-:W-:Y:S02]  /*d8140*/  ISETP.LT.AND P1, PT, R209, UR4, !P0 ;  /* 0x00000004d1007c0c */ /* 0x008fe4000c721270 */
[----:B--2---:R-:W-:Y:S01]  /*d8150*/  MOV R163, UR73 ;  /* 0x0000004900a37c02 */ /* 0x004fe20008000f00 */
[----:B------:R-:W-:-:S04]  /*d8160*/  UMOV UR8, UR72 ;  /* 0x0000004800087c82 */ /* 0x000fc80008000000 */
[----:B------:R-:W-:Y:S01]  /*d8170*/  @P3 LOP3.LUT R10, R10, 0x4000, RZ, 0xfc, !PT ;  /* 0x000040000a0a3812 */ /* 0x000fe200078efcff */
[----:B------:R-:W2:Y:S03]  /*d8180*/  LDCU.64 UR72, c[0x0][0x398] ;  /* 0x00007300ff4877ac */ /* 0x000ea60008000a00 */
[----:B------:R-:W-:Y:S01]  /*d8190*/  LOP3.LUT R10, R10, 0xffffdfff, RZ, 0xc0, !PT ;  /* 0xffffdfff0a0a7812 */ /* 0x000fe200078ec0ff */
[----:B------:R-:W-:Y:S01]  /*d81a0*/  VIADD R32, R252, 0x19 ;  /* 0x00000019fc207836 */ /* 0x000fe20000000000 */
[----:B------:R-:W3:Y:S02]  /*d81b0*/  LDCU UR4, c[0x0][0x398] ;  /* 0x00007300ff0477ac */ /* 0x000ee40008000800 */
[----:B------:R-:W-:Y:S02]  /*d81c0*/  @P2 LOP3.LUT R10, R10, 0x2000, RZ, 0xfc, !PT ;  /* 0x000020000a0a2812 */ /* 0x000fe400078efcff */
[----:B------:R-:W-:-:S02]  /*d81d0*/  ISETP.LT.AND P0, PT, R208, UR8, !P0 ;  /* 0x00000008d0007c0c */ /* 0x000fc4000c701270 */
[----:B------:R-:W-:-:S04]  /*d81e0*/  LOP3.LUT R10, R10, 0xfffffbff, RZ, 0xc0, !PT ;  /* 0xfffffbff0a0a7812 */ /* 0x000fc800078ec0ff */
[----:B------:R-:W-:Y:S01]  /*d81f0*/  @P1 LOP3.LUT R10, R10, 0x400, RZ, 0xfc, !PT ;  /* 0x000004000a0a1812 */ /* 0x000fe200078efcff */
[----:B--2---:R-:W-:Y:S01]  /*d8200*/  IMAD.U32 R162, RZ, RZ, UR73 ;  /* 0x00000049ffa27e24 */ /* 0x004fe2000f8e00ff */
[----:B------:R-:W-:Y:S02]  /*d8210*/  UMOV UR23, UR72 ;  /* 0x0000004800177c82 */ /* 0x000fe40008000000 */
[----:B------:R-:W-:Y:S01]  /*d8220*/  LOP3.LUT R10, R10, 0xfffffdff, RZ, 0xc0, !PT ;  /* 0xfffffdff0a0a7812 */ /* 0x000fe200078ec0ff */
[----:B------:R-:W2:Y:S03]  /*d8230*/  LDCU.64 UR72, c[0x0][0x398] ;  /* 0x00007300ff4877ac */ /* 0x000ea60008000a00 */
        /* <DEDUP_REMOVED lines=11> */
[----:B------:R-:W3:Y:S01]  /*d82f0*/  LDCU UR4, c[0x0][0x398] ;  /* 0x00007300ff0477ac */ /* 0x000ee20008000800 */
[----:B------:R-:W-:-:S04]  /*d8300*/  LOP3.LUT R10, R10, 0xffffffdf, RZ, 0xc0, !PT ;  /* 0xffffffdf0a0a7812 */ /* 0x000fc800078ec0ff */
[----:B------:R-:W-:Y:S02]  /*d8310*/  @P2 LOP3.LUT R10, R10, 0x20, RZ, 0xfc, !PT ;  /* 0x000000200a0a2812 */ /* 0x000fe400078efcff */
[----:B------:R-:W-:Y:S02]  /*d8320*/  ISETP.LT.AND P0, PT, R208, UR8, !P0 ;  /* 0x00000008d0007c0c */ /* 0x000fe4000c701270 */
[----:B------:R-:W-:Y:S02]  /*d8330*/  LOP3.LUT R10, R10, 0xfffffff7, RZ, 0xc0, !PT ;  /* 0xfffffff70a0a7812 */ /* 0x000fe400078ec0ff */
[----:B--2---:R-:W-:Y:S01]  /*d8340*/  MOV R160, UR73 ;  /* 0x0000004900a07c02 */ /* 0x004fe20008000f00 */
[----:B------:R-:W-:Y:S01]  /*d8350*/  UMOV UR23, UR72 ;  /* 0x0000004800177c82 */ /* 0x000fe20008000000 */
[----:B------:R-:W-:Y:S01]  /*d8360*/  @P1 LOP3.LUT R10, R10, 0x8, RZ, 0xfc, !PT ;  /* 0x000000080a0a1812 */ /* 0x000fe200078efcff */
[----:B------:R-:W2:Y:S01]  /*d8370*/  LDCU.64 UR72, c[0x0][0x398] ;  /* 0x00007300ff4877ac */ /* 0x000ea20008000a00 */
[----:B------:R-:W-:-:S02]  /*d8380*/  VIADD R32, R252, 0x18 ;  /* 0x00000018fc207836 */ /* 0x000fc40000000000 */
[----:B------:R-:W-:-:S04]  /*d8390*/  LOP3.LUT R10, R10, 0xfffffffd, RZ, 0xc0, !PT ;  /* 0xfffffffd0a0a7812 */ /* 0x000fc800078ec0ff */
[----:B------:R-:W-:Y:S02]  /*d83a0*/  @P0 LOP3.LUT R10, R10, 0x2, RZ, 0xfc, !PT ;  /* 0x000000020a0a0812 */ /* 0x000fe400078efcff */
[----:B------:R-:W-:-:S04]  /*d83b0*/  ISETP.GE.AND P0, PT, R32, UR33, PT ;  /* 0x0000002120007c0c */ /* 0x000fc8000bf06270 */
[----:B-1----:R-:W-:Y:S01]  /*d83c0*/  ISETP.LT.AND P2, PT, R210, UR6, !P0 ;  /* 0x00000006d2007c0c */ /* 0x002fe2000c741270 */
[----:B------:R-:W1:Y:S01]  /*d83d0*/  LDCU UR6, c[0x0][0x398] ;  /* 0x00007300ff0677ac */ /* 0x000e620008000800 */
[----:B---3--:R-:W-:Y:S01]  /*d83e0*/  ISETP.LT.AND P1, PT, R209, UR4, !P0 ;  /* 0x00000004d1007c0c */ /* 0x008fe2000c721270 */
[----:B--2---:R-:W-:Y:S01]  /*d83f0*/  IMAD.U32 R159, RZ, RZ, UR73 ;  /* 0x00000049ff9f7e24 */ /* 0x004fe2000f8e00ff */
[----:B------:R-:W-:Y:S01]  /*d8400*/  UMOV UR8, UR72 ;  /* 0x0000004800087c82 */ /* 0x000fe20008000000 */
[----:B------:R-:W2:Y:S01]  /*d8410*/  LDCU.64 UR72, c[0x0][0x398] ;  /* 0x00007300ff4877ac */ /* 0x000ea20008000a00 */
[----:B------:R-:W-:Y:S02]  /*d8420*/  LOP3.LUT R9, R9, 0xbfffffff, RZ, 0xc0, !PT ;  /* 0xbfffffff09097812 */ /* 0x000fe400078ec0ff */
[----:B------:R-:W-:Y:S01]  /*d8430*/  ISETP.LT.AND P3, PT, R211, UR23, !P0 ;  /* 0x00000017d3007c0c */ /* 0x000fe2000c761270 */
[----:B------:R-:W-:Y:S01]  /*d8440*/  VIADD R32, R252, 0x17 ;  /* 0x00000017fc207836 */ /* 0x000fe20000000000 */
[----:B------:R-:W-:Y:S01]  /*d8450*/  LOP3.LUT R10, R10, 0xfffffffe, RZ, 0xc0, !PT ;  /* 0xfffffffe0a0a7812 */ /* 0x000fe200078ec0ff */
[----:B------:R-:W3:Y:S02]  /*d8460*/  LDCU UR4, c[0x0][0x398] ;  /* 0x00007300ff0477ac */ /* 0x000ee40008000800 */
[----:B------:R-:W-:-:S02]  /*d8470*/  @P2 LOP3.LUT R9, R9, 0x40000000, RZ, 0xfc, !PT ;  /* 0x4000000009092812 */ /* 0x000fc400078efcff */
[----:B------:R-:W-:Y:S02]  /*d8480*/  ISETP.LT.AND P0, PT, R208, UR8, !P0 ;  /* 0x00000008d0007c0c */ /* 0x000fe4000c701270 */
[----:B------:R-:W-:-:S04]  /*d8490*/  LOP3.LUT R9, R9, 0xf7ffffff, RZ, 0xc0, !PT ;  /* 0xf7ffffff09097812 */ /* 0x000fc800078ec0ff */
[----:B------:R-:W-:Y:S01]  /*d84a0*/  @P1 LOP3.LUT R9, R9, 0x8000000, RZ, 0xfc, !PT ;  /* 0x0800000009091812 */ /* 0x000fe200078efcff */
[----:B--2---:R-:W-:Y:S01]  /*d84b0*/  IMAD.U32 R158, RZ, RZ, UR73 ;  /* 0x00000049ff9e7e24 */ /* 0x004fe2000f8e00ff */
[----:B------:R-:W-:Y:S02]  /*d84c0*/  UMOV UR23, UR72 ;  /* 0x0000004800177c82 */ /* 0x000fe40008000000 */
[----:B------:R-:W-:Y:S01]  /*d84d0*/  LOP3.LUT R9, R9, 0xfdffffff, RZ, 0xc0, !PT ;  /* 0xfdffffff09097812 */ /* 0x000fe200078ec0ff */
[----:B------:R-:W2:Y:S03]  /*d84e0*/  LDCU.64 UR72, c[0x0][0x398] ;  /* 0x00007300ff4877ac */ /* 0x000ea60008000a00 */
[----:B------:R-:W-:Y:S02]  /*d84f0*/  @P0 LOP3.LUT R9, R9, 0x2000000, RZ, 0xfc, !PT ;  /* 0x0200000009090812 */ /* 0x000fe400078efcff */
[----:B------:R-:W-:-:S02]  /*d8500*/  ISETP.GE.AND P0, PT, R32, UR29, PT ;  /* 0x0000001d20007c0c */ /* 0x000fc4000bf06270 */
[----:B------:R-:W-:Y:S02]  /*d8510*/  @P3 LOP3.LUT R10, R10, 0x1, RZ, 0xfc, !PT ;  /* 0x000000010a0a3812 */ /* 0x000fe400078efcff */
        /* <DEDUP_REMOVED lines=13> */
[----:B------:R-:W-:Y:S01]  /*d85f0*/  LOP3.LUT R9, R9, 0xffefffff, RZ, 0xc0, !PT ;  /* 0xffefffff09097812 */ /* 0x000fe200078ec0ff */
[----:B--2---:R-:W-:Y:S01]  /*d8600*/  IMAD.U32 R156, RZ, RZ, UR73 ;  /* 0x00000049ff9c7e24 */ /* 0x004fe2000f8e00ff */
[----:B------:R-:W-:Y:S02]  /*d8610*/  UMOV UR23, UR72 ;  /* 0x0000004800177c82 */ /* 0x000fe40008000000 */
[----:B------:R-:W-:Y:S01]  /*d8620*/  @P1 LOP3.LUT R9, R9, 0x100000, RZ, 0xfc, !PT ;  /* 0x0010000009091812 */ /* 0x000fe200078efcff */
[----:B------:R-:W2:Y:S01]  /*d8630*/  LDCU.64 UR72, c[0x0][0x398] ;  /* 0x00007300ff4877ac */ /* 0x000ea20008000a00 */
[----:B------:R-:W-:-:S02]  /*d8640*/  IADD3 R32, PT, PT, R252, 0x16, RZ ;  /* 0x00000016fc207810 */ /* 0x000fc40007ffe0ff */
[----:B------:R-:W-:-:S04]  /*d8650*/  LOP3.LUT R9, R9, 0xfffbffff, RZ, 0xc0, !PT ;  /* 0xfffbffff09097812 */ /* 0x000fc800078ec0ff */
[----:B------:R-:W-:Y:S02]  /*d8660*/  @P0 LOP3.LUT R9, R9, 0x40000, RZ, 0xfc, !PT ;  /* 0x0004000009090812 */ /* 0x000fe400078efcff */
[----:B------:R-:W-:-:S04]  /*d8670*/  ISETP.GE.AND P0, PT, R32, UR25, PT ;  /* 0x0000001920007c0c */ /* 0x000fc8000bf06270 */
[----:B------:R-:W-:Y:S02]  /*d8680*/  ISETP.LT.AND P3, PT, R211, UR23, !P0 ;  /* 0x00000017d3007c0c */ /* 0x000fe4000c761270 */
[----:B-1----:R-:W-:Y:S01]  /*d8690*/  ISETP.LT.AND P2, PT, R210, UR6, !P0 ;  /* 0x00000006d2007c0c */ /* 0x002fe2000c741270 */
[----:B------:R-:W1:Y:S01]  /*d86a0*/  LDCU UR6, c[0x0][0x398] ;  /* 0x00007300ff0677ac */ /* 0x000e620008000800 */
[----:B--2---:R-:W-:Y:S01]  /*d86b0*/  IMAD.U32 R155, RZ, RZ, UR73 ;  /* 0x00000049ff9b7e24 */ /* 0x004fe2000f8e00ff */
[----:B------:R-:W-:Y:S01]  /*d86c0*/  UMOV UR8, UR72 ;  /* 0x0000004800087c82 */ /* 0x000fe20008000000 */
[----:B------:R-:W2:Y:S01]  /*d86d0*/  LDCU.64 UR72, c[0x0][0x398] ;  /* 0x00007300ff4877ac */ /* 0x000ea20008000a00 */
[----:B------:R-:W-:-:S06]  /*d86e0*/  LOP3.LUT R9, R9, 0xfffdffff, RZ, 0xc0, !PT ;  /* 0xfffdffff09097812 */ /* 0x000fcc00078ec0ff */
[----:B------:R-:W-:Y:S02]  /*d86f0*/  @P3 LOP3.LUT R9, R9, 0x20000, RZ, 0xfc, !PT ;  /* 0x0002000009093812 */ /* 0x000fe400078efcff */
[----:B---3--:R-:W-:Y:S01]  /*d8700*/  ISETP.LT.AND P1, PT, R209, UR4, !P0 ;  /* 0x00000004d1007c0c */ /* 0x008fe2000c721270 */
[----:B------:R-:W3:Y:S01]  /*d8710*/  LDCU UR4, c[0x0][0x398] ;  /* 0x00007300ff0477ac */ /* 0x000ee20008000800 */
[----:B------:R-:W-:-:S04]  /*d8720*/  LOP3.LUT R9, R9, 0xffff7fff, RZ, 0xc0, !PT ;  /* 0xffff7fff09097812 */ /* 0x000fc800078ec0ff */
[----:B------:R-:W-:Y:S02]  /*d8730*/  @P2 LOP3.LUT R9, R9, 0x8000, RZ, 0xfc, !PT ;  /* 0x0000800009092812 */ /* 0x000fe400078efcff */
[----:B------:R-:W-:Y:S02]  /*d8740*/  ISETP.LT.AND P0, PT, R208, UR8, !P0 ;  /* 0x00000008d0007c0c */ /* 0x000fe4000c701270 */
[----:B------:R-:W-:Y:S01]  /*d8750*/  LOP3.LUT R9, R9, 0xffffdfff, RZ, 0xc0, !PT ;  /* 0xffffdfff09097812 */ /* 0x000fe200078ec0ff */
[----:B--2---:R-:W-:Y:S01]  /*d8760*/  IMAD.U32 R154, RZ, RZ, UR73 ;  /* 0x00000049ff9a7e24 */ /* 0x004fe2000f8e00ff */
[----:B------:R-:W-:Y:S01]  /*d8770*/  UMOV UR23, UR72 ;  /* 0x0000004800177c82 */ /* 0x000fe20008000000 */
[----:B------:R-:W2:Y:S01]  /*d8780*/  LDCU.64 UR72, c[0x0][0x398] ;  /* 0x00007300ff4877ac */ /* 0x000ea20008000a00 */
[----:B------:R-:W-:Y:S01]  /*d8790*/  @P1 LOP3.LUT R9, R9, 0x2000, RZ, 0xfc, !PT ;  /* 0x0000200009091812 */ /* 0x000fe200078efcff */
[----:B------:R-:W-:-:S03]  /*d87a0*/  VIADD R32, R252, 0x15 ;  /* 0x00000015fc207836 */ /* 0x000fc60000000000 */
[----:B------:R-:W-:-:S04]  /*d87b0*/  LOP3.LUT R9, R9, 0xfffff7ff, RZ, 0xc0, !PT ;  /* 0xfffff7ff09097812 */ /* 0x000fc800078ec0ff */
[----:B------:R-:W-:Y:S02]  /*d87c0*/  @P0 LOP3.LUT R9, R9, 0x800, RZ, 0xfc, !PT ;  /* 0x0000080009090812 */ /* 0x000fe400078efcff */
[----:B------:R-:W-:-:S04]  /*d87d0*/  ISETP.GE.AND P0, PT, R32, UR7, PT ;  /* 0x0000000720007c0c */ /* 0x000fc8000bf06270 */
[----:B------:R-:W-:Y:S02]  /*d87e0*/  ISETP.LT.AND P3, PT, R211, UR23, !P0 ;  /* 0x00000017d3007c0c */ /* 0x000fe4000c761270 */
[----:B-1----:R-:W-:Y:S01]  /*d87f0*/  ISETP.LT.AND P2, PT, R210, UR6, !P0 ;  /* 0x00000006d2007c0c */ /* 0x002fe2000c741270 */
[----:B--2---:R-:W-:Y:S01]  /*d8800*/  UMOV UR8, UR72 ;  /* 0x0000004800087c82 */ /* 0x004fe20008000000 */
[----:B---3--:R-:W-:Y:S01]  /*d8810*/  ISETP.LT.AND P1, PT, R209, UR4, !P0 ;  /* 0x00000004d1007c0c */ /* 0x008fe2000c721270 */
[----:B------:R-:W-:Y:S01]  /*d8820*/  UMOV UR23, UR21 ;  /* 0x0000001500177c82 */ /* 0x000fe20008000000 */
[----:B------:R-:W-:Y:S01]  /*d8830*/  ISETP.LT.AND P0, PT, R208, UR8, !P0 ;  /* 0x00000008d0007c0c */ /* 0x000fe2000c701270 */
[----:B------:R-:W-:Y:S01]  /*d8840*/  UMOV UR8, UR9 ;  /* 0x0000000900087c82 */ /* 0x000fe20008000000 */
        /* <DEDUP_REMOVED lines=8> */
[----:B------:R-:W-:Y:S01]  /*d88d0*/  LOP3.LUT R9, R9, 0xfffffdff, RZ, 0xc0, !PT ;  /* 0xfffffdff09097812 */ /* 0x000fe200078ec0ff */
[----:B------:R-:W-:Y:S01]  /*d88e0*/  UMOV UR11, UR42 ;  /* 0x0000002a000b7c82 */ /* 0x000fe20008000000 */
[----:B------:R-:W-:Y:S01]  /*d88f0*/  UMOV UR76, UR48 ;  /* 0x00000030004c7c82 */ /* 0x000fe20008000000 */
[----:B------:R-:W-:Y:S01]  /*d8900*/  UMOV UR48, UR75 ;  /* 0x0000004b00307c82 */ /* 0x000fe20008000000 */
[----:B------:R-:W-:Y:S01]  /*d8910*/  UMOV UR42, UR74 ;  /* 0x0000004a002a7c82 */ /* 0x000fe20008000000 */
[----:B------:R-:W1:Y:S01]  /*d8920*/  LDCU.64 UR74, c[0x0][0x398] ;  /* 0x00007300ff4a77ac */ /* 0x000e620008000a00 */
[----:B------:R-:W-:Y:S01]  /*d8930*/  @P3 LOP3.LUT R9, R9, 0x200, RZ, 0xfc, !PT ;  /* 0x0000020009093812 */ /* 0x000fe200078efcff */
[----:B------:R-:W2:Y:S03]  /*d8940*/  LDCU UR4, c[0x0][0x398] ;  /* 0x00007300ff0477ac */ /* 0x000ea60008000800 */
[----:B------:R-:W-:Y:S01]  /*d8950*/  LOP3.LUT R9, R9, 0xffffff7f, RZ, 0xc0, !PT ;  /* 0xffffff7f09097812 */ /* 0x000fe200078ec0ff */
[----:B------:R-:W-:Y:S01]  /*d8960*/  VIADD R32, R252, 0x14 ;  /* 0x00000014fc207836 */ /* 0x000fe20000000000 */
[----:B------:R-:W3:Y:S02]  /*d8970*/  LDCU UR6, c[0x0][0x398] ;  /* 0x00007300ff0677ac */ /* 0x000ee40008000800 */
[----:B------:R-:W-:-:S04]  /*d8980*/  @P2 LOP3.LUT R9, R9, 0x80, RZ, 0xfc, !PT ;  /* 0x0000008009092812 */ /* 0x000fc800078efcff */
[----:B------:R-:W-:-:S04]  /*d8990*/  LOP3.LUT R9, R9, 0xffffffdf, RZ, 0xc0, !PT ;  /* 0xffffffdf09097812 */ /* 0x000fc800078ec0ff */
[----:B------:R-:W-:Y:S01]  /*d89a0*/  @P1 LOP3.LUT R9, R9, 0x20, RZ, 0xfc, !PT ;  /* 0x0000002009091812 */ /* 0x000fe200078efcff */
[----:B-1----:R-:W-:Y:S01]  /*d89b0*/  IMAD.U32 R152, RZ, RZ, UR75 ;  /* 0x0000004bff987e24 */ /* 0x002fe2000f8e00ff */
[----:B------:R-:W-:Y:S01]  /*d89c0*/  UMOV UR25, UR74 ;  /* 0x0000004a00197c82 */ /* 0x000fe20008000000 */
[----:B------:R-:W1:Y:S01]  /*d89d0*/  LDCU.64 UR74, c[0x0][0x398] ;  /* 0x00007300ff4a77ac */ /* 0x000e620008000a00 */
[----:B------:R-:W-:-:S04]  /*d89e0*/  LOP3.LUT R9, R9, 0xffffffef, RZ, 0xc0, !PT ;  /* 0xffffffef09097812 */ /* 0x000fc800078ec0ff */
[----:B------:R-:W-:Y:S02]  /*d89f0*/  @P0 LOP3.LUT R9, R9, 0x10, RZ, 0xfc, !PT ;  /* 0x0000001009090812 */ /* 0x000fe400078efcff */
[----:B------:R-:W-:Y:S01]  /*d8a00*/  ISETP.GE.AND P0, PT, R32, UR5, PT ;  /* 0x0000000520007c0c */ /* 0x000fe2000bf06270 */
[----:B------:R-:W-:Y:S01]  /*d8a10*/  UMOV UR39, UR8 ;  /* 0x0000000800277c82 */ /* 0x000fe20008000000 */
[----:B------:R-:W-:Y:S01]  /*d8a20*/  UMOV UR31, UR21 ;  /* 0x00000015001f7c82 */ /* 0x000fe20008000000 */
[----:B------:R-:W-:Y:S01]  /*d8a30*/  LOP3.LUT R8, R8, 0xdfffffff, RZ, 0xc0, !PT ;  /* 0xdfffffff08087812 */ /* 0x000fe200078ec0ff */
[----:B------:R-:W4:Y:S01]  /*d8a40*/  LDCU UR5, c[0x0][0x398] ;  /* 0x00007300ff0577ac */ /* 0x000f220008000800 */
[----:B--2---:R-:W-:Y:S01]  /*d8a50*/  ISETP.LT.AND P1, PT, R209, UR4, !P0 ;  /* 0x00000004d1007c0c */ /* 0x004fe2000c721270 */
[----:B------:R-:W-:Y:S01]  /*d8a60*/  UMOV UR8, UR15 ;  /* 0x0000000f00087c82 */ /* 0x000fe20008000000 */
[----:B------:R-:W-:Y:S01]  /*d8a70*/  UMOV UR21, UR10 ;  /* 0x0000000a00157c82 */ /* 0x000fe20008000000 */
[----:B------:R-:W-:Y:S01]  /*d8a80*/  UMOV UR15, UR14 ;  /* 0x0000000e000f7c82 */ /* 0x000fe20008000000 */
[----:B------:R-:W-:Y:S01]  /*d8a90*/  UMOV UR10, UR13 ;  /* 0x0000000d000a7c82 */ /* 0x000fe20008000000 */
[----:B------:R-:W-:Y:S01]  /*d8aa0*/  UMOV UR13, UR77 ;  /* 0x0000004d000d7c82 */ /* 0x000fe20008000000 */
[----:B------:R-:W-:Y:S01]  /*d8ab0*/  UMOV UR14, UR76 ;  /* 0x0000004c000e7c82 */ /* 0x000fe20008000000 */
[----:B-1----:R-:W-:Y:S01]  /*d8ac0*/  UMOV UR7, UR74 ;  /* 0x0000004a00077c82 */ /* 0x002fe20008000000 */
[----:B------:R-:W1:Y:S01]  /*d8ad0*/  LDCU.64 UR76, c[0x0][0x398] ;  /* 0x00007300ff4c77ac */ /* 0x000e620008000a00 */
[----:B------:R-:W-:-:S02]  /*d8ae0*/  ISETP.LT.AND P3, PT, R211, UR25, !P0 ;  /* 0x00000019d3007c0c */ /* 0x000fc4000c761270 */
[----:B---3--:R-:W-:Y:S01]  /*d8af0*/  ISETP.LT.AND P2, PT, R210, UR6, !P0 ;  /* 0x00000006d2007c0c */ /* 0x008fe2000c741270 */
[----:B------:R-:W-:Y:S01]  /*d8b00*/  VIADD R32, R252, 0x13 ;  /* 0x00000013fc207836 */ /* 0x000fe20000000000 */
[----:B------:R-:W-:Y:S01]  /*d8b10*/  ISETP.LT.AND P0, PT, R208, UR7, !P0 ;  /* 0x00000007d0007c0c */ /* 0x000fe2000c701270 */
[----:B------:R-:W-:Y:S01]  /*d8b20*/  UMOV UR47, UR23 ;  /* 0x00000017002f7c82 */ /* 0x000fe20008000000 */
[----:B------:R-:W-:Y:S01]  /*d8b30*/  @P1 LOP3.LUT R8, R8, 0x20000000, RZ, 0xfc, !PT ;  /* 0x2000000008081812 */ /* 0x000fe200078efcff */
[----:B------:R-:W-:Y:S01]  /*d8b40*/  UMOV UR74, UR75 ;  /* 0x0000004b004a7c82 */ /* 0x000fe20008000000 */
[----:B------:R-:W-:Y:S01]  /*d8b50*/  R2UR.FILL UR75, R37 ;  /* 0x00000000254b72ca */ /* 0x000fe200004e0000 */
[----:B------:R-:W2:Y:S01]  /*d8b60*/  LDCU UR4, c[0x0][0x398] ;  /* 0x00007300ff0477ac */ /* 0x000ea20008000800 */
[----:B------:R-:W-:Y:S02]  /*d8b70*/  LOP3.LUT R8, R8, 0xefffffff, RZ, 0xc0, !PT ;  /* 0xefffffff08087812 */ /* 0x000fe400078ec0ff */
[----:B------:R-:W-:-:S05]  /*d8b80*/  LOP3.LUT R9, R9, 0xfffffffb, RZ, 0xc0, !PT ;  /* 0xfffffffb09097812 */ /* 0x000fca00078ec0ff */
[----:B------:R-:W-:Y:S02]  /*d8b90*/  @P0 LOP3.LUT R8, R8, 0x10000000, RZ, 0xfc, !PT ;  /* 0x1000000008080812 */ /* 0x000fe400078efcff */
[----:B------:R-:W-:Y:S01]  /*d8ba0*/  ISETP.GE.AND P0, PT, R32, UR47, PT ;  /* 0x0000002f20007c0c */ /* 0x000fe2000bf06270 */
[----:B-1----:R-:W-:Y:S01]  /*d8bb0*/  UMOV UR6, UR76 ;  /* 0x0000004c00067c82 */ /* 0x002fe20008000000 */
[----:B------:R-:W-:Y:S01]  /*d8bc0*/  @P3 LOP3.LUT R9, R9, 0x4, RZ, 0xfc, !PT ;  /* 0x0000000409093812 */ /* 0x000fe200078efcff */
[----:B------:R-:W-:Y:S01]  /*d8bd0*/  UMOV UR23, UR9 ;  /* 0x0000000900177c82 */ /* 0x000fe20008000000 */
[----:B------:R-:W-:Y:S01]  /*d8be0*/  ISETP.LT.AND P1, PT, R211, UR6, !P0 ;  /* 0x00000006d3007c0c */ /* 0x000fe2000c721270 */
[----:B------:R-:W-:Y:S01]  /*d8bf0*/  UMOV UR9, UR17 ;  /* 0x0000001100097c82 */ /* 0x000fe20008000000 */
[----:B------:R-:W-:Y:S01]  /*d8c00*/  UMOV UR17, UR11 ;  /* 0x0000000b00117c82 */ /* 0x000fe20008000000 */
[----:B------:R-:W-:Y:S01]  /*d8c10*/  LOP3.LUT R9, R9, 0xfffffffe, RZ, 0xc0, !PT ;  /* 0xfffffffe09097812 */ /* 0x000fe200078ec0ff */
[----:B------:R-:W-:Y:S01]  /*d8c20*/  UMOV UR11, UR46 ;  /* 0x0000002e000b7c82 */ /* 0x000fe20008000000 */
[----:B------:R-:W-:Y:S01]  /*d8c30*/  UMOV UR46, UR75 ;  /* 0x0000004b002e7c82 */ /* 0x000fe20008000000 */
[----:B------:R-:W-:Y:S01]  /*d8c40*/  UMOV UR75, UR77 ;  /* 0x0000004d004b7c82 */ /* 0x000fe20008000000 */
[----:B------:R-:W1:Y:S01]  /*d8c50*/  LDCU.64 UR76, c[0x0][0x398] ;  /* 0x00007300ff4c77ac */ /* 0x000e620008000a00 */
[----:B------:R-:W-:-:S02]  /*d8c60*/  @P2 LOP3.LUT R9, R9, 0x1, RZ, 0xfc, !PT ;  /* 0x0000000109092812 */ /* 0x000fc400078efcff */
[----:B----4-:R-:W-:Y:S02]  /*d8c70*/  ISETP.LT.AND P2, PT, R210, UR5, !P0 ;  /* 0x00000005d2007c0c */ /* 0x010fe4000c741270 */
[----:B------:R-:W-:Y:S01]  /*d8c80*/  LOP3.LUT R8, R8, 0xf7ffffff, RZ, 0xc0, !PT ;  /* 0xf7ffffff08087812 */ /* 0x000fe200078ec0ff */
[----:B------:R-:W-:Y:S01]  /*d8c90*/  UMOV UR55, UR39 ;  /* 0x0000002700377c82 */ /* 0x000fe20008000000 */
[----:B------:R-:W-:Y:S01]  /*d8ca0*/  VIADD R32, R252, 0x12 ;  /* 0x00000012fc207836 */ /* 0x000fe20000000000 */
[----:B------:R-:W-:Y:S01]  /*d8cb0*/  UMOV UR47, UR31 ;  /* 0x0000001f002f7c82 */ /* 0x000fe20008000000 */
[----:B------:R-:W-:Y:S01]  /*d8cc0*/  @P1 LOP3.LUT R8, R8, 0x8000000, RZ, 0xfc, !PT ;  /* 0x0800000008081812 */ /* 0x000fe200078efcff */
[----:B------:R-:W3:Y:S01]  /*d8cd0*/  LDCU.64 UR6, c[0x0][0x398] ;  /* 0x00007300ff0677ac */ /* 0x000ee20008000a00 */
[----:B--2---:R-:W-:Y:S02]  /*d8ce0*/  ISETP.LT.AND P1, PT, R209, UR4, !P0 ;  /* 0x00000004d1007c0c */ /* 0x004fe4000c721270 */
[----:B------:R-:W-:Y:S01]  /*d8cf0*/  LOP3.LUT R8, R8, 0xfdffffff, RZ, 0xc0, !PT ;  /* 0xfdffffff08087812 */ /* 0x000fe200078ec0ff */
[----:B------:R-:W2:Y:S03]  /*d8d00*/  LDCU.64 UR4, c[0x0][0x398] ;  /* 0x00007300ff0477ac */ /* 0x000ea60008000a00 */
[----:B------:R-:W-:-:S02]  /*d8d10*/  @P2 LOP3.LUT R8, R8, 0x2000000, RZ, 0xfc, !PT ;  /* 0x0200000008082812 */ /* 0x000fc400078efcff */
[----:B-1----:R-:W-:Y:S02]  /*d8d20*/  ISETP.LT.AND P0, PT, R208, UR76, !P0 ;  /* 0x0000004cd0007c0c */ /* 0x002fe4000c701270 */
[----:B------:R-:W-:Y:S01]  /*d8d30*/  LOP3.LUT R8, R8, 0xffbfffff, RZ, 0xc0, !PT ;  /* 0xffbfffff08087812 */ /* 0x000fe200078ec0ff */
[----:B------:R-:W-:Y:S01]  /*d8d40*/  UMOV UR39, UR23 ;  /* 0x0000001700277c82 */ /* 0x000fe20008000000 */
[----:B------:R-:W-:Y:S02]  /*d8d50*/  UMOV UR23, UR21 ;  /* 0x0000001500177c82 */ /* 0x000fe40008000000 */
[----:B------:R-:W-:Y:S01]  /*d8d60*/  @P1 LOP3.LUT R8, R8, 0x400000, RZ, 0xfc, !PT ;  /* 0x0040000008081812 */ /* 0x000fe200078efcff */
[----:B------:R-:W-:Y:S01]  /*d8d70*/  UMOV UR21, UR9 ;  /* 0x0000000900157c82 */ /* 0x000fe20008000000 */
[----:B------:R-:W1:Y:S02]  /*d8d80*/  LDCU UR9, c[0x0][0x398] ;  /* 0x00007300ff0977ac */ /* 0x000e640008000800 */
[----:B------:R-:W-:Y:S01]  /*d8d90*/  LOP3.LUT R8, R8, 0xffdfffff, RZ, 0xc0, !PT ;  /* 0xffdfffff08087812 */ /* 0x000fe200078ec0ff */
[----:B------:R-:W-:Y:S01]  /*d8da0*/  UMOV UR31, UR8 ;  /* 0x00000008001f7c82 */ /* 0x000fe20008000000 */
[----:B------:R-:W4:Y:S02]  /*d8db0*/  LDCU UR8, c[0x0][0x398] ;  /* 0x00007300ff0877ac */ /* 0x000f240008000800 */
[----:B------:R-:W-:-:S02]  /*d8dc0*/  @P0 LOP3.LUT R8, R8, 0x200000, RZ, 0xfc, !PT ;  /* 0x0020000008080812 */ /* 0x000fc400078efcff */
[----:B------:R-:W-:-:S04]  /*d8dd0*/  ISETP.GE.AND P0, PT, R32, UR55, PT ;  /* 0x0000003720007c0c */ /* 0x000fc8000bf06270 */
[----:B--2---:R-:W-:Y:S01]  /*d8de0*/  ISETP.LT.AND P3, PT, R211, UR4, !P0 ;  /* 0x00000004d3007c0c */ /* 0x004fe2000c761270 */
[----:B------:R-:W-:Y:S01]  /*d8df0*/  UMOV UR63, UR47 ;  /* 0x0000002f003f7c82 */ /* 0x000fe20008000000 */
[----:B------:R-:W-:Y:S01]  /*d8e00*/  LOP3.LUT R8, R8, 0xfff7ffff, RZ, 0xc0, !PT ;  /* 0xfff7ffff08087812 */ /* 0x000fe200078ec0ff */
[----:B------:R-:W2:Y:S01]  /*d8e10*/  LDCU UR4, c[0x0][0x398] ;  /* 0x00007300ff0477ac */ /* 0x000ea20008000800 */
[----:B-1----:R-:W-:-:S09]  /*d8e20*/  ISETP.LT.AND P2, PT, R210, UR9, !P0 ;  /* 0x00000009d2007c0c */ /* 0x002fd2000c741270 */
[----:B------:R-:W-:Y:S02]  /*d8e30*/  @P3 LOP3.LUT R8, R8, 0x80000, RZ, 0xfc, !PT ;  /* 0x0008000008083812 */ /* 0x000fe400078efcff */
[----:B----4-:R-:W-:Y:S01]  /*d8e40*/  ISETP.LT.AND P1, PT, R209, UR8, !P0 ;  /* 0x00000008d1007c0c */ /* 0x010fe2000c721270 */
[----:B------:R-:W1:Y:S01]  /*d8e50*/  LDCU.64 UR8, c[0x0][0x398] ;  /* 0x00007300ff0877ac */ /* 0x000e620008000a00 */
[----:B------:R-:W-:-:S04]  /*d8e60*/  LOP3.LUT R8, R8, 0xfffbffff, RZ, 0xc0, !PT ;  /* 0xfffbffff08087812 */ /* 0x000fc800078ec0ff */
[----:B------:R-:W-:Y:S02]  /*d8e70*/  @P2 LOP3.LUT R8, R8, 0x40000, RZ, 0xfc, !PT ;  /* 0x0004000008082812 */ /* 0x000fe400078efcff */
[----:B---3--:R-:W-:Y:S01]  /*d8e80*/  ISETP.LT.AND P0, PT, R208, UR6, !P0 ;  /* 0x00000006d0007c0c */ /* 0x008fe2000c701270 */
[----:B------:R-:W3:Y:S01]  /*d8e90*/  LDCU UR6, c[0x0][0x398] ;  /* 0x00007300ff0677ac */ /* 0x000ee20008000800 */
[----:B------:R-:W-:-:S04]  /*d8ea0*/  LOP3.LUT R8, R8, 0xffff7fff, RZ, 0xc0, !PT ;  /* 0xffff7fff08087812 */ /* 0x000fc800078ec0ff */
[----:B------:R-:W-:Y:S02]  /*d8eb0*/  @P1 LOP3.LUT R8, R8, 0x8000, RZ, 0xfc, !PT ;  /* 0x0000800008081812 */ /* 0x000fe400078efcff */
[----:B------:R-:W-:Y:S02]  /*d8ec0*/  IADD3 R32, PT, PT, R252, 0x11, RZ ;  /* 0x00000011fc207810 */ /* 0x000fe40007ffe0ff */
[----:B------:R-:W-:-:S04]  /*d8ed0*/  LOP3.LUT R8, R8, 0xffffdfff, RZ, 0xc0, !PT ;  /* 0xffffdfff08087812 */ /* 0x000fc800078ec0ff */
[----:B------:R-:W-:Y:S02]  /*d8ee0*/  @P0 LOP3.LUT R8, R8, 0x2000, RZ, 0xfc, !PT ;  /* 0x0000200008080812 */ /* 0x000fe400078efcff */
[----:B------:R-:W-:Y:S01]  /*d8ef0*/  ISETP.GE.AND P0, PT, R32, UR63, PT ;  /* 0x0000003f20007c0c */ /* 0x000fe2000bf06270 */
[----:B------:R-:W-:Y:S01]  /*d8f00*/  UMOV UR55, UR39 ;  /* 0x0000002700377c82 */ /* 0x000fe20008000000 */
[----:B------:R-:W-:Y:S02]  /*d8f10*/  UMOV UR39, UR23 ;  /* 0x0000001700277c82 */ /* 0x000fe40008000000 */
[----:B-1----:R-:W-:Y:S01]  /*d8f20*/  ISETP.LT.AND P3, PT, R211, UR8, !P0 ;  /* 0x00000008d3007c0c */ /* 0x002fe2000c761270 */
[----:B------:R-:W-:Y:S01]  /*d8f30*/  UMOV UR23, UR15 ;  /* 0x0000000f00177c82 */ /* 0x000fe20008000000 */
[----:B------:R-:W-:Y:S01]  /*d8f40*/  UMOV UR47, UR31 ;  /* 0x0000001f002f7c82 */ /* 0x000fe20008000000 */
[----:B------:R-:W-:Y:S01]  /*d8f50*/  UMOV UR15, UR17 ;  /* 0x00000011000f7c82 */ /* 0x000fe20008000000 */
[----:B------:R-:W-:Y:S01]  /*d8f60*/  UMOV UR31, UR21 ;  /* 0x00000015001f7c82 */ /* 0x000fe20008000000 */
[----:B------:R-:W-:Y:S01]  /*d8f70*/  UMOV UR17, UR14 ;  /* 0x0000000e00117c82 */ /* 0x000fe20008000000 */
[----:B------:R-:W-:Y:S01]  /*d8f80*/  UMOV UR21, UR10 ;  /* 0x0000000a00157c82 */ /* 0x000fe20008000000 */
[----:B------:R-:W-:Y:S01]  /*d8f90*/  UMOV UR14, UR11 ;  /* 0x0000000b000e7c82 */ /* 0x000fe20008000000 */
[----:B------:R-:W1:Y:S01]  /*d8fa0*/  LDCU.64 UR10, c[0x0][0x398] ;  /* 0x00007300ff0a77ac */ /* 0x000e620008000a00 */
[----:B---3--:R-:W-:-:S02]  /*d8fb0*/  ISETP.LT.AND P2, PT, R210, UR6, !P0 ;  /* 0x00000006d2007c0c */ /* 0x008fc4000c741270 */
[----:B------:R-:W-:Y:S02]  /*d8fc0*/  LOP3.LUT R8, R8, 0xfffff7ff, RZ, 0xc0, !PT ;  /* 0xfffff7ff08087812 */ /* 0x000fe400078ec0ff */
[----:B--2---:R-:W-:Y:S01]  /*d8fd0*/  ISETP.LT.AND P1, PT, R209, UR4, !P0 ;  /* 0x00000004d1007c0c */ /* 0x004fe2000c721270 */
[----:B------:R-:W-:Y:S01]  /*d8fe0*/  UMOV UR67, UR55 ;  /* 0x0000003700437c82 */ /* 0x000fe20008000000 */
[----:B------:R-:W-:Y:S01]  /*d8ff0*/  @P3 LOP3.LUT R8, R8, 0x800, RZ, 0xfc, !PT ;  /* 0x0000080008083812 */ /* 0x000fe200078efcff */
[----:B------:R-:W-:Y:S01]  /*d9000*/  UMOV UR51, UR47 ;  /* 0x0000002f00337c82 */ /* 0x000fe20008000000 */
[----:B------:R-:W-:Y:S01]  /*d9010*/  UMOV UR71, UR39 ;  /* 0x0000002700477c82 */ /* 0x000fe20008000000 */
        /* <DEDUP_REMOVED lines=8> */
[----:B------:R-:W-:Y:S01]  /*d90a0*/  UMOV UR17, UR12 ;  /* 0x0000000c00117c82 */ /* 0x000fe20008000000 */
[----:B------:R-:W-:Y:S01]  /*d90b0*/  UMOV UR31, UR15 ;  /* 0x0000000f001f7c82 */ /* 0x000fe20008000000 */
[----:B------:R-:W-:Y:S01]  /*d90c0*/  UMOV UR19, UR14 ;  /* 0x0000000e00137c82 */ /* 0x000fe20008000000 */
[----:B-1----:R-:W-:Y:S01]  /*d90d0*/  ISETP.LT.AND P0, PT, R208, UR10, !P0 ;  /* 0x0000000ad0007c0c */ /* 0x002fe2000c701270 */
[----:B------:R-:W1:Y:S01]  /*d90e0*/  LDCU UR6, c[0x0][0x398] ;  /* 0x00007300ff0677ac */ /* 0x000e620008000800 */
[----:B------:R-:W-:Y:S01]  /*d90f0*/  LOP3.LUT R8, R8, 0xffffff7f, RZ, 0xc0, !PT ;  /* 0xffffff7f08087812 */ /* 0x000fe200078ec0ff */
[----:B------:R-:W2:Y:S01]  /*d9100*/  LDCU UR4, c[0x0][0x398] ;  /* 0x00007300ff0477ac */ /* 0x000ea20008000800 */
[----:B------:R-:W3:Y:S01]  /*d9110*/  LDCU.64 UR12, c[0x0][0x398] ;  /* 0x00007300ff0c77ac */ /* 0x000ee20008000a00 */
[----:B------:R-:W4:Y:S01]  /*d9120*/  LDCU.64 UR14, c[0x0][0x398] ;  /* 0x00007300ff0e77ac */ /* 0x000f220008000a00 */
[----:B------:R-:W-:Y:S01]  /*d9130*/  @P1 LOP3.LUT R8, R8, 0x80, RZ, 0xfc, !PT ;  /* 0x0000008008081812 */ /* 0x000fe200078efcff */
[----:B------:R-:W-:-:S03]  /*d9140*/  VIADD R32, R252, 0x10 ;  /* 0x00000010fc207836 */ /* 0x000fc60000000000 */
[----:B------:R-:W-:Y:S01]  /*d9150*/  LOP3.LUT R8, R8, 0xffffffbf, RZ, 0xc0, !PT ;  /* 0xffffffbf08087812 */ /* 0x000fe200078ec0ff */
[----:B------:R-:W-:-:S03]  /*d9160*/  UMOV UR43, UR51 ;  /* 0x00000033002b7c82 */ /* 0x000fc60008000000 */
[----:B------:R-:W-:Y:S02]  /*d9170*/  @P0 LOP3.LUT R8, R8, 0x40, RZ, 0xfc, !PT ;  /* 0x0000004008080812 */ /* 0x000fe400078efcff */
[----:B------:R-:W-:Y:S01]  /*d9180*/  ISETP.GE.AND P0, PT, R32, UR67, PT ;  /* 0x0000004320007c0c */ /* 0x000fe2000bf06270 */
[----:B------:R-:W-:Y:S01]  /*d9190*/  UMOV UR67, UR47 ;  /* 0x0000002f00437c82 */ /* 0x000fe20008000000 */
[----:B------:R-:W-:Y:S01]  /*d91a0*/  UMOV UR51, UR23 ;  /* 0x0000001700337c82 */ /* 0x000fe20008000000 */
[----:B------:R-:W-:Y:S01]  /*d91b0*/  UMOV UR47, UR31 ;  /* 0x0000001f002f7c82 */ /* 0x000fe20008000000 */
[----:B------:R-:W-:Y:S01]  /*d91c0*/  UMOV UR23, UR20 ;  /* 0x0000001400177c82 */ /* 0x000fe20008000000 */
[----:B------:R-:W-:Y:S01]  /*d91d0*/  UMOV UR31, UR17 ;  /* 0x00000011001f7c82 */ /* 0x000fe20008000000 */
[----:B------:R-:W-:Y:S01]  /*d91e0*/  UMOV UR20, UR16 ;  /* 0x0000001000147c82 */ /* 0x000fe20008000000 */
[----:B---3--:R-:W-:Y:S01]  /*d91f0*/  ISETP.LT.AND P3, PT, R211, UR12, !P0 ;  /* 0x0000000cd3007c0c */ /* 0x008fe2000c761270 */
[----:B------:R-:W3:Y:S01]  /*d9200*/  LDCU.64 UR16, c[0x0][0x398] ;  /* 0x00007300ff1077ac */ /* 0x000ee20008000a00 */
[----:B-1----:R-:W-:-:S02]  /*d9210*/  ISETP.LT.AND P2, PT, R210, UR6, !P0 ;  /* 0x00000006d2007c0c */ /* 0x002fc4000c741270 */
[----:B--2---:R-:W-:Y:S01]  /*d9220*/  ISETP.LT.AND P1, PT, R209, UR4, !P0 ;  /* 0x00000004d1007c0c */ /* 0x004fe2000c721270 */
[----:B------:R-:W1:Y:S01]  /*d9230*/  LDCU UR6, c[0x0][0x398] ;  /* 0x00007300ff0677ac */ /* 0x000e620008000800 */
[----:B----4-:R-:W-:Y:S01]  /*d9240*/  ISETP.LT.AND P0, PT, R208, UR14, !P0 ;  /* 0x0000000ed0007c0c */ /* 0x010fe2000c701270 */
[----:B------:R-:W-:Y:S01]  /*d9250*/  VIADD R32, R252, 0xf ;  /* 0x0000000ffc207836 */ /* 0x000fe20000000000 */
[----:B------:R-:W-:Y:S01]  /*d9260*/  LOP3.LUT R7, R7, 0x7fffffff, RZ, 0xc0, !PT ;  /* 0x7fffffff07077812 */ /* 0x000fe200078ec0ff */
[----:B------:R-:W2:Y:S01]  /*d9270*/  LDCU UR4, c[0x0][0x398] ;  /* 0x00007300ff0477ac */ /* 0x000ea20008000800 */
[----:B------:R-:W-:-:S04]  /*d9280*/  LOP3.LUT R8, R8, 0xffffffef, RZ, 0xc0, !PT ;  /* 0xffffffef08087812 */ /* 0x000fc800078ec0ff */
[----:B------:R-:W-:-:S05]  /*d9290*/  @P3 LOP3.LUT R8, R8, 0x10, RZ, 0xfc, !PT ;  /* 0x0000001008083812 */ /* 0x000fca00078efcff */
[----:B------:R-:W-:Y:S02]  /*d92a0*/  @P0 LOP3.LUT R7, R7, 0x80000000, RZ, 0xfc, !PT ;  /* 0x8000000007070812 */ /* 0x000fe400078efcff */
[----:B------:R-:W-:Y:S01]  /*d92b0*/  ISETP.GE.AND P0, PT, R32, UR43, PT ;  /* 0x0000002b20007c0c */ /* 0x000fe2000bf06270 */
[----:B------:R-:W-:-:S03]  /*d92c0*/  UMOV UR59, UR71 ;  /* 0x00000047003b7c82 */ /* 0x000fc60008000000 */
[----:B---3--:R-:W-:Y:S01]  /*d92d0*/  ISETP.LT.AND P3, PT, R211, UR16, !P0 ;  /* 0x00000010d3007c0c */ /* 0x008fe2000c761270 */
[----:B------:R-:W-:Y:S01]  /*d92e0*/  UMOV UR71, UR55 ;  /* 0x0000003700477c82 */ /* 0x000fe20008000000 */
[----:B------:R-:W-:Y:S01]  /*d92f0*/  LOP3.LUT R8, R8, 0xfffffffb, RZ, 0xc0, !PT ;  /* 0xfffffffb08087812 */ /* 0x000fe200078ec0ff */
[----:B------:R-:W-:Y:S01]  /*d9300*/  UMOV UR35, UR63 ;  /* 0x0000003f00237c82 */ /* 0x000fe20008000000 */
[----:B------:R-:W-:Y:S01]  /*d9310*/  UMOV UR55, UR21 ;  /* 0x0000001500377c82 */ /* 0x000fe20008000000 */
[----:B------:R-:W-:Y:S01]  /*d9320*/  UMOV UR63, UR19 ;  /* 0x00000013003f7c82 */ /* 0x000fe20008000000 */
[----:B------:R-:W-:Y:S01]  /*d9330*/  UMOV UR21, UR18 ;  /* 0x0000001200157c82 */ /* 0x000fe20008000000 */
[----:B------:R-:W3:Y:S01]  /*d9340*/  LDCU.64 UR18, c[0x0][0x398] ;  /* 0x00007300ff1277ac */ /* 0x000ee20008000a00 */
[----:B------:R-:W-:Y:S02]  /*d9350*/  @P2 LOP3.LUT R8, R8, 0x4, RZ, 0xfc, !PT ;  /* 0x0000000408082812 */ /* 0x000fe400078efcff */
[----:B-1----:R-:W-:-:S02]  /*d9360*/  ISETP.LT.AND P2, PT, R210, UR6, !P0 ;  /* 0x00000006d2007c0c */ /* 0x002fc4000c741270 */
[----:B------:R-:W-:Y:S01]  /*d9370*/  LOP3.LUT R7, R7, 0xdfffffff, RZ, 0xc0, !PT ;  /* 0xdfffffff07077812 */ /* 0x000fe200078ec0ff */
[----:B------:R-:W-:Y:S01]  /*d9380*/  UMOV UR65, UR59 ;  /* 0x0000003b00417c82 */ /* 0x000fe20008000000 */
[----:B------:R-:W-:Y:S01]  /*d9390*/  LOP3.LUT R8, R8, 0xfffffffe, RZ, 0xc0, !PT ;  /* 0xfffffffe08087812 */ /* 0x000fe200078ec0ff */
[----:B------:R-:W-:Y:S01]  /*d93a0*/  UMOV UR27, UR67 ;  /* 0x00000043001b7c82 */ /* 0x000fe20008000000 */
[----:B------:R-:W-:Y:S01]  /*d93b0*/  @P3 LOP3.LUT R7, R7, 0x20000000, RZ, 0xfc, !PT ;  /* 0x2000000007073812 */ /* 0x000fe200078efcff */
[----:B------:R-:W1:Y:S01]  /*d93c0*/  LDCU UR6, c[0x0][0x398] ;  /* 0x00007300ff0677ac */ /* 0x000e620008000800 */
[----:B------:R-:W-:Y:S02]  /*d93d0*/  @P1 LOP3.LUT R8, R8, 0x1, RZ, 0xfc, !PT ;  /* 0x0000000108081812 */ /* 0x000fe400078efcff */
[----:B--2---:R-:W-:Y:S01]  /*d93e0*/  ISETP.LT.AND P1, PT, R209, UR4, !P0 ;  /* 0x00000004d1007c0c */ /* 0x004fe2000c721270 */
[----:B------:R-:W-:Y:S01]  /*d93f0*/  UMOV UR59, UR63 ;  /* 0x0000003f003b7c82 */ /* 0x000fe20008000000 */
[----:B------:R-:W-:Y:S01]  /*d9400*/  LOP3.LUT R7, R7, 0xf7ffffff, RZ, 0xc0, !PT ;  /* 0xf7ffffff07077812 */ /* 0x000fe200078ec0ff */
[----:B------:R-:W-:Y:S01]  /*d9410*/  UMOV UR67, UR21 ;  /* 0x0000001500437c82 */ /* 0x000fe20008000000 */
[----:B------:R-:W-:Y:S01]  /*d9420*/  UMOV UR63, UR20 ;  /* 0x00000014003f7c82 */ /* 0x000fe20008000000 */
[----:B---3--:R-:W-:Y:S01]  /*d9430*/  ISETP.LT.AND P0, PT, R208, UR18, !P0 ;  /* 0x00000012d0007c0c */ /* 0x008fe2000c701270 */
[----:B------:R-:W2:Y:S01]  /*d9440*/  LDCU.64 UR20, c[0x0][0x398] ;  /* 0x00007300ff1477ac */ /* 0x000ea20008000a00 */
[----:B------:R-:W-:Y:S01]  /*d9450*/  @P2 LOP3.LUT R7, R7, 0x8000000, RZ, 0xfc, !PT ;  /* 0x0800000007072812 */ /* 0x000fe200078efcff */
[----:B------:R-:W-:Y:S01]  /*d9460*/  VIADD R32, R252, 0xe ;  /* 0x0000000efc207836 */ /* 0x000fe20000000000 */
[----:B------:R-:W3:Y:S02]  /*d9470*/  LDCU UR4, c[0x0][0x398] ;  /* 0x00007300ff0477ac */ /* 0x000ee40008000800 */
[----:B------:R-:W-:-:S04]  /*d9480*/  LOP3.LUT R7, R7, 0xfeffffff, RZ, 0xc0, !PT ;  /* 0xfeffffff07077812 */ /* 0x000fc800078ec0ff */
[----:B------:R-:W-:-:S04]  /*d9490*/  @P1 LOP3.LUT R7, R7, 0x1000000, RZ, 0xfc, !PT ;  /* 0x0100000007071812 */ /* 0x000fc800078efcff */
[----:B------:R-:W-:-:S04]  /*d94a0*/  LOP3.LUT R7, R7, 0xff7fffff, RZ, 0xc0, !PT ;  /* 0xff7fffff07077812 */ /* 0x000fc800078ec0ff */
[----:B------:R-:W-:Y:S02]  /*d94b0*/  @P0 LOP3.LUT R7, R7, 0x800000, RZ, 0xfc, !PT ;  /* 0x0080000007070812 */ /* 0x000fe400078efcff */
[----:B------:R-:W-:Y:S01]  /*d94c0*/  ISETP.GE.AND P0, PT, R32, UR65, PT ;  /* 0x0000004120007c0c */ /* 0x000fe2000bf06270 */
[----:B------:R-:W-:-:S03]  /*d94d0*/  UMOV UR69, UR35 ;  /* 0x0000002300457c82 */ /* 0x000fc60008000000 */
[----:B--2---:R-:W-:Y:S01]  /*d94e0*/  ISETP.LT.AND P3, PT, R211, UR20, !P0 ;  /* 0x00000014d3007c0c */ /* 0x004fe2000c761270 */
[----:B------:R-:W-:Y:S01]  /*d94f0*/  UMOV UR35, UR55 ;  /* 0x0000003700237c82 */ /* 0x000fe20008000000 */
[----:B------:R-:W-:Y:S01]  /*d9500*/  UMOV UR43, UR51 ;  /* 0x00000033002b7c82 */ /* 0x000fe20008000000 */
[----:B------:R-:W-:Y:S01]  /*d9510*/  UMOV UR55, UR31 ;  /* 0x0000001f00377c82 */ /* 0x000fe20008000000 */
[----:B------:R-:W-:Y:S01]  /*d9520*/  UMOV UR51, UR23 ;  /* 0x0000001700337c82 */ /* 0x000fe20008000000 */
[----:B------:R-:W-:Y:S01]  /*d9530*/  UMOV UR31, UR22 ;  /* 0x00000016001f7c82 */ /* 0x000fe20008000000 */
[----:B------:R-:W2:Y:S01]  /*d9540*/  LDCU.64 UR22, c[0x0][0x398] ;  /* 0x00007300ff1677ac */ /* 0x000ea20008000a00 */
[----:B-1----:R-:W-:Y:S02]  /*d9550*/  ISETP.LT.AND P2, PT, R210, UR6, !P0 ;  /* 0x00000006d2007c0c */ /* 0x002fe4000c741270 */
[----:B------:R-:W-:Y:S02]  /*d9560*/  LOP3.LUT R7, R7, 0xffdfffff, RZ, 0xc0, !PT ;  /* 0xffdfffff07077812 */ /* 0x000fe400078ec0ff */
[----:B---3--:R-:W-:Y:S01]  /*d9570*/  ISETP.LT.AND P1, PT, R209, UR4, !P0 ;  /* 0x00000004d1007c0c */ /* 0x008fe2000c721270 */
[----:B------:R-:W-:Y:S01]  /*d9580*/  UMOV UR57, UR69 ;  /* 0x0000004500397c82 */ /* 0x000fe20008000000 */
[----:B------:R-:W-:Y:S01]  /*d9590*/  @P3 LOP3.LUT R7, R7, 0x200000, RZ, 0xfc, !PT ;  /* 0x0020000007073812 */ /* 0x000fe200078efcff */
[----:B------:R-:W-:Y:S01]  /*d95a0*/  UMOV UR69, UR59 ;  /* 0x0000003b00457c82 */ /* 0x000fe20008000000 */
[----:B------:R-:W1:Y:S02]  /*d95b0*/  LDCU UR6, c[0x0][0x398] ;  /* 0x00007300ff0677ac */ /* 0x000e640008000800 */
[----:B------:R-:W-:Y:S01]  /*d95c0*/  LOP3.LUT R7, R7, 0xffefffff, RZ, 0xc0, !PT ;  /* 0xffefffff07077812 */ /* 0x000fe200078ec0ff */
[----:B------:R-:W-:Y:S01]  /*d95d0*/  UMOV UR59, UR67 ;  /* 0x00000043003b7c82 */ /* 0x000fe20008000000 */
[----:B------:R-:W-:-:S02]  /*d95e0*/  UMOV UR67, UR31 ;  /* 0x0000001f00437c82 */ /* 0x000fc40008000000 */
[----:B------:R-:W-:Y:S01]  /*d95f0*/  @P2 LOP3.LUT R7, R7, 0x100000, RZ, 0xfc, !PT ;  /* 0x0010000007072812 */ /* 0x000fe200078efcff */
[----:B------:R-:W-:Y:S01]  /*d9600*/  UMOV UR31, UR24 ;  /* 0x00000018001f7c82 */ /* 0x000fe20008000000 */
[----:B------:R-:W3:Y:S01]  /*d9610*/  LDCU.64 UR24, c[0x0][0x398] ;  /* 0x00007300ff1877ac */ /* 0x000ee20008000a00 */
[----:B--2---:R-:W-:Y:S02]  /*d9620*/  ISETP.LT.AND P0, PT, R208, UR22, !P0 ;  /* 0x00000016d0007c0c */ /* 0x004fe4000c701270 */
[----:B------:R-:W-:Y:S01]  /*d9630*/  LOP3.LUT R7, R7, 0xfffdffff, RZ, 0xc0, !PT ;  /* 0xfffdffff07077812 */ /* 0x000fe200078ec0ff */
[----:B------:R-:W-:Y:S01]  /*d9640*/  VIADD R32, R252, 0xd ;  /* 0x0000000dfc207836 */ /* 0x000fe20000000000 */
[----:B------:R-:W2:Y:S02]  /*d9650*/  LDCU UR4, c[0x0][0x398] ;  /* 0x00007300ff0477ac */ /* 0x000ea40008000800 */
[----:B------:R-:W-:-:S04]  /*d9660*/  @P1 LOP3.LUT R7, R7, 0x20000, RZ, 0xfc, !PT ;  /* 0x0002000007071812 */ /* 0x000fc800078efcff */
[----:B------:R-:W-:-:S04]  /*d9670*/  LOP3.LUT R7, R7, 0xffff7fff, RZ, 0xc0, !PT ;  /* 0xffff7fff07077812 */ /* 0x000fc800078ec0ff */
[----:B------:R-:W-:Y:S02]  /*d9680*/  @P0 LOP3.LUT R7, R7, 0x8000, RZ, 0xfc, !PT ;  /* 0x0000800007070812 */ /* 0x000fe400078efcff */
[----:B------:R-:W-:Y:S01]  /*d9690*/  ISETP.GE.AND P0, PT, R32, UR57, PT ;  /* 0x0000003920007c0c */ /* 0x000fe2000bf06270 */
[----:B------:R-:W-:Y:S01]  /*d96a0*/  UMOV UR65, UR43 ;  /* 0x0000002b00417c82 */ /* 0x000fe20008000000 */
[----:B------:R-:W-:Y:S02]  /*d96b0*/  UMOV UR43, UR35 ;  /* 0x00000023002b7c82 */ /* 0x000fe40008000000 */
[----:B---3--:R-:W-:Y:S01]  /*d96c0*/  ISETP.LT.AND P3, PT, R211, UR24, !P0 ;  /* 0x00000018d3007c0c */ /* 0x008fe2000c761270 */
[----:B------:R-:W-:Y:S01]  /*d96d0*/  UMOV UR35, UR63 ;  /* 0x0000003f00237c82 */ /* 0x000fe20008000000 */
[----:B------:R-:W-:Y:S01]  /*d96e0*/  UMOV UR63, UR28 ;  /* 0x0000001c003f7c82 */ /* 0x000fe20008000000 */
[----:B------:R-:W-:Y:S01]  /*d96f0*/  UMOV UR61, UR27 ;  /* 0x0000001b003d7c82 */ /* 0x000fe20008000000 */
[----:B------:R-:W-:Y:S01]  /*d9700*/  UMOV UR28, UR26 ;  /* 0x0000001a001c7c82 */ /* 0x000fe20008000000 */
[----:B------:R-:W3:Y:S01]  /*d9710*/  LDCU.64 UR26, c[0x0][0x398] ;  /* 0x00007300ff1a77ac */ /* 0x000ee20008000a00 */
[----:B-1----:R-:W-:-:S02]  /*d9720*/  ISETP.LT.AND P2, PT, R210, UR6, !P0 ;  /* 0x00000006d2007c0c */ /* 0x002fc4000c741270 */
[----:B------:R-:W-:Y:S01]  /*d9730*/  LOP3.LUT R7, R7, 0xffffbfff, RZ, 0xc0, !PT ;  /* 0xffffbfff07077812 */ /* 0x000fe200078ec0ff */
[----:B------:R-:W-:Y:S01]  /*d9740*/  UMOV UR57, UR69 ;  /* 0x0000004500397c82 */ /* 0x000fe20008000000 */
[----:B--2---:R-:W-:Y:S01]  /*d9750*/  ISETP.LT.AND P1, PT, R209, UR4, !P0 ;  /* 0x00000004d1007c0c */ /* 0x004fe2000c721270 */
[----:B------:R-:W1:Y:S02]  /*d9760*/  LDCU UR6, c[0x0][0x398] ;  /* 0x00007300ff0677ac */ /* 0x000e640008000800 */
[----:B------:R-:W-:Y:S01]  /*d9770*/  @P3 LOP3.LUT R7, R7, 0x4000, RZ, 0xfc, !PT ;  /* 0x0000400007073812 */ /* 0x000fe200078efcff */
[----:B------:R-:W-:Y:S01]  /*d9780*/  UMOV UR69, UR67 ;  /* 0x0000004300457c82 */ /* 0x000fe20008000000 */
[----:B------:R-:W-:Y:S01]  /*d9790*/  IADD3 R32, PT, PT, R252, 0xc, RZ ;  /* 0x0000000cfc207810 */ /* 0x000fe20007ffe0ff */
[----:B------:R-:W-:Y:S01]  /*d97a0*/  UMOV UR49, UR61 ;  /* 0x0000003d00317c82 */ /* 0x000fe20008000000 */
[----:B------:R-:W-:Y:S01]  /*d97b0*/  LOP3.LUT R7, R7, 0xffffdfff, RZ, 0xc0, !PT ;  /* 0xffffdfff07077812 */ /* 0x000fe200078ec0ff */
[----:B------:R-:W-:Y:S01]  /*d97c0*/  UMOV UR67, UR28 ;  /* 0x0000001c00437c82 */ /* 0x000fe20008000000 */
[----:B------:R-:W2:Y:S02]  /*d97d0*/  LDCU.64 UR28, c[0x0][0x398] ;  /* 0x00007300ff1c77ac */ /* 0x000ea40008000a00 */
[----:B------:R-:W-:-:S02]  /*d97e0*/  @P2 LOP3.LUT R7, R7, 0x2000, RZ, 0xfc, !PT ;  /* 0x0000200007072812 */ /* 0x000fc400078efcff */
[----:B---3--:R-:W-:Y:S01]  /*d97f0*/  ISETP.LT.AND P0, PT, R208, UR26, !P0 ;  /* 0x0000001ad0007c0c */ /* 0x008fe2000c701270 */
[----:B------:R-:W3:Y:S01]  /*d9800*/  LDCU UR4, c[0x0][0x398] ;  /* 0x00007300ff0477ac */ /* 0x000ee20008000800 */
        /* <DEDUP_REMOVED lines=12> */
[----:B------:R-:W-:Y:S01]  /*d98d0*/  UMOV UR63, UR30 ;  /* 0x0000001e003f7c82 */ /* 0x000fe20008000000 */
[----:B------:R-:W2:Y:S01]  /*d98e0*/  LDCU.64 UR30, c[0x0][0x398] ;  /* 0x00007300ff1e77ac */ /* 0x000ea20008000a00 */
[----:B-1----:R-:W-:Y:S02]  /*d98f0*/  ISETP.LT.AND P2, PT, R210, UR6, !P0 ;  /* 0x00000006d2007c0c */ /* 0x002fe4000c741270 */
[----:B------:R-:W-:-:S02]  /*d9900*/  LOP3.LUT R7, R7, 0xffffffbf, RZ, 0xc0, !PT ;  /* 0xffffffbf07077812 */ /* 0x000fc400078ec0ff */
[----:B---3--:R-:W-:Y:S01]  /*d9910*/  ISETP.LT.AND P1, PT, R209, UR4, !P0 ;  /* 0x00000004d1007c0c */ /* 0x008fe2000c721270 */
[----:B------:R-:W-:Y:S01]  /*d9920*/  UMOV UR49, UR61 ;  /* 0x0000003d00317c82 */ /* 0x000fe20008000000 */
[----:B------:R-:W-:Y:S01]  /*d9930*/  @P3 LOP3.LUT R7, R7, 0x40, RZ, 0xfc, !PT ;  /* 0x0000004007073812 */ /* 0x000fe200078efcff */
[----:B------:R-:W-:Y:S01]  /*d9940*/  UMOV UR61, UR69 ;  /* 0x00000045003d7c82 */ /* 0x000fe20008000000 */
[----:B------:R-:W1:Y:S02]  /*d9950*/  LDCU UR6, c[0x0][0x398] ;  /* 0x00007300ff0677ac */ /* 0x000e640008000800 */
[----:B------:R-:W-:Y:S01]  /*d9960*/  LOP3.LUT R7, R7, 0xffffffdf, RZ, 0xc0, !PT ;  /* 0xffffffdf07077812 */ /* 0x000fe200078ec0ff */
[----:B------:R-:W-:Y:S01]  /*d9970*/  UMOV UR69, UR67 ;  /* 0x0000004300457c82 */ /* 0x000fe20008000000 */
[----:B------:R-:W-:Y:S02]  /*d9980*/  UMOV UR67, UR71 ;  /* 0x0000004700437c82 */ /* 0x000fe40008000000 */
[----:B------:R-:W-:Y:S01]  /*d9990*/  @P2 LOP3.LUT R7, R7, 0x20, RZ, 0xfc, !PT ;  /* 0x0000002007072812 */ /* 0x000fe200078efcff */
[----:B------:R-:W-:Y:S01]  /*d99a0*/  UMOV UR71, UR32 ;  /* 0x0000002000477c82 */ /* 0x000fe20008000000 */
[----:B------:R-:W3:Y:S01]  /*d99b0*/  LDCU.64 UR32, c[0x0][0x398] ;  /* 0x00007300ff2077ac */ /* 0x000ee20008000a00 */
[----:B--2---:R-:W-:-:S02]  /*d99c0*/  ISETP.LT.AND P0, PT, R208, UR30, !P0 ;  /* 0x0000001ed0007c0c */ /* 0x004fc4000c701270 */
[----:B------:R-:W-:Y:S01]  /*d99d0*/  LOP3.LUT R7, R7, 0xfffffff7, RZ, 0xc0, !PT ;  /* 0xfffffff707077812 */ /* 0x000fe200078ec0ff */
[----:B------:R-:W-:Y:S01]  /*d99e0*/  VIADD R32, R252, 0xb ;  /* 0x0000000bfc207836 */ /* 0x000fe20000000000 */
[----:B------:R-:W-:Y:S01]  /*d99f0*/  UMOV UR41, UR53 ;  /* 0x0000003500297c82 */ /* 0x000fe20008000000 */
[----:B------:R-:W2:Y:S01]  /*d9a00*/  LDCU UR4, c[0x0][0x398] ;  /* 0x00007300ff0477ac */ /* 0x000ea20008000800 */
[----:B------:R-:W-:-:S04]  /*d9a10*/  @P1 LOP3.LUT R7, R7, 0x8, RZ, 0xfc, !PT ;  /* 0x0000000807071812 */ /* 0x000fc800078efcff */
[----:B------:R-:W-:-:S04]  /*d9a20*/  LOP3.LUT R7, R7, 0xfffffffd, RZ, 0xc0, !PT ;  /* 0xfffffffd07077812 */ /* 0x000fc800078ec0ff */
[----:B------:R-:W-:Y:S02]  /*d9a30*/  @P0 LOP3.LUT R7, R7, 0x2, RZ, 0xfc, !PT ;  /* 0x0000000207070812 */ /* 0x000fe400078efcff */
[----:B------:R-:W-:Y:S01]  /*d9a40*/  ISETP.GE.AND P0, PT, R32, UR41, PT ;  /* 0x0000002920007c0c */ /* 0x000fe2000bf06270 */
[----:B------:R-:W-:-:S03]  /*d9a50*/  UMOV UR45, UR57 ;  /* 0x00000039002d7c82 */ /* 0x000fc60008000000 */
[----:B---3--:R-:W-:Y:S01]  /*d9a60*/  ISETP.LT.AND P3, PT, R211, UR32, !P0 ;  /* 0x00000020d3007c0c */ /* 0x008fe2000c761270 */
[----:B------:R-:W-:Y:S01]  /*d9a70*/  UMOV UR53, UR65 ;  /* 0x0000004100357c82 */ /* 0x000fe20008000000 */
[----:B------:R-:W-:Y:S01]  /*d9a80*/  UMOV UR57, UR43 ;  /* 0x0000002b00397c82 */ /* 0x000fe20008000000 */
[----:B------:R-:W-:Y:S01]  /*d9a90*/  UMOV UR65, UR35 ;  /* 0x0000002300417c82 */ /* 0x000fe20008000000 */
[----:B------:R-:W-:Y:S01]  /*d9aa0*/  UMOV UR43, UR34 ;  /* 0x00000022002b7c82 */ /* 0x000fe20008000000 */
[----:B------:R-:W3:Y:S01]  /*d9ab0*/  LDCU.64 UR34, c[0x0][0x398] ;  /* 0x00007300ff2277ac */ /* 0x000ee20008000a00 */
[----:B-1----:R-:W-:Y:S02]  /*d9ac0*/  ISETP.LT.AND P2, PT, R210, UR6, !P0 ;  /* 0x00000006d2007c0c */ /* 0x002fe4000c741270 */
[----:B------:R-:W-:Y:S01]  /*d9ad0*/  LOP3.LUT R6, R6, 0x7fffffff, RZ, 0xc0, !PT ;  /* 0x7fffffff06067812 */ /* 0x000fe200078ec0ff */
[----:B------:R-:W-:Y:S01]  /*d9ae0*/  UMOV UR76, UR49 ;  /* 0x00000031004c7c82 */ /* 0x000fe20008000000 */
[----:B--2---:R-:W-:Y:S01]  /*d9af0*/  ISETP.LT.AND P1, PT, R209, UR4, !P0 ;  /* 0x00000004d1007c0c */ /* 0x004fe2000c721270 */
[----:B------:R-:W1:Y:S02]  /*d9b00*/  LDCU UR6, c[0x0][0x398] ;  /* 0x00007300ff0677ac */ /* 0x000e640008000800 */
[----:B------:R-:W-:Y:S01]  /*d9b10*/  @P3 LOP3.LUT R6, R6, 0x80000000, RZ, 0xfc, !PT ;  /* 0x8000000006063812 */ /* 0x000fe200078efcff */
[----:B------:R-:W-:Y:S01]  /*d9b20*/  UMOV UR49, UR69 ;  /* 0x0000004500317c82 */ /* 0x000fe20008000000 */
[----:B------:R-:W-:-:S02]  /*d9b30*/  VIADD R32, R252, 0xa ;  /* 0x0000000afc207836 */ /* 0x000fc40000000000 */
[----:B------:R-:W-:Y:S01]  /*d9b40*/  LOP3.LUT R6, R6, 0xdfffffff, RZ, 0xc0, !PT ;  /* 0xdfffffff06067812 */ /* 0x000fe200078ec0ff */
[----:B------:R-:W-:Y:S01]  /*d9b50*/  UMOV UR69, UR47 ;  /* 0x0000002f00457c82 */ /* 0x000fe20008000000 */
[----:B------:R-:W-:Y:S01]  /*d9b60*/  UMOV UR47, UR36 ;  /* 0x00000024002f7c82 */ /* 0x000fe20008000000 */
[----:B------:R-:W2:Y:S01]  /*d9b70*/  LDCU.64 UR36, c[0x0][0x398] ;  /* 0x00007300ff2477ac */ /* 0x000ea20008000a00 */
[----:B------:R-:W-:Y:S02]  /*d9b80*/  @P2 LOP3.LUT R6, R6, 0x20000000, RZ, 0xfc, !PT ;  /* 0x2000000006062812 */ /* 0x000fe400078efcff */
[----:B---3--:R-:W-:Y:S01]  /*d9b90*/  ISETP.LT.AND P0, PT, R208, UR34, !P0 ;  /* 0x00000022d0007c0c */ /* 0x008fe2000c701270 */
[----:B------:R-:W-:Y:S01]  /*d9ba0*/  UMOV UR8, UR45 ;  /* 0x0000002d00087c82 */ /* 0x000fe20008000000 */
[----:B------:R-:W-:Y:S01]  /*d9bb0*/  LOP3.LUT R6, R6, 0xf7ffffff, RZ, 0xc0, !PT ;  /* 0xf7ffffff06067812 */ /* 0x000fe200078ec0ff */
[----:B------:R-:W3:Y:S03]  /*d9bc0*/  LDCU UR4, c[0x0][0x398] ;  /* 0x00007300ff0477ac */ /* 0x000ee60008000800 */
        /* <DEDUP_REMOVED lines=21> */
[----:B------:R-:W-:-:S02]  /*d9d20*/  VIADD R32, R252, 0x9 ;  /* 0x00000009fc207836 */ /* 0x000fc40000000000 */
[----:B------:R-:W-:Y:S01]  /*d9d30*/  @P2 LOP3.LUT R6, R6, 0x400000, RZ, 0xfc, !PT ;  /* 0x0040000006062812 */ /* 0x000fe200078efcff */
[----:B------:R-:W-:Y:S01]  /*d9d40*/  UMOV UR53, UR40 ;  /* 0x0000002800357c82 */ /* 0x000fe20008000000 */
[----:B------:R-:W3:Y:S01]  /*d9d50*/  LDCU.64 UR40, c[0x0][0x398] ;  /* 0x00007300ff2877ac */ /* 0x000ee20008000a00 */
[----:B--2---:R-:W-:Y:S02]  /*d9d60*/  ISETP.LT.AND P0, PT, R208, UR38, !P0 ;  /* 0x00000026d0007c0c */ /* 0x004fe4000c701270 */
[----:B------:R-:W-:Y:S01]  /*d9d70*/  LOP3.LUT R6, R6, 0xfff7ffff, RZ, 0xc0, !PT ;  /* 0xfff7ffff06067812 */ /* 0x000fe200078ec0ff */
[----:B------:R-:W2:Y:S03]  /*d9d80*/  LDCU UR4, c[0x0][0x398] ;  /* 0x00007300ff0477ac */ /* 0x000ea60008000800 */
        /* <DEDUP_REMOVED lines=10> */
[----:B------:R-:W-:Y:S01]  /*d9e30*/  UMOV UR47, UR42 ;  /* 0x0000002a002f7c82 */ /* 0x000fe20008000000 */
[----:B------:R-:W3:Y:S01]  /*d9e40*/  LDCU.64 UR42, c[0x0][0x398] ;  /* 0x00007300ff2a77ac */ /* 0x000ee20008000a00 */
[----:B-1----:R-:W-:Y:S02]  /*d9e50*/  ISETP.LT.AND P2, PT, R210, UR6, !P0 ;  /* 0x00000006d2007c0c */ /* 0x002fe4000c741270 */
[----:B------:R-:W-:-:S04]  /*d9e60*/  LOP3.LUT R6, R6, 0xfffdffff, RZ, 0xc0, !PT ;  /* 0xfffdffff06067812 */ /* 0x000fc800078ec0ff */
[----:B------:R-:W-:Y:S02]  /*d9e70*/  @P3 LOP3.LUT R6, R6, 0x20000, RZ, 0xfc, !PT ;  /* 0x0002000006063812 */ /* 0x000fe400078efcff */
[----:B--2---:R-:W-:Y:S01]  /*d9e80*/  ISETP.LT.AND P1, PT, R209, UR4, !P0 ;  /* 0x00000004d1007c0c */ /* 0x004fe2000c721270 */
[----:B------:R-:W-:Y:S01]  /*d9e90*/  UMOV UR14, UR53 ;  /* 0x00000035000e7c82 */ /* 0x000fe20008000000 */
[----:B------:R-:W-:Y:S01]  /*d9ea0*/  LOP3.LUT R6, R6, 0xffff7fff, RZ, 0xc0, !PT ;  /* 0xffff7fff06067812 */ /* 0x000fe200078ec0ff */
[----:B------:R-:W-:Y:S01]  /*d9eb0*/  UMOV UR18, UR45 ;  /* 0x0000002d00127c82 */ /* 0x000fe20008000000 */
[----:B------:R-:W-:Y:S01]  /*d9ec0*/  UMOV UR53, UR44 ;  /* 0x0000002c00357c82 */ /* 0x000fe20008000000 */
[----:B------:R-:W1:Y:S01]  /*d9ed0*/  LDCU.64 UR44, c[0x0][0x398] ;  /* 0x00007300ff2c77ac */ /* 0x000e620008000a00 */
[----:B------:R-:W-:Y:S02]  /*d9ee0*/  @P2 LOP3.LUT R6, R6, 0x8000, RZ, 0xfc, !PT ;  /* 0x0000800006062812 */ /* 0x000fe400078efcff */
[----:B---3--:R-:W-:Y:S01]  /*d9ef0*/  ISETP.LT.AND P0, PT, R208, UR42, !P0 ;  /* 0x0000002ad0007c0c */ /* 0x008fe2000c701270 */
[----:B------:R-:W-:Y:S01]  /*d9f00*/  UMOV UR22, UR8 ;  /* 0x0000000800167c82 */ /* 0x000fe20008000000 */
[----:B------:R-:W-:Y:S01]  /*d9f10*/  LOP3.LUT R6, R6, 0xffffbfff, RZ, 0xc0, !PT ;  /* 0xffffbfff06067812 */ /* 0x000fe200078ec0ff */
[----:B------:R-:W-:Y:S01]  /*d9f20*/  UMOV UR16, UR47 ;  /* 0x0000002f00107c82 */ /* 0x000fe20008000000 */
[----:B------:R-:W-:Y:S01]  /*d9f30*/  UMOV UR8, UR46 ;  /* 0x0000002e00087c82 */ /* 0x000fe20008000000 */
[----:B------:R-:W2:Y:S01]  /*d9f40*/  LDCU.64 UR46, c[0x0][0x398] ;  /* 0x00007300ff2e77ac */ /* 0x000ea20008000a00 */
[----:B------:R-:W-:Y:S01]  /*d9f50*/  @P1 LOP3.LUT R6, R6, 0x4000, RZ, 0xfc, !PT ;  /* 0x0000400006061812 */ /* 0x000fe200078efcff */
[----:B------:R-:W-:Y:S01]  /*d9f60*/  VIADD R32, R252, 0x8 ;  /* 0x00000008fc207836 */ /* 0x000fe20000000000 */
[----:B------:R-:W-:-:S02]  /*d9f70*/  UMOV UR24, UR12 ;  /* 0x0000000c00187c82 */ /* 0x000fc40008000000 */
[----:B------:R-:W-:Y:S01]  /*d9f80*/  LOP3.LUT R6, R6, 0xffffdfff, RZ, 0xc0, !PT ;  /* 0xffffdfff06067812 */ /* 0x000fe200078ec0ff */
[----:B------:R-:W3:Y:S03]  /*d9f90*/  LDCU UR4, c[0x0][0x398] ;  /* 0x00007300ff0477ac */ /* 0x000ee60008000800 */
[----:B------:R-:W-:Y:S02]  /*d9fa0*/  @P0 LOP3.LUT R6, R6, 0x2000, RZ, 0xfc, !PT ;  /* 0x0000200006060812 */ /* 0x000fe400078efcff */
[----:B------:R-:W-:-:S04]  /*d9fb0*/  ISETP.GE.AND P0, PT, R32, UR24, PT ;  /* 0x0000001820007c0c */ /* 0x000fc8000bf06270 */
[----:B-1----:R-:W-:Y:S01]  /*d9fc0*/  ISETP.LT.AND P3, PT, R211, UR44, !P0 ;  /* 0x0000002cd3007c0c */ /* 0x002fe2000c761270 */
[----:B------:R-:W-:Y:S01]  /*d9fd0*/  UMOV UR20, UR10 ;  /* 0x0000000a00147c82 */ /* 0x000fe20008000000 */
[----:B------:R-:W-:Y:S01]  /*d9fe0*/  UMOV UR12, UR49 ;  /* 0x00000031000c7c82 */ /* 0x000fe20008000000 */
[----:B------:R-:W-:Y:S01]  /*d9ff0*/  UMOV UR10, UR48 ;  /* 0x00000030000a7c82 */ /* 0x000fe20008000000 */
[----:B------:R-:W1:Y:S01]  /*da000*/  LDCU.64 UR48, c[0x0][0x398] ;  /* 0x00007300ff3077ac */ /* 0x000e620008000a00 */
[----:B--2---:R-:W-:Y:S02]  /*da010*/  ISETP.LT.AND P2, PT, R210, UR46, !P0 ;  /* 0x0000002ed2007c0c */ /* 0x004fe4000c741270 */
[----:B------:R-:W-:Y:S02]  /*da020*/  LOP3.LUT R6, R6, 0xffffefff, RZ, 0xc0, !PT ;  /* 0xffffefff06067812 */ /* 0x000fe400078ec0ff */
[----:B---3--:R-:W-:Y:S01]  /*da030*/  ISETP.LT.AND P1, PT, R209, UR4, !P0 ;  /* 0x00000004d1007c0c */ /* 0x008fe2000c721270 */
[----:B------:R-:W-:-:S03]  /*da040*/  UMOV UR32, UR18 ;  /* 0x0000001200207c82 */ /* 0x000fc60008000000 */
[----:B------:R-:W-:Y:S01]  /*da050*/  @P3 LOP3.LUT R6, R6, 0x1000, RZ, 0xfc, !PT ;  /* 0x0000100006063812 */ /* 0x000fe200078efcff */
[----:B------:R-:W-:Y:S01]  /*da060*/  UMOV UR34, UR22 ;  /* 0x0000001600227c82 */ /* 0x000fe20008000000 */
[----:B------:R-:W-:Y:S01]  /*da070*/  UMOV UR30, UR8 ;  /* 0x00000008001e7c82 */ /* 0x000fe20008000000 */
[----:B------:R-:W-:Y:S01]  /*da080*/  UMOV UR24, UR52 ;  /* 0x0000003400187c82 */ /* 0x000fe20008000000 */
[----:B------:R-:W-:Y:S01]  /*da090*/  LOP3.LUT R6, R6, 0xfffff7ff, RZ, 0xc0, !PT ;  /* 0xfffff7ff06067812 */ /* 0x000fe200078ec0ff */
[----:B------:R-:W-:Y:S01]  /*da0a0*/  UMOV UR18, UR10 ;  /* 0x0000000a00127c82 */ /* 0x000fe20008000000 */
[----:B------:R-:W-:Y:S01]  /*da0b0*/  UMOV UR10, UR51 ;  /* 0x00000033000a7c82 */ /* 0x000fe20008000000 */
[----:B------:R-:W-:Y:S01]  /*da0c0*/  IADD3 R32, PT, PT, R252, 0x7, RZ ;  /* 0x00000007fc207810 */ /* 0x000fe20007ffe0ff */
[----:B------:R-:W2:Y:S01]  /*da0d0*/  LDCU UR4, c[0x0][0x398] ;  /* 0x00007300ff0477ac */ /* 0x000ea20008000800 */
[----:B------:R-:W-:Y:S02]  /*da0e0*/  @P2 LOP3.LUT R6, R6, 0x800, RZ, 0xfc, !PT ;  /* 0x0000080006062812 */ /* 0x000fe400078efcff */
[----:B-1----:R-:W-:Y:S01]  /*da0f0*/  ISETP.LT.AND P0, PT, R208, UR48, !P0 ;  /* 0x00000030d0007c0c */ /* 0x002fe2000c701270 */
[----:B------:R-:W-:Y:S01]  /*da100*/  UMOV UR22, UR50 ;  /* 0x0000003200167c82 */ /* 0x000fe20008000000 */
[----:B------:R-:W1:Y:S01]  /*da110*/  LDCU.64 UR50, c[0x0][0x398] ;  /* 0x00007300ff3277ac */ /* 0x000e620008000a00 */
[----:B------:R-:W-:-:S04]  /*da120*/  LOP3.LUT R6, R6, 0xfffffbff, RZ, 0xc0, !PT ;  /* 0xfffffbff06067812 */ /* 0x000fc800078ec0ff */
[----:B------:R-:W-:Y:S01]  /*da130*/  @P1 LOP3.LUT R6, R6, 0x400, RZ, 0xfc, !PT ;  /* 0x0000040006061812 */ /* 0x000fe200078efcff */
[----:B------:R-:W-:Y:S01]  /*da140*/  UMOV UR8, UR53 ;  /* 0x0000003500087c82 */ /* 0x000fe20008000000 */
[----:B------:R-:W3:Y:S02]  /*da150*/  LDCU.64 UR52, c[0x0][0x398] ;  /* 0x00007300ff3477ac */ /* 0x000ee40008000a00 */
[----:B------:R-:W-:-:S04]  /*da160*/  LOP3.LUT R6, R6, 0xfffffdff, RZ, 0xc0, !PT ;  /* 0xfffffdff06067812 */ /* 0x000fc800078ec0ff */
[----:B------:R-:W-:Y:S02]  /*da170*/  @P0 LOP3.LUT R6, R6, 0x200, RZ, 0xfc, !PT ;  /* 0x0000020006060812 */ /* 0x000fe400078efcff */
[----:B------:R-:W-:-:S04]  /*da180*/  ISETP.GE.AND P0, PT, R32, UR34, PT ;  /* 0x0000002220007c0c */ /* 0x000fc8000bf06270 */
[----:B-1----:R-:W-:Y:S01]  /*da190*/  ISETP.LT.AND P3, PT, R211, UR50, !P0 ;  /* 0x00000032d3007c0c */ /* 0x002fe2000c761270 */
[----:B------:R-:W-:Y:S01]  /*da1a0*/  UMOV UR28, UR55 ;  /* 0x00000037001c7c82 */ /* 0x000fe20008000000 */
[----:B------:R-:W-:Y:S01]  /*da1b0*/  UMOV UR26, UR54 ;  /* 0x00000036001a7c82 */ /* 0x000fe20008000000 */
[----:B------:R-:W1:Y:S01]  /*da1c0*/  LDCU.64 UR54, c[0x0][0x398] ;  /* 0x00007300ff3677ac */ /* 0x000e620008000a00 */
[----:B------:R-:W-:Y:S02]  /*da1d0*/  LOP3.LUT R6, R6, 0xffffff7f, RZ, 0xc0, !PT ;  /* 0xffffff7f06067812 */ /* 0x000fe400078ec0ff */
[----:B---3--:R-:W-:Y:S02]  /*da1e0*/  ISETP.LT.AND P2, PT, R210, UR52, !P0 ;  /* 0x00000034d2007c0c */ /* 0x008fe4000c741270 */
[----:B--2---:R-:W-:Y:S01]  /*da1f0*/  ISETP.LT.AND P1, PT, R209, UR4, !P0 ;  /* 0x00000004d1007c0c */ /* 0x004fe2000c721270 */
[----:B------:R-:W-:-:S04]  /*da200*/  UMOV UR42, UR32 ;  /* 0x00000020002a7c82 */ /* 0x000fc80008000000 */
        /* <DEDUP_REMOVED lines=11> */
[----:B-1----:R-:W-:Y:S01]  /*da2c0*/  ISETP.LT.AND P0, PT, R208, UR54, !P0 ;  /* 0x00000036d0007c0c */ /* 0x002fe2000c701270 */
[----:B------:R-:W1:Y:S01]  /*da2d0*/  LDCU.64 UR56, c[0x0][0x398] ;  /* 0x00007300ff3877ac */ /* 0x000e620008000a00 */
[----:B------:R-:W-:Y:S01]  /*da2e0*/  LOP3.LUT R6, R6, 0xffffffdf, RZ, 0xc0, !PT ;  /* 0xffffffdf06067812 */ /* 0x000fe200078ec0ff */
[----:B------:R-:W-:-:S03]  /*da2f0*/  UMOV UR28, UR22 ;  /* 0x00000016001c7c82 */ /* 0x000fc60008000000 */
[----:B------:R-:W-:Y:S01]  /*da300*/  @P1 LOP3.LUT R6, R6, 0x20, RZ, 0xfc, !PT ;  /* 0x0000002006061812 */ /* 0x000fe200078efcff */
[----:B------:R-:W-:Y:S01]  /*da310*/  UMOV UR22, UR58 ;  /* 0x0000003a00167c82 */ /* 0x000fe20008000000 */
[----:B------:R-:W2:Y:S01]  /*da320*/  LDCU.64 UR58, c[0x0][0x398] ;  /* 0x00007300ff3a77ac */ /* 0x000ea20008000a00 */
[----:B------:R-:W-:Y:S01]  /*da330*/  VIADD R32, R252, 0x6 ;  /* 0x00000006fc207836 */ /* 0x000fe20000000000 */
[----:B------:R-:W-:Y:S01]  /*da340*/  LOP3.LUT R6, R6, 0xffffffef, RZ, 0xc0, !PT ;  /* 0xffffffef06067812 */ /* 0x000fe200078ec0ff */
[----:B------:R-:W3:Y:S03]  /*da350*/  LDCU UR4, c[0x0][0x398] ;  /* 0x00007300ff0477ac */ /* 0x000ee60008000800 */
[----:B------:R-:W-:Y:S02]  /*da360*/  @P0 LOP3.LUT R6, R6, 0x10, RZ, 0xfc, !PT ;  /* 0x0000001006060812 */ /* 0x000fe400078efcff */
[----:B------:R-:W-:-:S04]  /*da370*/  ISETP.GE.AND P0, PT, R32, UR42, PT ;  /* 0x0000002a20007c0c */ /* 0x000fc8000bf06270 */
[----:B-1----:R-:W-:Y:S01]  /*da380*/  ISETP.LT.AND P3, PT, R211, UR56, !P0 ;  /* 0x00000038d3007c0c */ /* 0x002fe2000c761270 */
[----:B------:R-:W-:Y:S01]  /*da390*/  UMOV UR40, UR61 ;  /* 0x0000003d00287c82 */ /* 0x000fe20008000000 */
[----:B------:R-:W-:Y:S01]  /*da3a0*/  UMOV UR36, UR60 ;  /* 0x0000003c00247c82 */ /* 0x000fe20008000000 */
[----:B------:R-:W1:Y:S01]  /*da3b0*/  LDCU.64 UR60, c[0x0][0x398] ;  /* 0x00007300ff3c77ac */ /* 0x000e620008000a00 */
[----:B------:R-:W-:Y:S02]  /*da3c0*/  LOP3.LUT R6, R6, 0xfffffff7, RZ, 0xc0, !PT ;  /* 0xfffffff706067812 */ /* 0x000fe400078ec0ff */
[----:B--2---:R-:W-:Y:S02]  /*da3d0*/  ISETP.LT.AND P2, PT, R210, UR58, !P0 ;  /* 0x0000003ad2007c0c */ /* 0x004fe4000c741270 */
[----:B---3--:R-:W-:Y:S01]  /*da3e0*/  ISETP.LT.AND P1, PT, R209, UR4, !P0 ;  /* 0x00000004d1007c0c */ /* 0x008fe2000c721270 */
        /* <DEDUP_REMOVED lines=8> */
[----:B------:R-:W-:Y:S01]  /*da470*/  VIADD R32, R252, 0x5 ;  /* 0x00000005fc207836 */ /* 0x000fe20000000000 */
[----:B------:R-:W-:Y:S01]  /*da480*/  @P2 LOP3.LUT R6, R6, 0x4, RZ, 0xfc, !PT ;  /* 0x0000000406062812 */ /* 0x000fe200078efcff */
[----:B------:R-:W-:Y:S01]  /*da490*/  UMOV UR76, UR62 ;  /* 0x0000003e004c7c82 */ /* 0x000fe20008000000 */
[----:B-1----:R-:W-:Y:S01]  /*da4a0*/  ISETP.LT.AND P0, PT, R208, UR60, !P0 ;  /* 0x0000003cd0007c0c */ /* 0x002fe2000c701270 */
[----:B------:R-:W1:Y:S01]  /*da4b0*/  LDCU.64 UR62, c[0x0][0x398] ;  /* 0x00007300ff3e77ac */ /* 0x000e620008000a00 */
[----:B------:R-:W-:Y:S01]  /*da4c0*/  LOP3.LUT R6, R6, 0xfffffffd, RZ, 0xc0, !PT ;  /* 0xfffffffd06067812 */ /* 0x000fe200078ec0ff */
[----:B------:R-:W2:Y:S03]  /*da4d0*/  LDCU UR4, c[0x0][0x398] ;  /* 0x00007300ff0477ac */ /* 0x000ea60008000800 */
[----:B------:R-:W-:Y:S01]  /*da4e0*/  @P1 LOP3.LUT R6, R6, 0x2, RZ, 0xfc, !PT ;  /* 0x0000000206061812 */ /* 0x000fe200078efcff */
[----:B------:R-:W-:Y:S01]  /*da4f0*/  UMOV UR40, UR65 ;  /* 0x0000004100287c82 */ /* 0x000fe20008000000 */
[----:B------:R-:W-:Y:S01]  /*da500*/  UMOV UR20, UR64 ;  /* 0x0000004000147c82 */ /* 0x000fe20008000000 */
[----:B------:R-:W3:Y:S01]  /*da510*/  LDCU.64 UR64, c[0x0][0x398] ;  /* 0x00007300ff4077ac */ /* 0x000ee20008000a00 */
[----:B------:R-:W-:-:S04]  /*da520*/  LOP3.LUT R6, R6, 0xfffffffe, RZ, 0xc0, !PT ;  /* 0xfffffffe06067812 */ /* 0x000fc800078ec0ff */
[----:B------:R-:W-:Y:S02]  /*da530*/  @P0 LOP3.LUT R6, R6, 0x1, RZ, 0xfc, !PT ;  /* 0x0000000106060812 */ /* 0x000fe400078efcff */
[----:B------:R-:W-:-:S04]  /*da540*/  ISETP.GE.AND P0, PT, R32, UR52, PT ;  /* 0x0000003420007c0c */ /* 0x000fc8000bf06270 */
[----:B-1----:R-:W-:Y:S01]  /*da550*/  ISETP.LT.AND P1, PT, R211, UR62, !P0 ;  /* 0x0000003ed3007c0c */ /* 0x002fe2000c721270 */
[----:B------:R-:W-:Y:S01]  /*da560*/  UMOV UR48, UR38 ;  /* 0x0000002600307c82 */ /* 0x000fe20008000000 */
[----:B------:R-:W-:Y:S01]  /*da570*/  UMOV UR44, UR22 ;  /* 0x00000016002c7c82 */ /* 0x000fe20008000000 */
[----:B------:R-:W-:Y:S01]  /*da580*/  UMOV UR38, UR67 ;  /* 0x0000004300267c82 */ /* 0x000fe20008000000 */
[----:B------:R-:W-:Y:S01]  /*da590*/  UMOV UR22, UR66 ;  /* 0x0000004200167c82 */ /* 0x000fe20008000000 */
[----:B------:R-:W1:Y:S01]  /*da5a0*/  LDCU.64 UR66, c[0x0][0x398] ;  /* 0x00007300ff4277ac */ /* 0x000e620008000a00 */
[----:B------:R-:W-:Y:S02]  /*da5b0*/  LOP3.LUT R5, R5, 0x7fffffff, RZ, 0xc0, !PT ;  /* 0x7fffffff05057812 */ /* 0x000fe400078ec0ff */
[----:B---3--:R-:W-:-:S05]  /*da5c0*/  ISETP.LT.AND P2, PT, R210, UR64, !P0 ;  /* 0x00000040d2007c0c */ /* 0x008fca000c741270 */
        /* <DEDUP_REMOVED lines=8> */
[----:B------:R-:W2:Y:S01]  /*da650*/  LDCU.64 UR68, c[0x0][0x398] ;  /* 0x00007300ff4477ac */ /* 0x000ea20008000a00 */
[----:B-1----:R-:W-:-:S02]  /*da660*/  ISETP.LT.AND P0, PT, R208, UR66, !P0 ;  /* 0x00000042d0007c0c */ /* 0x002fc4000c701270 */
[----:B------:R-:W-:Y:S01]  /*da670*/  LOP3.LUT R5, R5, 0xdfffffff, RZ, 0xc0, !PT ;  /* 0xdfffffff05057812 */ /* 0x000fe200078ec0ff */
[----:B------:R-:W-:Y:S01]  /*da680*/  UMOV UR60, UR38 ;  /* 0x00000026003c7c82 */ /* 0x000fe20008000000 */
[----:B------:R-:W-:Y:S01]  /*da690*/  UMOV UR56, UR22 ;  /* 0x0000001600387c82 */ /* 0x000fe20008000000 */
[----:B------:R-:W-:Y:S01]  /*da6a0*/  UMOV UR38, UR16 ;  /* 0x0000001000267c82 */ /* 0x000fe20008000000 */
[----:B------:R-:W-:Y:S01]  /*da6b0*/  @P1 LOP3.LUT R5, R5, 0x20000000, RZ, 0xfc, !PT ;  /* 0x2000000005051812 */ /* 0x000fe200078efcff */
[----:B------:R-:W-:Y:S01]  /*da6c0*/  UMOV UR16, UR71 ;  /* 0x0000004700107c82 */ /* 0x000fe20008000000 */
[----:B------:R-:W-:Y:S01]  /*da6d0*/  UMOV UR22, UR70 ;  /* 0x0000004600167c82 */ /* 0x000fe20008000000 */
[----:B------:R-:W1:Y:S01]  /*da6e0*/  LDCU.64 UR70, c[0x0][0x398] ;  /* 0x00007300ff4677ac */ /* 0x000e620008000a00 */
[----:B------:R-:W-:Y:S01]  /*da6f0*/  MOV R153, UR73 ;  /* 0x0000004900997c02 */ /* 0x000fe20008000f00 */
[----:B------:R-:W-:Y:S01]  /*da700*/  VIADD R32, R252, 0x4 ;  /* 0x00000004fc207836 */ /* 0x000fe20000000000 */
[----:B------:R-:W-:-:S02]  /*da710*/  LOP3.LUT R5, R5, 0xf7ffffff, RZ, 0xc0, !PT ;  /* 0xf7ffffff05057812 */ /* 0x000fc400078ec0ff */
[----:B------:R-:W-:Y:S01]  /*da720*/  R2UR.FILL UR72, R33 ;  /* 0x00000000214872ca */ /* 0x000fe200004e0000 */
[----:B------:R-:W-:Y:S01]  /*da730*/  UMOV UR52, UR50 ;  /* 0x0000003200347c82 */ /* 0x000fe20008000000 */
[----:B------:R-:W-:Y:S01]  /*da740*/  R2UR.FILL UR73, R34 ;  /* 0x00000000224972ca */ /* 0x000fe200004e0000 */
[----:B------:R-:W3:Y:S01]  /*da750*/  LDCU UR4, c[0x0][0x398] ;  /* 0x00007300ff0477ac */ /* 0x000ee20008000800 */
[----:B------:R-:W-:Y:S02]  /*da760*/  @P0 LOP3.LUT R5, R5, 0x8000000, RZ, 0xfc, !PT ;  /* 0x0800000005050812 */ /* 0x000fe400078efcff */
[----:B------:R-:W-:Y:S01]  /*da770*/  ISETP.GE.AND P0, PT, R32, UR62, PT ;  /* 0x0000003e20007c0c */ /* 0x000fe2000bf06270 */
[----:B------:R-:W-:Y:S01]  /*da780*/  UMOV UR50, UR48 ;  /* 0x0000003000327c82 */ /* 0x000fe20008000000 */
[----:B------:R-:W-:Y:S01]  /*da790*/  UMOV UR48, UR46 ;  /* 0x0000002e00307c82 */ /* 0x000fe20008000000 */
[----:B------:R-:W-:Y:S01]  /*da7a0*/  UMOV UR46, UR44 ;  /* 0x0000002c002e7c82 */ /* 0x000fe20008000000 */
        /* <DEDUP_REMOVED lines=8> */
[----:B-1----:R-:W-:-:S02]  /*da830*/  ISETP.LT.AND P2, PT, R210, UR70, !P0 ;  /* 0x00000046d2007c0c */ /* 0x002fc4000c741270 */
[----:B------:R-:W-:-:S04]  /*da840*/  LOP3.LUT R5, R5, 0xfdffffff, RZ, 0xc0, !PT ;  /* 0xfdffffff05057812 */ /* 0x000fc800078ec0ff */
[----:B------:R-:W-:Y:S02]  /*da850*/  @P3 LOP3.LUT R5, R5, 0x2000000, RZ, 0xfc, !PT ;  /* 0x0200000005053812 */ /* 0x000fe400078efcff */
[----:B---3--:R-:W-:Y:S01]  /*da860*/  ISETP.LT.AND P1, PT, R209, UR4, !P0 ;  /* 0x00000004d1007c0c */ /* 0x008fe2000c721270 */
[----:B------:R-:W-:Y:S01]  /*da870*/  UMOV UR64, UR36 ;  /* 0x0000002400407c82 */ /* 0x000fe20008000000 */
[----:B------:R-:W-:Y:S01]  /*da880*/  LOP3.LUT R5, R5, 0xff7fffff, RZ, 0xc0, !PT ;  /* 0xff7fffff05057812 */ /* 0x000fe200078ec0ff */
[----:B------:R-:W-:Y:S01]  /*da890*/  UMOV UR36, UR10 ;  /* 0x0000000a00247c82 */ /* 0x000fe20008000000 */
[----:B------:R-:W1:Y:S02]  /*da8a0*/  LDCU UR10, c[0x0][0x398] ;  /* 0x00007300ff0a77ac */ /* 0x000e640008000800 */
[----:B------:R-:W-:Y:S01]  /*da8b0*/  @P2 LOP3.LUT R5, R5, 0x800000, RZ, 0xfc, !PT ;  /* 0x0080000005052812 */ /* 0x000fe200078efcff */
[----:B------:R-:W-:Y:S01]  /*da8c0*/  UMOV UR62, UR58 ;  /* 0x0000003a003e7c82 */ /* 0x000fe20008000000 */
[----:B--2---:R-:W-:Y:S01]  /*da8d0*/  ISETP.LT.AND P0, PT, R208, UR72, !P0 ;  /* 0x00000048d0007c0c */ /* 0x004fe2000c701270 */
[----:B------:R-:W-:Y:S01]  /*da8e0*/  UMOV UR66, UR60 ;  /* 0x0000003c00427c82 */ /* 0x000fe20008000000 */
[----:B------:R-:W-:Y:S01]  /*da8f0*/  LOP3.LUT R5, R5, 0xfff7ffff, RZ, 0xc0, !PT ;  /* 0xfff7ffff05057812 */ /* 0x000fe200078ec0ff */
[----:B------:R-:W-:Y:S01]  /*da900*/  UMOV UR58, UR54 ;  /* 0x00000036003a7c82 */ /* 0x000fe20008000000 */
[----:B------:R-:W-:Y:S01]  /*da910*/  UMOV UR54, UR38 ;  /* 0x0000002600367c82 */ /* 0x000fe20008000000 */
[----:B------:R-:W-:Y:S01]  /*da920*/  VIADD R32, R252, 0x2 ;  /* 0x00000002fc207836 */ /* 0x000fe20000000000 */
[----:B------:R-:W-:Y:S01]  /*da930*/  @P1 LOP3.LUT R5, R5, 0x80000, RZ, 0xfc, !PT ;  /* 0x0008000005051812 */ /* 0x000fe200078efcff */
[----:B------:R-:W-:Y:S01]  /*da940*/  UMOV UR38, UR8 ;  /* 0x0000000800267c82 */ /* 0x000fe20008000000 */
[----:B------:R-:W2:Y:S02]  /*da950*/  LDCU UR8, c[0x0][0x398] ;  /* 0x00007300ff0877ac */ /* 0x000ea40008000800 */
[----:B------:R-:W-:Y:S01]  /*da960*/  LOP3.LUT R5, R5, 0xfffdffff, RZ, 0xc0, !PT ;  /* 0xfffdffff05057812 */ /* 0x000fe200078ec0ff */
[----:B------:R-:W-:Y:S01]  /*da970*/  UMOV UR60, UR56 ;  /* 0x00000038003c7c82 */ /* 0x000fe20008000000 */
[----:B------:R-:W-:Y:S01]  /*da980*/  UMOV UR56, UR6 ;  /* 0x0000000600387c82 */ /* 0x000fe20008000000 */
[----:B------:R-:W3:Y:S01]  /*da990*/  LDCU UR6, c[0x0][0x398] ;  /* 0x00007300ff0677ac */ /* 0x000ee20008000800 */
[----:B------:R-:W-:Y:S01]  /*da9a0*/  @P0 LOP3.LUT R5, R5, 0x20000, RZ, 0xfc, !PT ;  /* 0x0002000005050812 */ /* 0x000fe200078efcff */
[----:B------:R-:W4:Y:S01]  /*da9b0*/  LDCU UR4, c[0x0][0x398] ;  /* 0x00007300ff0477ac */ /* 0x000f220008000800 */
[----:B------:R-:W-:-:S04]  /*da9c0*/  ISETP.GE.AND P0, PT, R32, UR66, PT ;  /* 0x0000004220007c0c */ /* 0x000fc8000bf06270 */
[----:B-1----:R-:W-:Y:S01]  /*da9d0*/  ISETP.LT.AND P3, PT, R211, UR10, !P0 ;  /* 0x0000000ad3007c0c */ /* 0x002fe2000c761270 */
[----:B------:R-:W1:Y:S01]  /*da9e0*/  LDCU UR10, c[0x0][0x398] ;  /* 0x00007300ff0a77ac */ /* 0x000e620008000800 */
[----:B------:R-:W-:Y:S02]  /*da9f0*/  LOP3.LUT R5, R5, 0xffffffbf, RZ, 0xc0, !PT ;  /* 0xffffffbf05057812 */ /* 0x000fe400078ec0ff */
[----:B--2---:R-:W-:Y:S01]  /*daa00*/  ISETP.LT.AND P2, PT, R210, UR8, !P0 ;  /* 0x00000008d2007c0c */ /* 0x004fe2000c741270 */
[----:B------:R-:W2:Y:S01]  /*daa10*/  LDCU UR8, c[0x0][0x398] ;  /* 0x00007300ff0877ac */ /* 0x000ea20008000800 */
[----:B---3--:R-:W-:Y:S01]  /*daa20*/  ISETP.LT.AND P1, PT, R209, UR6, !P0 ;  /* 0x00000006d1007c0c */ /* 0x008fe2000c721270 */
[----:B------:R-:W3:Y:S01]  /*daa30*/  LDCU UR6, c[0x0][0x398] ;  /* 0x00007300ff0677ac */ /* 0x000ee20008000800 */
[----:B----4-:R-:W-:Y:S01]  /*daa40*/  ISETP.LT.AND P0, PT, R208, UR4, !P0 ;  /* 0x00000004d0007c0c */ /* 0x010fe2000c701270 */
[----:B------:R-:W4:Y:S04]  /*daa50*/  LDCU UR4, c[0x0][0x398] ;  /* 0x00007300ff0477ac */ /* 0x000f280008000800 */
[----:B------:R-:W-:-:S04]  /*daa60*/  @P3 LOP3.LUT R5, R5, 0x40, RZ, 0xfc, !PT ;  /* 0x0000004005053812 */ /* 0x000fc800078efcff */
[----:B------:R-:W-:Y:S02]  /*daa70*/  LOP3.LUT R5, R5, 0xffffffef, RZ, 0xc0, !PT ;  /* 0xffffffef05057812 */ /* 0x000fe400078ec0ff */
[----:B------:R-:W-:Y:S02]  /*daa80*/  LOP3.LUT R4, R4, 0x7fffffff, RZ, 0xc0, !PT ;  /* 0x7fffffff04047812 */ /* 0x000fe400078ec0ff */
[----:B------:R-:W-:Y:S02]  /*daa90*/  @P2 LOP3.LUT R5, R5, 0x10, RZ, 0xfc, !PT ;  /* 0x0000001005052812 */ /* 0x000fe400078efcff */
[----:B------:R-:W-:Y:S02]  /*daaa0*/  IADD3 R32, PT, PT, R252, 0x1, RZ ;  /* 0x00000001fc207810 */ /* 0x000fe40007ffe0ff */
[----:B------:R-:W-:Y:S02]  /*daab0*/  LOP3.LUT R5, R5, 0xfffffffd, RZ, 0xc0, !PT ;  /* 0xfffffffd05057812 */ /* 0x000fe400078ec0ff */
[----:B------:R-:W-:-:S02]  /*daac0*/  @P0 LOP3.LUT R4, R4, 0x80000000, RZ, 0xfc, !PT ;  /* 0x8000000004040812 */ /* 0x000fc400078efcff */
[----:B------:R-:W-:Y:S02]  /*daad0*/  ISETP.GE.AND P0, PT, R32, UR64, PT ;  /* 0x0000004020007c0c */ /* 0x000fe4000bf06270 */
[----:B------:R-:W-:Y:S02]  /*daae0*/  @P1 LOP3.LUT R5, R5, 0x2, RZ, 0xfc, !PT ;  /* 0x0000000205051812 */ /* 0x000fe400078efcff */
[----:B-1----:R-:W-:Y:S02]  /*daaf0*/  ISETP.LT.AND P3, PT, R211, UR10, !P0 ;  /* 0x0000000ad3007c0c */ /* 0x002fe4000c761270 */
[----:B--2---:R-:W-:Y:S02]  /*dab00*/  ISETP.LT.AND P2, PT, R210, UR8, !P0 ;  /* 0x00000008d2007c0c */ /* 0x004fe4000c741270 */
[----:B---3--:R-:W-:Y:S01]  /*dab10*/  ISETP.LT.AND P1, PT, R209, UR6, !P0 ;  /* 0x00000006d1007c0c */ /* 0x008fe2000c721270 */
[----:B------:R-:W-:Y:S01]  /*dab20*/  STL [R1+0x1854], R38 ;  /* 0x0018542601007387 */ /* 0x000fe20000100800 */
[----:B----4-:R-:W-:Y:S01]  /*dab30*/  ISETP.LT.AND P0, PT, R208, UR4, !P0 ;  /* 0x00000004d0007c0c */ /* 0x010fe2000c701270 */
[----:B------:R-:W1:Y:S01]  /*dab40*/  LDCU UR4, c[0x0][0x3b8] ;  /* 0x00007700ff0477ac */ /* 0x000e620008000800 */
[----:B------:R-:W-:Y:S01]  /*dab50*/  LOP3.LUT R4, R4, 0xffdfffff, RZ, 0xc0, !PT ;  /* 0xffdfffff04047812 */ /* 0x000fe200078ec0ff */
[----:B------:R-:W2:Y:S01]  /*dab60*/  LDCU UR6, c[0x0][0x398] ;  /* 0x00007300ff0677ac */ /* 0x000ea20008000800 */
[----:B-1----:R-:W-:Y:S01]  /*dab70*/  VIADD R35, R38, UR4 ;  /* 0x0000000426237c36 */ /* 0x002fe20008000000 */
[----:B------:R-:W1:Y:S03]  /*dab80*/  LDCU UR4, c[0x0][0x3b8] ;  /* 0x00007700ff0477ac */ /* 0x000e660008000800 */
[----:B-1----:R-:W-:Y:S01]  /*dab90*/  VIADD R32, R35, UR4 ;  /* 0x0000000423207c36 */ /* 0x002fe20008000000 */
[----:B------:R-:W1:Y:S01]  /*daba0*/  LDCU UR4, c[0x0][0x3b8] ;  /* 0x00007700ff0477ac */ /* 0x000e620008000800 */
[----:B------:R-:W-:Y:S04]  /*dabb0*/  STL [R1+0x184c], R35 ;  /* 0x00184c2301007387 */ /* 0x000fe80000100800 */
[----:B------:R1:W-:Y:S02]  /*dabc0*/  STL [R1+0x1848], R32 ;  /* 0x0018482001007387 */ /* 0x0003e40000100800 */
[----:B-1----:R-:W-:Y:S01]  /*dabd0*/  VIADD R32, R32, UR4 ;  /* 0x0000000420207c36 */ /* 0x002fe20008000000 */
[----:B------:R-:W1:Y:S04]  /*dabe0*/  LDCU UR4, c[0x0][0x3b8] ;  /* 0x00007700ff0477ac */ /* 0x000e680008000800 */
[----:B------:R1:W-:Y:S02]  /*dabf0*/  STL [R1+0x1094], R32 ;  /* 0x0010942001007387 */ /* 0x0003e40000100800 */
[----:B-1----:R-:W-:Y:S01]  /*dac00*/  VIADD R32, R32, UR4 ;  /* 0x0000000420207c36 */ /* 0x002fe20008000000 */
[----:B------:R-:W1:Y:S04]  /*dac10*/  LDCU UR4, c[0x0][0x3b8] ;  /* 0x00007700ff0477ac */ /* 0x000e680008000800 */
[----:B-1----:R-:W-:Y:S01]  /*dac20*/  IADD3 R192, PT, PT, R32, UR4, RZ ;  /* 0x0000000420c07c10 */ /* 0x002fe2000fffe0ff */
[----:B------:R-:W1:Y:S04]  /*dac30*/  LDCU UR4, c[0x0][0x3b8] ;  /* 0x00007700ff0477ac */ /* 0x000e680008000800 */
[----:B-1----:R-:W-:Y:S01]  /*dac40*/  VIADD R193, R192, UR4 ;  /* 0x00000004c0c17c36 */ /* 0x002fe20008000000 */
[----:B------:R-:W1:Y:S01]  /*dac50*/  LDCU UR4, c[0x0][0x3b8] ;  /* 0x00007700ff0477ac */ /* 0x000e620008000800 */
[----:B------:R1:W-:Y:S02]  /*dac60*/  STL [R1+0xf84], R32 ;  /* 0x000f842001007387 */ /* 0x0003e40000100800 */
[----:B-1----:R-:W-:Y:S01]  /*dac70*/  VIADD R32, R193, UR4 ;  /* 0x00000004c1207c36 */ /* 0x002fe20008000000 */
[----:B------:R-:W1:Y:S04]  /*dac80*/  LDCU UR4, c[0x0][0x3b8] ;  /* 0x00007700ff0477ac */ /* 0x000e680008000800 */
[----:B------:R1:W-:Y:S02]  /*dac90*/  STL [R1+0xec0], R32 ;  /* 0x000ec02001007387 */ /* 0x0003e40000100800 */
[----:B-1----:R-:W-:Y:S01]  /*daca0*/  VIADD R32, R32, UR4 ;  /* 0x0000000420207c36 */ /* 0x002fe20008000000 */
[----:B------:R-:W1:Y:S04]  /*dacb0*/  LDCU UR4, c[0x0][0x3b8] ;  /* 0x00007700ff0477ac */ /* 0x000e680008000800 */
[----:B------:R1:W-:Y:S02]  /*dacc0*/  STL [R1+0xec4], R32 ;  /* 0x000ec42001007387 */ /* 0x0003e40000100800 */
[----:B-1----:R-:W-:Y:S01]  /*dacd0*/  VIADD R32, R32, UR4 ;  /* 0x0000000420207c36 */ /* 0x002fe20008000000 */
[----:B------:R-:W1:Y:S04]  /*dace0*/  LDCU UR4, c[0x0][0x3b8] ;  /* 0x00007700ff0477ac */ /* 0x000e680008000800 */
[----:B------:R1:W-:Y:S02]  /*dacf0*/  STL [R1+0xec8], R32 ;  /* 0x000ec82001007387 */ /* 0x0003e40000100800 */
[----:B-1----:R-:W-:Y:S01]  /*dad00*/  IADD3 R32, PT, PT, R32, UR4, RZ ;  /* 0x0000000420207c10 */ /* 0x002fe2000fffe0ff */
        /* <DEDUP_REMOVED lines=733> */
[----:B------:R1:W-:Y:S04]  /*ddae0*/  STL [R1+0x11cc], R32 ;  /* 0x0011cc2001007387 */ /* 0x0003e80000100800 */
[----:B------:R-:W3:Y:S01]  /*ddaf0*/  LDL.LU R36, [R1+0x800] ;  /* 0x0008000001247983 */ /* 0x000ee20000300800 */
[----:B-1----:R-:W-:Y:S01]  /*ddb00*/  IADD3 R32, PT, PT, R32, UR4, RZ ;  /* 0x0000000420207c10 */ /* 0x002fe2000fffe0ff */
[----:B------:R-:W1:Y:S04]  /*ddb10*/  LDCU UR4, c[0x0][0x398] ;  /* 0x00007300ff0477ac */ /* 0x000e680008000800 */
[----:B------:R4:W-:Y:S04]  /*ddb20*/  STL [R1+0x1850], R32 ;  /* 0x0018502001007387 */ /* 0x0009e80000100800 */
[----:B------:R-:W3:Y:S04]  /*ddb30*/  LDL.LU R37, [R1+0x808] ;  /* 0x0008080001257983 */ /* 0x000ee80000300800 */
[----:B------:R-:W3:Y:S04]  /*ddb40*/  LDL.LU R38, [R1+0x40] ;  /* 0x0000400001267983 */ /* 0x000ee80000300800 */
[----:B------:R-:W3:Y:S04]  /*ddb50*/  LDL.LU R39, [R1+0x48] ;  /* 0x0000480001277983 */ /* 0x000ee80000300800 */
[----:B----4-:R-:W4:Y:S04]  /*ddb60*/  LDL.LU R32, [R1+0x1650] ;  /* 0x0016500001207983 */ /* 0x010f280000300800 */
[----:B------:R-:W4:Y:S04]  /*ddb70*/  LDL.LU R33, [R1+0x1658] ;  /* 0x0016580001217983 */ /* 0x000f280000300800 */
[----:B------:R-:W4:Y:S04]  /*ddb80*/  LDL.LU R34, [R1+0x4f0] ;  /* 0x0004f00001227983 */ /* 0x000f280000300800 */
[----:B------:R-:W4:Y:S04]  /*ddb90*/  LDL.LU R35, [R1+0x4f8] ;  /* 0x0004f80001237983 */ /* 0x000f280000300800 */
[----:B---3--:R3:W-:Y:S04]  /*ddba0*/  STSM.16.M88.4 [R0], R36 ;  /* 0x0000002400007844 */ /* 0x0087e80000000200 */
[----:B---3--:R-:W3:Y:S04]  /*ddbb0*/  LDL.LU R36, [R1+0x1590] ;  /* 0x0015900001247983 */ /* 0x008ee80000300800 */
[----:B------:R-:W3:Y:S04]  /*ddbc0*/  LDL.LU R37, [R1+0x1598] ;  /* 0x0015980001257983 */ /* 0x000ee80000300800 */
[----:B------:R-:W3:Y:S04]  /*ddbd0*/  LDL.LU R38, [R1+0x3f0] ;  /* 0x0003f00001267983 */ /* 0x000ee80000300800 */
[----:B----4-:R4:W-:Y:S04]  /*ddbe0*/  STSM.16.M88.4 [R0+0x200], R32 ;  /* 0x0002002000007844 */ /* 0x0109e80000000200 */
[----:B------:R-:W3:Y:S01]  /*ddbf0*/  LDL.LU R39, [R1+0x3f8] ;  /* 0x0003f80001277983 */ /* 0x000ee20000300800 */
[----:B------:R-:W-:Y:S06]  /*ddc00*/  BAR.SYNC.DEFER_BLOCKING 0x0 ;  /* 0x0000000000007b1d */ /* 0x000fec0000010000 */
[----:B----4-:R-:W4:Y:S04]  /*ddc10*/  LDL.LU R32, [R1+0x1530] ;  /* 0x0015300001207983 */ /* 0x010f280000300800 */
[----:B------:R-:W4:Y:S04]  /*ddc20*/  LDL.LU R33, [R1+0x1538] ;  /* 0x0015380001217983 */ /* 0x000f280000300800 */
[----:B------:R-:W4:Y:S04]  /*ddc30*/  LDL.LU R34, [R1+0x2c0] ;  /* 0x0002c00001227983 */ /* 0x000f280000300800 */
[----:B------:R-:W4:Y:S04]  /*ddc40*/  LDL.LU R35, [R1+0x2c8] ;  /* 0x0002c80001237983 */ /* 0x000f280000300800 */
[----:B------:R-:W1:Y:S04]  /*ddc50*/  LDS.128 R44, [R2] ;  /* 0x00000000022c7984 */ /* 0x000e680000000c00 */
[----:B------:R-:W2:Y:S01]  /*ddc60*/  LDS.128 R40, [R2+0x400] ;  /* 0x0004000002287984 */ /* 0x000ea20000000c00 */
[----:B------:R-:W-:Y:S06]  /*ddc70*/  BAR.SYNC.DEFER_BLOCKING 0x0 ;  /* 0x0000000000007b1d */ /* 0x000fec0000010000 */
[----:B-1----:R-:W-:Y:S04]  /*ddc80*/  STL.64 [R1+0x210], R44 ;  /* 0x0002102c01007387 */ /* 0x002fe80000100a00 */
[----:B------:R-:W-:Y:S04]  /*ddc90*/  STL.64 [R1+0x218], R46 ;  /* 0x0002182e01007387 */ /* 0x000fe80000100a00 */
[----:B--2---:R-:W-:Y:S04]  /*ddca0*/  STL.64 [R1+0x570], R40 ;  /* 0x0005702801007387 */ /* 0x004fe80000100a00 */
[----:B------:R-:W-:Y:S04]  /*ddcb0*/  STL.64 [R1+0x578], R42 ;  /* 0x0005782a01007387 */ /* 0x000fe80000100a00 */
[----:B---3--:R1:W-:Y:S04]  /*ddcc0*/  STSM.16.M88.4 [R0], R36 ;  /* 0x0000002400007844 */ /* 0x0083e80000000200 */
[----:B-1----:R-:W2:Y:S04]  /*ddcd0*/  LDL.LU R36, [R1+0xbc0] ;  /* 0x000bc00001247983 */ /* 0x002ea80000300800 */
[----:B------:R-:W2:Y:S04]  /*ddce0*/  LDL.LU R37, [R1+0xbc8] ;  /* 0x000bc80001257983 */ /* 0x000ea80000300800 */
[----:B------:R-:W2:Y:S04]  /*ddcf0*/  LDL.LU R38, [R1+0x280] ;  /* 0x0002800001267983 */ /* 0x000ea80000300800 */
[----:B----4-:R1:W-:Y:S04]  /*ddd00*/  STSM.16.M88.4 [R0+0x200], R32 ;  /* 0x0002002000007844 */ /* 0x0103e80000000200 */
[----:B------:R-:W2:Y:S01]  /*ddd10*/  LDL.LU R39, [R1+0x288] ;  /* 0x0002880001277983 */ /* 0x000ea20000300800 */
[----:B------:R-:W-:Y:S06]  /*ddd20*/  BAR.SYNC.DEFER_BLOCKING 0x0 ;  /* 0x0000000000007b1d */ /* 0x000fec0000010000 */
[----:B-1----:R-:W3:Y:S04]  /*ddd30*/  LDL.LU R32, [R1+0x1420] ;  /* 0x0014200001207983 */ /* 0x002ee80000300800 */
[----:B------:R-:W3:Y:S04]  /*ddd40*/  LDL.LU R33, [R1+0x1428] ;  /* 0x0014280001217983 */ /* 0x000ee80000300800 */
[----:B------:R-:W3:Y:S04]  /*ddd50*/  LDL.LU R34, [R1+0xcd0] ;  /* 0x000cd00001227983 */ /* 0x000ee80000300800 */
[----:B------:R-:W3:Y:S04]  /*ddd60*/  LDL.LU R35, [R1+0xcd8] ;  /* 0x000cd80001237983 */ /* 0x000ee80000300800 */
[----:B------:R-:W1:Y:S04]  /*ddd70*/  LDS.128 R44, [R2] ;  /* 0x00000000022c7984 */ /* 0x000e680000000c00 */
[----:B------:R-:W4:Y:S01]  /*ddd80*/  LDS.128 R40, [R2+0x400] ;  /* 0x0004000002287984 */ /* 0x000f220000000c00 */
[----:B------:R-:W-:Y:S06]  /*ddd90*/  BAR.SYNC.DEFER_BLOCKING 0x0 ;  /* 0x0000000000007b1d */ /* 0x000fec0000010000 */
[----:B-1----:R-:W-:Y:S04]  /*ddda0*/  STL.64 [R1+0x200], R44 ;  /* 0x0002002c01007387 */ /* 0x002fe80000100a00 */
[----:B------:R-:W-:Y:S04]  /*dddb0*/  STL.64 [R1+0x208], R46 ;  /* 0x0002082e01007387 */ /* 0x000fe80000100a00 */
[----:B----4-:R-:W-:Y:S04]  /*dddc0*/  STL.64 [R1+0x550], R40 ;  /* 0x0005502801007387 */ /* 0x010fe80000100a00 */
[----:B------:R-:W-:Y:S04]  /*dddd0*/  STL.64 [R1+0x558], R42 ;  /* 0x0005582a01007387 */ /* 0x000fe80000100a00 */
[----:B--2---:R1:W-:Y:S04]  /*ddde0*/  STSM.16.M88.4 [R0], R36 ;  /* 0x0000002400007844 */ /* 0x0043e80000000200 */
[----:B-1----:R-:W2:Y:S04]  /*dddf0*/  LDL.LU R36, [R1+0x1370] ;  /* 0x0013700001247983 */ /* 0x002ea80000300800 */
[----:B------:R-:W2:Y:S04]  /*dde00*/  LDL.LU R37, [R1+0x1378] ;  /* 0x0013780001257983 */ /* 0x000ea80000300800 */
[----:B------:R-:W2:Y:S04]  /*dde10*/  LDL.LU R38, [R1+0xb60] ;  /* 0x000b600001267983 */ /* 0x000ea80000300800 */
[----:B---3--:R1:W-:Y:S04]  /*dde20*/  STSM.16.M88.4 [R0+0x200], R32 ;  /* 0x0002002000007844 */ /* 0x0083e80000000200 */
        /* <DEDUP_REMOVED lines=63> */
[----:B-1----:R-:W-:Y:S04]  /*de220*/  STL.64 [R1], R44 ;  /* 0x0000002c01007387 */ /* 0x002fe80000100a00 */
        /* <DEDUP_REMOVED lines=14> */
[----:B------:R-:W1:Y:S04]  /*de310*/  LDS.128 R40, [R2+0x400] ;  /* 0x0004000002287984 */ /* 0x000e680000000c00 */
[----:B------:R-:W-:Y:S01]  /*de320*/  LDS.128 R248, [R2] ;  /* 0x0000000002f87984 */ /* 0x000fe20000000c00 */
[----:B------:R-:W-:Y:S06]  /*de330*/  BAR.SYNC.DEFER_BLOCKING 0x0 ;  /* 0x0000000000007b1d */ /* 0x000fec0000010000 */
[----:B-1----:R-:W-:Y:S04]  /*de340*/  STL.64 [R1+0x220], R40 ;  /* 0x0002202801007387 */ /* 0x002fe80000100a00 */
        /* <DEDUP_REMOVED lines=989> */
[----:B--2---:R-:W-:Y:S04]  /*e2120*/  STSM.16.M88.4 [R0], R36 ;  /* 0x0000002400007844 */ /* 0x004fe80000000200 */
[----:B---3--:R1:W-:Y:S01]  /*e2130*/  STSM.16.M88.4 [R0+0x200], R32 ;  /* 0x0002002000007844 */ /* 0x0083e20000000200 */
[----:B------:R-:W-:Y:S06]  /*e2140*/  BAR.SYNC.DEFER_BLOCKING 0x0 ;  /* 0x0000000000007b1d */ /* 0x000fec0000010000 */
        /* <DEDUP_REMOVED lines=19> */
[----:B------:R-:W2:Y:S04]  /*e2280*/  LDL.LU R35, [R1+0x638] ;  /* 0x0006380001237983 */ /* 0x000ea80000300800 */
[----:B---3--:R1:W-:Y:S01]  /*e2290*/  STSM.16.M88.4 [R0+0x200], R36 ;  /* 0x0002002400007844 */ /* 0x0083e20000000200 */
        /* <DEDUP_REMOVED lines=108> */
[----:B------:R-:W-:Y:S01]  /*e2960*/  BAR.SYNC.DEFER_BLOCKING 0x0 ;  /* 0x0000000000007b1d */ /* 0x000fe20000010000 */
[----:B------:R-:W-:-:S04]  /*e2970*/  @P3 LOP3.LUT R4, R4, 0x200000, RZ, 0xfc, !PT ;  /* 0x0020000004043812 */ /* 0x000fc800078efcff */
[----:B------:R-:W-:-:S04]  /*e2980*/  LOP3.LUT R4, R4, 0xfff7ffff, RZ, 0xc0, !PT ;  /* 0xfff7ffff04047812 */ /* 0x000fc800078ec0ff */
[----:B------:R-:W-:Y:S01]  /*e2990*/  @P2 LOP3.LUT R4, R4, 0x80000, RZ, 0xfc, !PT ;  /* 0x0008000004042812 */ /* 0x000fe200078efcff */
[----:B------:R-:W-:Y:S01]  /*e29a0*/  VIADD R151, R252, 0x82 ;  /* 0x00000082fc977836 */ /* 0x000fe20000000000 */
[----:B------:R-:W-:Y:S02]  /*e29b0*/  LOP3.LUT R8, R8, 0xfffdffff, RZ, 0xc0, !PT ;  /* 0xfffdffff08087812 */ /* 0x000fe400078ec0ff */
[C---:B------:R-:W-:Y:S01]  /*e29c0*/  IADD3 R150, PT, PT, R252.reuse, 0x83, RZ ;  /* 0x00000083fc967810 */ /* 0x040fe20007ffe0ff */
[----:B------:R-:W-:Y:S01]  /*e29d0*/  VIADD R149, R252, 0x84 ;  /* 0x00000084fc957836 */ /* 0x000fe20000000000 */
[----:B------:R-:W-:Y:S02]  /*e29e0*/  LOP3.LUT R4, R4, 0xfffdffff, RZ, 0xc0, !PT ;  /* 0xfffdffff04047812 */ /* 0x000fe400078ec0ff */
[----:B------:R-:W-:Y:S01]  /*e29f0*/  LOP3.LUT R6, R6, 0xfffffeff, RZ, 0xc0, !PT ;  /* 0xfffffeff06067812 */ /* 0x000fe200078ec0ff */
[----:B------:R-:W-:Y:S01]  /*e2a00*/  VIADD R148, R252, 0x85 ;  /* 0x00000085fc947836 */ /* 0x000fe20000000000 */
[----:B------:R-:W-:Y:S01]  /*e2a10*/  @P1 LOP3.LUT R4, R4, 0x20000, RZ, 0xfc, !PT ;  /* 0x0002000004041812 */ /* 0x000fe200078efcff */
[C---:B------:R-:W-:Y:S01]  /*e2a20*/  VIADD R147, R252.reuse, 0x86 ;  /* 0x00000086fc937836 */ /* 0x040fe20000000000 */
[C---:B------:R-:W-:Y:S01]  /*e2a30*/  IADD3 R145, PT, PT, R252.reuse, 0x88, RZ ;  /* 0x00000088fc917810 */ /* 0x040fe20007ffe0ff */
[----:B------:R-:W-:-:S02]  /*e2a40*/  VIADD R146, R252, 0x87 ;  /* 0x00000087fc927836 */ /* 0x000fc40000000000 */
[----:B------:R-:W-:Y:S01]  /*e2a50*/  VIADD R144, R252, 0x89 ;  /* 0x00000089fc907836 */ /* 0x000fe20000000000 */
[----:B------:R-:W3:Y:S04]  /*e2a60*/  LDS.128 R44, [R2] ;  /* 0x00000000022c7984 */ /* 0x000ee80000000c00 */
[----:B------:R-:W4:Y:S01]  /*e2a70*/  LDS.128 R40, [R2+0x400] ;  /* 0x0004000002287984 */ /* 0x000f220000000c00 */
[----:B------:R-:W-:Y:S01]  /*e2a80*/  BAR.SYNC.DEFER_BLOCKING 0x0 ;  /* 0x0000000000007b1d */ /* 0x000fe20000010000 */
[----:B------:R-:W-:-:S04]  /*e2a90*/  LOP3.LUT R4, R4, 0xffff7fff, RZ, 0xc0, !PT ;  /* 0xffff7fff04047812 */ /* 0x000fc800078ec0ff */
[----:B------:R-:W-:Y:S02]  /*e2aa0*/  @P0 LOP3.LUT R4, R4, 0x8000, RZ, 0xfc, !PT ;  /* 0x0000800004040812 */ /* 0x000fe400078efcff */
[C---:B------:R-:W-:Y:S01]  /*e2ab0*/  ISETP.GE.AND P0, PT, R252.reuse, UR62, PT ;  /* 0x0000003efc007c0c */ /* 0x040fe2000bf06270 */
[C---:B------:R-:W-:Y:S01]  /*e2ac0*/  VIADD R143, R252.reuse, 0x8a ;  /* 0x0000008afc8f7836 */ /* 0x040fe20000000000 */
[----:B------:R-:W-:Y:S01]  /*e2ad0*/  LOP3.LUT R31, R31, 0xffefffff, RZ, 0xc0, !PT ;  /* 0xffefffff1f1f7812 */ /* 0x000fe200078ec0ff */
[----:B------:R-:W-:Y:S01]  /*e2ae0*/  VIADD R142, R252, 0x8b ;  /* 0x0000008bfc8e7836 */ /* 0x000fe20000000000 */
[----:B------:R-:W-:Y:S01]  /*e2af0*/  ISETP.LT.AND P1, PT, R211, UR6, !P0 ;  /* 0x00000006d3007c0c */ /* 0x000fe2000c721270 */
[----:B------:R-:W-:Y:S01]  /*e2b00*/  UMOV UR70, UR36 ;  /* 0x0000002400467c82 */ /* 0x000fe20008000000 */
[----:B------:R-:W-:Y:S01]  /*e2b10*/  ISETP.LT.AND P0, PT, R210, UR4, !P0 ;  /* 0x00000004d2007c0c */ /* 0x000fe2000c701270 */
[----:B------:R-:W-:Y:S01]  /*e2b20*/  VIADD R141, R252, 0x8c ;  /* 0x0000008cfc8d7836 */ /* 0x000fe20000000000 */
[----:B------:R-:W-:Y:S01]  /*e2b30*/  LOP3.LUT R4, R4, 0xffffdfff, RZ, 0xc0, !PT ;  /* 0xffffdfff04047812 */ /* 0x000fe200078ec0ff */
[----:B------:R-:W-:Y:S01]  /*e2b40*/  UMOV UR68, UR34 ;  /* 0x0000002200447c82 */ /* 0x000fe20008000000 */
[----:B------:R-:W-:-:S02]  /*e2b50*/  ISETP.GE.AND P2, PT, R151, UR60, PT ;  /* 0x0000003c97007c0c */ /* 0x000fc4000bf46270 */
[C---:B------:R-:W-:Y:S01]  /*e2b60*/  IADD3 R140, PT, PT, R252.reuse, 0x8d, RZ ;  /* 0x0000008dfc8c7810 */ /* 0x040fe20007ffe0ff */
[----:B------:R-:W-:Y:S01]  /*e2b70*/  UMOV UR66, UR32 ;  /* 0x0000002000427c82 */ /* 0x000fe20008000000 */
[C---:B------:R-:W-:Y:S01]  /*e2b80*/  VIADD R139, R252.reuse, 0x8e ;  /* 0x0000008efc8b7836 */ /* 0x040fe20000000000 */
[----:B------:R-:W-:Y:S01]  /*e2b90*/  UMOV UR64, UR30 ;  /* 0x0000001e00407c82 */ /* 0x000fe20008000000 */
[----:B------:R-:W-:Y:S01]  /*e2ba0*/  VIADD R138, R252, 0x8f ;  /* 0x0000008ffc8a7836 */ /* 0x000fe20000000000 */
[----:B------:R-:W-:Y:S01]  /*e2bb0*/  @P1 LOP3.LUT R4, R4, 0x2000, RZ, 0xfc, !PT ;  /* 0x0000200004041812 */ /* 0x000fe200078efcff */
[C---:B------:R-:W-:Y:S02]  /*e2bc0*/  VIADD R137, R252.reuse, 0x90 ;  /* 0x00000090fc897836 */ /* 0x040fe40000000000 */
[----:B------:R-:W-:Y:S01]  /*e2bd0*/  VIADD R136, R252, 0x91 ;  /* 0x00000091fc887836 */ /* 0x000fe20000000000 */
[----:B------:R-:W-:Y:S02]  /*e2be0*/  LOP3.LUT R4, R4, 0xfffff7ff, RZ, 0xc0, !PT ;  /* 0xfffff7ff04047812 */ /* 0x000fe400078ec0ff */
[C---:B------:R-:W-:Y:S01]  /*e2bf0*/  IADD3 R135, PT, PT, R252.reuse, 0x92, RZ ;  /* 0x00000092fc877810 */ /* 0x040fe20007ffe0ff */
[----:B------:R-:W-:Y:S01]  /*e2c00*/  VIADD R134, R252, 0x93 ;  /* 0x00000093fc867836 */ /* 0x000fe20000000000 */
[----:B------:R-:W-:Y:S01]  /*e2c10*/  @P0 LOP3.LUT R4, R4, 0x800, RZ, 0xfc, !PT ;  /* 0x0000080004040812 */ /* 0x000fe200078efcff */
[----:B------:R-:W-:-:S02]  /*e2c20*/  VIADD R133, R252, 0x94 ;  /* 0x00000094fc857836 */ /* 0x000fc40000000000 */
[----:B------:R-:W-:Y:S01]  /*e2c30*/  VIADD R132, R252, 0x95 ;  /* 0x00000095fc847836 */ /* 0x000fe20000000000 */
[----:B------:R-:W-:Y:S01]  /*e2c40*/  LOP3.LUT R4, R4, 0xffffffef, RZ, 0xc0, !PT ;  /* 0xffffffef04047812 */ /* 0x000fe200078ec0ff */
[C---:B------:R-:W-:Y:S01]  /*e2c50*/  VIADD R131, R252.reuse, 0x96 ;  /* 0x00000096fc837836 */ /* 0x040fe20000000000 */
[C---:B------:R-:W-:Y:S01]  /*e2c60*/  IADD3 R130, PT, PT, R252.reuse, 0x97, RZ ;  /* 0x00000097fc827810 */ /* 0x040fe20007ffe0ff */
[----:B------:R-:W-:Y:S01]  /*e2c70*/  VIADD R129, R252, 0x98 ;  /* 0x00000098fc817836 */ /* 0x000fe20000000000 */
[----:B------:R-:W-:Y:S01]  /*e2c80*/  @P2 LOP3.LUT R4, R4, 0x10, RZ, 0xfc, !PT ;  /* 0x0000001004042812 */ /* 0x000fe200078efcff */
[C---:B------:R-:W-:Y:S01]  /*e2c90*/  VIADD R128, R252.reuse, 0x99 ;  /* 0x00000099fc807836 */ /* 0x040fe20000000000 */
[----:B------:R-:W-:Y:S01]  /*e2ca0*/  LOP3.LUT R5, R5, 0xfffffffe, RZ, 0xc0, !PT ;  /* 0xfffffffe05057812 */ /* 0x000fe200078ec0ff */
[----:B------:R-:W-:Y:S01]  /*e2cb0*/  VIADD R127, R252, 0x9a ;  /* 0x0000009afc7f7836 */ /* 0x000fe20000000000 */
[----:B------:R-:W-:Y:S01]  /*e2cc0*/  LOP3.LUT R4, R4, 0xfffffff7, RZ, 0xc0, !PT ;  /* 0xfffffff704047812 */ /* 0x000fe200078ec0ff */
[----:B------:R-:W-:Y:S01]  /*e2cd0*/  UMOV UR62, UR28 ;  /* 0x0000001c003e7c82 */ /* 0x000fe20008000000 */
[----:B------:R-:W-:Y:S01]  /*e2ce0*/  UMOV UR60, UR26 ;  /* 0x0000001a003c7c82 */ /* 0x000fe20008000000 */
[----:B------:R-:W-:Y:S01]  /*e2cf0*/  VIADD R126, R252, 0x9b ;  /* 0x0000009bfc7e7836 */ /* 0x000fe20000000000 */
[----:B------:R-:W-:-:S02]  /*e2d00*/  R2UR UR36, R198 ;  /* 0x00000000c62472ca */ /* 0x000fc400000e0000 */
[C---:B------:R-:W-:Y:S01]  /*e2d10*/  IADD3 R125, PT, PT, R252.reuse, 0x9c, RZ ;  /* 0x0000009cfc7d7810 */ /* 0x040fe20007ffe0ff */
[C---:B------:R-:W-:Y:S01]  /*e2d20*/  VIADD R124, R252.reuse, 0x9d ;  /* 0x0000009dfc7c7836 */ /* 0x040fe20000000000 */
[----:B------:R-:W-:Y:S01]  /*e2d30*/  R2UR UR34, R197 ;  /* 0x00000000c52272ca */ /* 0x000fe200000e0000 */
[----:B------:R-:W-:Y:S01]  /*e2d40*/  VIADD R123, R252, 0x9e ;  /* 0x0000009efc7b7836 */ /* 0x000fe20000000000 */
[----:B------:R-:W-:Y:S01]  /*e2d50*/  R2UR UR32, R196 ;  /* 0x00000000c42072ca */ /* 0x000fe200000e0000 */
[C---:B------:R-:W-:Y:S02]  /*e2d60*/  VIADD R122, R252.reuse, 0x9f ;  /* 0x0000009ffc7a7836 */ /* 0x040fe40000000000 */
[C---:B------:R-:W-:Y:S01]  /*e2d70*/  VIADD R121, R252.reuse, 0xa0 ;  /* 0x000000a0fc797836 */ /* 0x040fe20000000000 */
[C---:B------:R-:W-:Y:S01]  /*e2d80*/  IADD3 R120, PT, PT, R252.reuse, 0xa1, RZ ;  /* 0x000000a1fc787810 */ /* 0x040fe20007ffe0ff */
[C---:B------:R-:W-:Y:S02]  /*e2d90*/  VIADD R119, R252.reuse, 0xa2 ;  /* 0x000000a2fc777836 */ /* 0x040fe40000000000 */
[----:B------:R-:W-:-:S02]  /*e2da0*/  VIADD R118, R252, 0xa3 ;  /* 0x000000a3fc767836 */ /* 0x000fc40000000000 */
[C---:B------:R-:W-:Y:S02]  /*e2db0*/  VIADD R117, R252.reuse, 0xa4 ;  /* 0x000000a4fc757836 */ /* 0x040fe40000000000 */
[C---:B------:R-:W-:Y:S01]  /*e2dc0*/  VIADD R116, R252.reuse, 0xa5 ;  /* 0x000000a5fc747836 */ /* 0x040fe20000000000 */
[C---:B------:R-:W-:Y:S01]  /*e2dd0*/  IADD3 R115, PT, PT, R252.reuse, 0xa6, RZ ;  /* 0x000000a6fc737810 */ /* 0x040fe20007ffe0ff */
[C---:B------:R-:W-:Y:S02]  /*e2de0*/  VIADD R113, R252.reuse, 0xa8 ;  /* 0x000000a8fc717836 */ /* 0x040fe40000000000 */
[C---:B------:R-:W-:Y:S02]  /*e2df0*/  VIADD R114, R252.reuse, 0xa7 ;  /* 0x000000a7fc727836 */ /* 0x040fe40000000000 */
[C---:B------:R-:W-:Y:S01]  /*e2e00*/  VIADD R111, R252.reuse, 0xaa ;  /* 0x000000aafc6f7836 */ /* 0x040fe20000000000 */
[C---:B------:R-:W-:Y:S01]  /*e2e10*/  IADD3 R110, PT, PT, R252.reuse, 0xab, RZ ;  /* 0x000000abfc6e7810 */ /* 0x040fe20007ffe0ff */
[----:B------:R-:W-:-:S02]  /*e2e20*/  VIADD R109, R252, 0xac ;  /* 0x000000acfc6d7836 */ /* 0x000fc40000000000 */
[C---:B------:R-:W-:Y:S02]  /*e2e30*/  VIADD R108, R252.reuse, 0xad ;  /* 0x000000adfc6c7836 */ /* 0x040fe40000000000 */
[C---:B------:R-:W-:Y:S01]  /*e2e40*/  VIADD R107, R252.reuse, 0xae ;  /* 0x000000aefc6b7836 */ /* 0x040fe20000000000 */
[C---:B------:R-:W-:Y:S01]  /*e2e50*/  IADD3 R105, PT, PT, R252.reuse, 0xb0, RZ ;  /* 0x000000b0fc697810 */ /* 0x040fe20007ffe0ff */
[C---:B------:R-:W-:Y:S02]  /*e2e60*/  VIADD R106, R252.reuse, 0xaf ;  /* 0x000000affc6a7836 */ /* 0x040fe40000000000 */
[C---:B------:R-:W-:Y:S01]  /*e2e70*/  VIADD R104, R252.reuse, 0xb1 ;  /* 0x000000b1fc687836 */ /* 0x040fe20000000000 */
[----:B------:R-:W-:Y:S01]  /*e2e80*/  LOP3.LUT R7, R7, 0xfffffffe, RZ, 0xc0, !PT ;  /* 0xfffffffe07077812 */ /* 0x000fe200078ec0ff */
[C---:B------:R-:W-:Y:S02]  /*e2e90*/  VIADD R103, R252.reuse, 0xb2 ;  /* 0x000000b2fc677836 */ /* 0x040fe40000000000 */
[----:B------:R-:W-:-:S02]  /*e2ea0*/  VIADD R102, R252, 0xb3 ;  /* 0x000000b3fc667836 */ /* 0x000fc40000000000 */
[C---:B------:R-:W-:Y:S01]  /*e2eb0*/  VIADD R101, R252.reuse, 0xb4 ;  /* 0x000000b4fc657836 */ /* 0x040fe20000000000 */
[C---:B------:R-:W-:Y:S01]  /*e2ec0*/  IADD3 R100, PT, PT, R252.reuse, 0xb5, RZ ;  /* 0x000000b5fc647810 */ /* 0x040fe20007ffe0ff */
[C---:B------:R-:W-:Y:S02]  /*e2ed0*/  VIADD R99, R252.reuse, 0xb6 ;  /* 0x000000b6fc637836 */ /* 0x040fe40000000000 */
        /* <DEDUP_REMOVED lines=9> */
[C---:B------:R-:W-:Y:S02]  /*e2f70*/  VIADD R89, R252.reuse, 0xc0 ;  /* 0x000000c0fc597836 */ /* 0x040fe40000000000 */
[C---:B------:R-:W-:Y:S02]  /*e2f80*/  VIADD R88, R252.reuse, 0xc1 ;  /* 0x000000c1fc587836 */ /* 0x040fe40000000000 */
[----:B------:R-:W-:-:S02]  /*e2f90*/  VIADD R87, R252, 0xc2 ;  /* 0x000000c2fc577836 */ /* 0x000fc40000000000 */
[C---:B------:R-:W-:Y:S01]  /*e2fa0*/  VIADD R86, R252.reuse, 0xc3 ;  /* 0x000000c3fc567836 */ /* 0x040fe20000000000 */
[C---:B------:R-:W-:Y:S01]  /*e2fb0*/  IADD3 R85, PT, PT, R252.reuse, 0xc4, RZ ;  /* 0x000000c4fc557810 */ /* 0x040fe20007ffe0ff */
[C---:B------:R-:W-:Y:S02]  /*e2fc0*/  VIADD R84, R252.reuse, 0xc5 ;  /* 0x000000c5fc547836 */ /* 0x040fe40000000000 */
[C---:B------:R-:W-:Y:S02]  /*e2fd0*/  VIADD R83, R252.reuse, 0xc6 ;  /* 0x000000c6fc537836 */ /* 0x040fe40000000000 */
[C---:B------:R-:W-:Y:S02]  /*e2fe0*/  VIADD R78, R252.reuse, 0xcb ;  /* 0x000000cbfc4e7836 */ /* 0x040fe40000000000 */
[C---:B------:R-:W-:Y:S02]  /*e2ff0*/  VIADD R77, R252.reuse, 0xcc ;  /* 0x000000ccfc4d7836 */ /* 0x040fe40000000000 */
[C---:B------:R-:W-:Y:S01]  /*e3000*/  VIADD R76, R252.reuse, 0xcd ;  /* 0x000000cdfc4c7836 */ /* 0x040fe20000000000 */
[C---:B------:R-:W-:Y:S01]  /*e3010*/  IADD3 R75, PT, PT, R252.reuse, 0xce, RZ ;  /* 0x000000cefc4b7810 */ /* 0x040fe20007ffe0ff */
[C---:B------:R-:W-:Y:S01]  /*e3020*/  VIADD R74, R252.reuse, 0xcf ;  /* 0x000000cffc4a7836 */ /* 0x040fe20000000000 */
[----:B------:R-:W-:Y:S01]  /*e3030*/  LOP3.LUT R9, R9, 0xfffffffd, RZ, 0xc0, !PT ;  /* 0xfffffffd09097812 */ /* 0x000fe200078ec0ff */
[----:B------:R-:W-:-:S02]  /*e3040*/  VIADD R73, R252, 0xd0 ;  /* 0x000000d0fc497836 */ /* 0x000fc40000000000 */
[C---:B------:R-:W-:Y:S02]  /*e3050*/  VIADD R72, R252.reuse, 0xd1 ;  /* 0x000000d1fc487836 */ /* 0x040fe40000000000 */
[C---:B------:R-:W-:Y:S01]  /*e3060*/  VIADD R71, R252.reuse, 0xd2 ;  /* 0x000000d2fc477836 */ /* 0x040fe20000000000 */
[C---:B------:R-:W-:Y:S01]  /*e3070*/  IADD3 R70, PT, PT, R252.reuse, 0xd3, RZ ;  /* 0x000000d3fc467810 */ /* 0x040fe20007ffe0ff */
[----:B------:R-:W-:Y:S01]  /*e3080*/  VIADD R69, R252, 0xd4 ;  /* 0x000000d4fc457836 */ /* 0x000fe20000000000 */
[----:B-1----:R-:W3:Y:S04]  /*e3090*/  LDL.LU R36, [R1+0x1494] ;  /* 0x0014940001247983 */ /* 0x002ee80000300800 */
[----:B--2---:R1:W-:Y:S01]  /*e30a0*/  STSM.16.M88.4 [R0], R32 ;  /* 0x0000002000007844 */ /* 0x0043e20000000200 */
[----:B------:R-:W-:-:S02]  /*e30b0*/  R2UR UR30, R195 ;  /* 0x00000000c31e72ca */ /* 0x000fc400000e0000 */
[----:B------:R-:W-:Y:S01]  /*e30c0*/  R2UR UR28, R194 ;  /* 0x00000000c21c72ca */ /* 0x000fe200000e0000 */
[----:B------:R-:W3:Y:S01]  /*e30d0*/  LDL.LU R37, [R1+0x149c] ;  /* 0x00149c0001257983 */ /* 0x000ee20000300800 */
[----:B------:R-:W-:-:S03]  /*e30e0*/  R2UR UR26, R191 ;  /* 0x00000000bf1a72ca */ /* 0x000fc600000e0000 */
[----:B------:R-:W3:Y:S04]  /*e30f0*/  LDL.LU R38, [R1+0xce4] ;  /* 0x000ce40001267983 */ /* 0x000ee80000300800 */
[----:B------:R-:W3:Y:S01]  /*e3100*/  LDL.LU R39, [R1+0xcec] ;  /* 0x000cec0001277983 */ /* 0x000ee20000300800 */
[C---:B-1----:R-:W-:Y:S02]  /*e3110*/  VIADD R34, R252.reuse, 0xef ;  /* 0x000000effc227836 */ /* 0x042fe40000000000 */
[----:B------:R-:W-:-:S03]  /*e3120*/  VIADD R33, R252, 0xf0 ;  /* 0x000000f0fc217836 */ /* 0x000fc60000000000 */
[----:B------:R-:W-:Y:S02]  /*e3130*/  ISETP.GE.AND P1, PT, R34, UR58, PT ;  /* 0x0000003a22007c0c */ /* 0x000fe4000bf26270 */
[----:B------:R-:W-:Y:S01]  /*e3140*/  ISETP.GE.AND P0, PT, R33, UR56, PT ;  /* 0x0000003821007c0c */ /* 0x000fe2000bf06270 */
[----:B------:R-:W-:-:S05]  /*e3150*/  VIADD R32, R252, 0xf1 ;  /* 0x000000f1fc207836 */ /* 0x000fca0000000000 */
[----:B------:R-:W-:-:S05]  /*e3160*/  ISETP.GE.AND P2, PT, R32, UR54, PT ;  /* 0x0000003620007c0c */ /* 0x000fca000bf46270 */
[----:B------:R-:W-:Y:S02]  /*e3170*/  @P1 LOP3.LUT R8, R8, 0x20000, RZ, 0xfc, !PT ;  /* 0x0002000008081812 */ /* 0x000fe400078efcff */
[----:B------:R-:W-:Y:S02]  /*e3180*/  ISETP.GE.AND P1, PT, R150, UR52, PT ;  /* 0x0000003496007c0c */ /* 0x000fe4000bf26270 */
[----:B------:R-:W-:Y:S02]  /*e3190*/  @P0 LOP3.LUT R6, R6, 0x100, RZ, 0xfc, !PT ;  /* 0x0000010006060812 */ /* 0x000fe400078efcff */
[----:B------:R-:W-:Y:S02]  /*e31a0*/  ISETP.GE.AND P0, PT, R149, UR50, PT ;  /* 0x0000003295007c0c */ /* 0x000fe4000bf06270 */
[----:B------:R-:W-:-:S04]  /*e31b0*/  LOP3.LUT R6, R6, 0xfffeffff, RZ, 0xc0, !PT ;  /* 0xfffeffff06067812 */ /* 0x000fc800078ec0ff */
[----:B------:R-:W-:-:S03]  /*e31c0*/  @P2 LOP3.LUT R6, R6, 0x10000, RZ, 0xfc, !PT ;  /* 0x0001000006062812 */ /* 0x000fc600078efcff */
[----:B------:R-:W-:Y:S02]  /*e31d0*/  @P1 LOP3.LUT R4, R4, 0x8, RZ, 0xfc, !PT ;  /* 0x0000000804041812 */ /* 0x000fe400078efcff */
[----:B------:R-:W-:Y:S02]  /*e31e0*/  ISETP.GE.AND P2, PT, R148, UR48, PT ;  /* 0x0000003094007c0c */ /* 0x000fe4000bf46270 */
[----:B------:R-:W-:-:S04]  /*e31f0*/  LOP3.LUT R4, R4, 0xfffffffb, RZ, 0xc0, !PT ;  /* 0xfffffffb04047812 */ /* 0x000fc800078ec0ff */
[----:B------:R-:W-:Y:S02]  /*e3200*/  @P0 LOP3.LUT R4, R4, 0x4, RZ, 0xfc, !PT ;  /* 0x0000000404040812 */ /* 0x000fe400078efcff */
[----:B------:R-:W-:Y:S02]  /*e3210*/  ISETP.GE.AND P1, PT, R147, UR46, PT ;  /* 0x0000002e93007c0c */ /* 0x000fe4000bf26270 */
[----:B------:R-:W-:-:S04]  /*e3220*/  LOP3.LUT R4, R4, 0xfffffffd, RZ, 0xc0, !PT ;  /* 0xfffffffd04047812 */ /* 0x000fc800078ec0ff */
[----:B------:R-:W-:Y:S02]  /*e3230*/  @P2 LOP3.LUT R4, R4, 0x2, RZ, 0xfc, !PT ;  /* 0x0000000204042812 */ /* 0x000fe400078efcff */
[----:B------:R-:W-:Y:S02]  /*e3240*/  ISETP.GE.AND P2, PT, R145, UR42, PT ;  /* 0x0000002a91007c0c */ /* 0x000fe4000bf46270 */
[----:B------:R-:W-:Y:S02]  /*e3250*/  LOP3.LUT R4, R4, 0xfffffffe, RZ, 0xc0, !PT ;  /* 0xfffffffe04047812 */ /* 0x000fe400078ec0ff */
[----:B------:R-:W-:Y:S02]  /*e3260*/  ISETP.GE.AND P0, PT, R146, UR44, PT ;  /* 0x0000002c92007c0c */ /* 0x000fe4000bf06270 */
[----:B------:R-:W-:Y:S02]  /*e3270*/  @P1 LOP3.LUT R4, R4, 0x1, RZ, 0xfc, !PT ;  /* 0x0000000104041812 */ /* 0x000fe400078efcff */
[----:B------:R-:W-:-:S02]  /*e3280*/  ISETP.GE.AND P1, PT, R144, UR40, PT ;  /* 0x0000002890007c0c */ /* 0x000fc4000bf26270 */
        /* <DEDUP_REMOVED lines=22> */
[----:B------:R-:W-:Y:S01]  /*e33f0*/  LOP3.LUT R4, R4, 0xfffbffff, RZ, 0xc0, !PT ;  /* 0xfffbffff04047812 */ /* 0x000fe200078ec0ff */
[----:B------:R-:W-:-:S03]  /*e3400*/  UMOV UR58, UR24 ;  /* 0x00000018003a7c82 */ /* 0x000fc60008000000 */
        /* <DEDUP_REMOVED lines=19> */
[----:B------:R-:W-:Y:S01]  /*e3540*/  UMOV UR46, UR12 ;  /* 0x0000000c002e7c82 */ /* 0x000fe20008000000 */
[----:B------:R-:W-:Y:S02]  /*e3550*/  UMOV UR48, UR14 ;  /* 0x0000000e00307c82 */ /* 0x000fe40008000000 */
[----:B------:R-:W-:Y:S02]  /*e3560*/  @P2 LOP3.LUT R4, R4, 0x8000000, RZ, 0xfc, !PT ;  /* 0x0800000004042812 */ /* 0x000fe400078efcff */
[----:B------:R-:W-:-:S02]  /*e3570*/  ISETP.GE.AND P2, PT, R130, UR46, PT ;  /* 0x0000002e82007c0c */ /* 0x000fc4000bf46270 */
[----:B------:R-:W-:Y:S02]  /*e3580*/  ISETP.GE.AND P1, PT, R131, UR48, PT ;  /* 0x0000003083007c0c */ /* 0x000fe4000bf26270 */
[----:B------:R-:W-:Y:S02]  /*e3590*/  R2UR UR42, R201 ;  /* 0x00000000c92a72ca */ /* 0x000fe400000e0000 */
[----:B------:R-:W-:Y:S01]  /*e35a0*/  LOP3.LUT R4, R4, 0xdfffffff, RZ, 0xc0, !PT ;  /* 0xdfffffff04047812 */ /* 0x000fe200078ec0ff */
[----:B------:R-:W-:-:S03]  /*e35b0*/  UMOV UR44, UR76 ;  /* 0x0000004c002c7c82 */ /* 0x000fc60008000000 */
[----:B------:R-:W-:Y:S02]  /*e35c0*/  @P0 LOP3.LUT R4, R4, 0x20000000, RZ, 0xfc, !PT ;  /* 0x2000000004040812 */ /* 0x000fe400078efcff */
[----:B------:R-:W-:Y:S02]  /*e35d0*/  ISETP.GE.AND P0, PT, R129, UR44, PT ;  /* 0x0000002c81007c0c */ /* 0x000fe4000bf06270 */
[----:B------:R-:W-:Y:S02]  /*e35e0*/  R2UR UR40, R200 ;  /* 0x00000000c82872ca */ /* 0x000fe400000e0000 */
[----:B------:R-:W-:Y:S02]  /*e35f0*/  LOP3.LUT R4, R4, 0xbfffffff, RZ, 0xc0, !PT ;  /* 0xbfffffff04047812 */ /* 0x000fe400078ec0ff */
[----:B------:R-:W-:Y:S02]  /*e3600*/  @P2 LOP3.LUT R5, R5, 0x1, RZ, 0xfc, !PT ;  /* 0x0000000105052812 */ /* 0x000fe400078efcff */
[----:B------:R-:W-:-:S02]  /*e3610*/  @P1 LOP3.LUT R4, R4, 0x40000000, RZ, 0xfc, !PT ;  /* 0x4000000004041812 */ /* 0x000fc400078efcff */
[----:B------:R-:W-:Y:S02]  /*e3620*/  ISETP.GE.AND P1, PT, R128, UR42, PT ;  /* 0x0000002a80007c0c */ /* 0x000fe4000bf26270 */
[----:B------:R-:W-:Y:S02]  /*e3630*/  LOP3.LUT R5, R5, 0xfffffffb, RZ, 0xc0, !PT ;  /* 0xfffffffb05057812 */ /* 0x000fe400078ec0ff */
[----:B------:R-:W-:Y:S02]  /*e3640*/  R2UR UR38, R199 ;  /* 0x00000000c72672ca */ /* 0x000fe400000e0000 */
[----:B------:R-:W-:Y:S02]  /*e3650*/  @P0 LOP3.LUT R5, R5, 0x4, RZ, 0xfc, !PT ;  /* 0x0000000405050812 */ /* 0x000fe400078efcff */
[----:B------:R-:W-:Y:S02]  /*e3660*/  ISETP.GE.AND P2, PT, R127, UR40, PT ;  /* 0x000000287f007c0c */ /* 0x000fe4000bf46270 */
[----:B------:R-:W-:-:S04]  /*e3670*/  LOP3.LUT R5, R5, 0xfffffff7, RZ, 0xc0, !PT ;  /* 0xfffffff705057812 */ /* 0x000fc800078ec0ff */
[----:B------:R-:W-:-:S03]  /*e3680*/  @P1 LOP3.LUT R5, R5, 0x8, RZ, 0xfc, !PT ;  /* 0x0000000805051812 */ /* 0x000fc600078efcff */
        /* <DEDUP_REMOVED lines=17> */
[----:B------:R-:W-:Y:S02]  /*e37a0*/  R2UR UR24, R190 ;  /* 0x00000000be1872ca */ /* 0x000fe400000e0000 */
[----:B------:R-:W-:Y:S02]  /*e37b0*/  @P1 LOP3.LUT R5, R5, 0x4000, RZ, 0xfc, !PT ;  /* 0x0000400005051812 */ /* 0x000fe400078efcff */
[----:B------:R-:W-:-:S02]  /*e37c0*/  ISETP.GE.AND P0, PT, R120, UR26, PT ;  /* 0x0000001a78007c0c */ /* 0x000fc4000bf06270 */
[----:B------:R-:W-:Y:S02]  /*e37d0*/  LOP3.LUT R5, R5, 0xfffeffff, RZ, 0xc0, !PT ;  /* 0xfffeffff05057812 */ /* 0x000fe400078ec0ff */
[----:B------:R-:W-:Y:S02]  /*e37e0*/  R2UR UR22, R189 ;  /* 0x00000000bd1672ca */ /* 0x000fe400000e0000 */
[----:B------:R-:W-:-:S03]  /*e37f0*/  @P2 LOP3.LUT R5, R5, 0x10000, RZ, 0xfc, !PT ;  /* 0x0001000005052812 */ /* 0x000fc600078efcff */
[----:B------:R-:W-:Y:S02]  /*e3800*/  ISETP.GE.AND P1, PT, R119, UR24, PT ;  /* 0x0000001877007c0c */ /* 0x000fe4000bf26270 */
[----:B------:R-:W-:Y:S02]  /*e3810*/  LOP3.LUT R5, R5, 0xfffbffff, RZ, 0xc0, !PT ;  /* 0xfffbffff05057812 */ /* 0x000fe400078ec0ff */
[----:B------:R-:W-:Y:S02]  /*e3820*/  R2UR UR20, R188 ;  /* 0x00000000bc1472ca */ /* 0x000fe400000e0000 */
[----:B------:R-:W-:Y:S02]  /*e3830*/  @P0 LOP3.LUT R5, R5, 0x40000, RZ, 0xfc, !PT ;  /* 0x0004000005050812 */ /* 0x000fe400078efcff */
[----:B------:R-:W-:Y:S02]  /*e3840*/  ISETP.GE.AND P2, PT, R118, UR22, PT ;  /* 0x0000001676007c0c */ /* 0x000fe4000bf46270 */
[----:B------:R-:W-:-:S02]  /*e3850*/  LOP3.LUT R5, R5, 0xffefffff, RZ, 0xc0, !PT ;  /* 0xffefffff05057812 */ /* 0x000fc400078ec0ff */
[----:B------:R-:W-:Y:S02]  /*e3860*/  R2UR UR18, R187 ;  /* 0x00000000bb1272ca */ /* 0x000fe400000e0000 */
[----:B------:R-:W-:-:S03]  /*e3870*/  @P1 LOP3.LUT R5, R5, 0x100000, RZ, 0xfc, !PT ;  /* 0x0010000005051812 */ /* 0x000fc600078efcff */
[----:B------:R-:W-:Y:S02]  /*e3880*/  ISETP.GE.AND P0, PT, R117, UR20, PT ;  /* 0x0000001475007c0c */ /* 0x000fe4000bf06270 */
[----:B------:R-:W-:-:S04]  /*e3890*/  LOP3.LUT R5, R5, 0xffdfffff, RZ, 0xc0, !PT ;  /* 0xffdfffff05057812 */ /* 0x000fc800078ec0ff */
[----:B------:R-:W-:Y:S02]  /*e38a0*/  @P2 LOP3.LUT R5, R5, 0x200000, RZ, 0xfc, !PT ;  /* 0x0020000005052812 */ /* 0x000fe400078efcff */
[----:B------:R-:W-:Y:S02]  /*e38b0*/  ISETP.GE.AND P1, PT, R116, UR18, PT ;  /* 0x0000001274007c0c */ /* 0x000fe4000bf26270 */
[----:B------:R-:W-:Y:S02]  /*e38c0*/  R2UR UR16, R186 ;  /* 0x00000000ba1072ca */ /* 0x000fe400000e0000 */
[----:B------:R-:W-:Y:S02]  /*e38d0*/  R2UR UR12, R184 ;  /* 0x00000000b80c72ca */ /* 0x000fe400000e0000 */
[----:B------:R-:W-:-:S04]  /*e38e0*/  LOP3.LUT R5, R5, 0xffbfffff, RZ, 0xc0, !PT ;  /* 0xffbfffff05057812 */ /* 0x000fc800078ec0ff */
[----:B------:R-:W-:Y:S02]  /*e38f0*/  @P0 LOP3.LUT R5, R5, 0x400000, RZ, 0xfc, !PT ;  /* 0x0040000005050812 */ /* 0x000fe400078efcff */
[----:B------:R-:W-:Y:S02]  /*e3900*/  R2UR UR14, R185 ;  /* 0x00000000b90e72ca */ /* 0x000fe400000e0000 */
[----:B------:R-:W-:Y:S02]  /*e3910*/  LOP3.LUT R5, R5, 0xfeffffff, RZ, 0xc0, !PT ;  /* 0xfeffffff05057812 */ /* 0x000fe400078ec0ff */
[----:B------:R-:W-:Y:S02]  /*e3920*/  ISETP.GE.AND P2, PT, R115, UR16, PT ;  /* 0x0000001073007c0c */ /* 0x000fe4000bf46270 */
[----:B------:R-:W-:Y:S02]  /*e3930*/  @P1 LOP3.LUT R5, R5, 0x1000000, RZ, 0xfc, !PT ;  /* 0x0100000005051812 */ /* 0x000fe400078efcff */
[----:B------:R-:W-:-:S02]  /*e3940*/  ISETP.GE.AND P1, PT, R113, UR12, PT ;  /* 0x0000000c71007c0c */ /* 0x000fc4000bf26270 */
[----:B------:R-:W-:Y:S02]  /*e3950*/  R2UR UR70, R182 ;  /* 0x00000000b64672ca */ /* 0x000fe400000e0000 */
[----:B------:R-:W-:Y:S02]  /*e3960*/  LOP3.LUT R5, R5, 0xfbffffff, RZ, 0xc0, !PT ;  /* 0xfbffffff05057812 */ /* 0x000fe400078ec0ff */
[----:B------:R-:W-:Y:S02]  /*e3970*/  ISETP.GE.AND P0, PT, R114, UR14, PT ;  /* 0x0000000e72007c0c */ /* 0x000fe4000bf06270 */
[----:B------:R-:W-:Y:S02]  /*e3980*/  LOP3.LUT R31, R31, 0xffdfffff, RZ, 0xc0, !PT ;  /* 0xffdfffff1f1f7812 */ /* 0x000fe400078ec0ff */
[----:B------:R-:W-:Y:S02]  /*e3990*/  R2UR UR68, R181 ;  /* 0x00000000b54472ca */ /* 0x000fe400000e0000 */
[----:B------:R-:W-:-:S02]  /*e39a0*/  @P2 LOP3.LUT R5, R5, 0x4000000, RZ, 0xfc, !PT ;  /* 0x0400000005052812 */ /* 0x000fc400078efcff */
        /* <DEDUP_REMOVED lines=14> */
[----:B------:R-:W-:-:S02]  /*e3a90*/  R2UR UR58, R176 ;  /* 0x00000000b03a72ca */ /* 0x000fc400000e0000 */
[----:B------:R-:W-:Y:S02]  /*e3aa0*/  LOP3.LUT R6, R6, 0xff7fffff, RZ, 0xc0, !PT ;  /* 0xff7fffff06067812 */ /* 0x000fe400078ec0ff */
[----:B------:R-:W-:Y:S02]  /*e3ab0*/  R2UR UR60, R177 ;  /* 0x00000000b13c72ca */ /* 0x000fe400000e0000 */
[----:B------:R-:W-:Y:S02]  /*e3ac0*/  @P3 LOP3.LUT R6, R6, 0x800000, RZ, 0xfc, !PT ;  /* 0x0080000006063812 */ /* 0x000fe400078efcff */
[----:B------:R-:W-:Y:S02]  /*e3ad0*/  ISETP.GE.AND P0, PT, R107, UR62, PT ;  /* 0x0000003e6b007c0c */ /* 0x000fe4000bf06270 */
[----:B------:R-:W-:Y:S02]  /*e3ae0*/  R2UR UR56, R175 ;  /* 0x00000000af3872ca */ /* 0x000fe400000e0000 */
[----:B------:R-:W-:-:S04]  /*e3af0*/  LOP3.LUT R6, R6, 0xfbffffff, RZ, 0xc0, !PT ;  /* 0xfbffffff06067812 */ /* 0x000fc800078ec0ff */
[----:B------:R-:W-:Y:S02]  /*e3b00*/  @P1 LOP3.LUT R6, R6, 0x4000000, RZ, 0xfc, !PT ;  /* 0x0400000006061812 */ /* 0x000fe400078efcff */
[----:B------:R-:W-:Y:S02]  /*e3b10*/  ISETP.GE.AND P1, PT, R105, UR58, PT ;  /* 0x0000003a69007c0c */ /* 0x000fe4000bf26270 */
[----:B------:R-:W-:Y:S02]  /*e3b20*/  ISETP.GE.AND P3, PT, R106, UR60, PT ;  /* 0x0000003c6a007c0c */ /* 0x000fe4000bf66270 */
[----:B------:R-:W-:Y:S02]  /*e3b30*/  R2UR UR54, R174 ;  /* 0x00000000ae3672ca */ /* 0x000fe400000e0000 */
[----:B------:R-:W-:-:S04]  /*e3b40*/  LOP3.LUT R6, R6, 0xefffffff, RZ, 0xc0, !PT ;  /* 0xefffffff06067812 */ /* 0x000fc800078ec0ff */
        /* <DEDUP_REMOVED lines=45> */
[----:B------:R-:W-:Y:S02]  /*e3e20*/  @P0 LOP3.LUT R7, R7, 0x400000, RZ, 0xfc, !PT ;  /* 0x0040000007070812 */ /* 0x000fe400078efcff */
[----:B------:R-:W-:Y:S02]  /*e3e30*/  R2UR UR28, R161 ;  /* 0x00000000a11c72ca */ /* 0x000fe400000e0000 */
[----:B------:R-:W-:Y:S02]  /*e3e40*/  ISETP.GE.AND P1, PT, R93, UR34, PT ;  /* 0x000000225d007c0c */ /* 0x000fe4000bf26270 */
[----:B------:R-:W-:Y:S02]  /*e3e50*/  LOP3.LUT R7, R7, 0xfdffffff, RZ, 0xc0, !PT ;  /* 0xfdffffff07077812 */ /* 0x000fe400078ec0ff */
[----:B------:R-:W-:-:S02]  /*e3e60*/  R2UR UR30, R162 ;  /* 0x00000000a21e72ca */ /* 0x000fc400000e0000 */
        /* <DEDUP_REMOVED lines=8> */
[----:B------:R-:W-:Y:S02]  /*e3ef0*/  LOP3.LUT R7, R7, 0xefffffff, RZ, 0xc0, !PT ;  /* 0xefffffff07077812 */ /* 0x000fe400078ec0ff */
[----:B------:R-:W-:-:S02]  /*e3f00*/  LOP3.LUT R8, R8, 0xfffffffd, RZ, 0xc0, !PT ;  /* 0xfffffffd08087812 */ /* 0x000fc400078ec0ff */
        /* <DEDUP_REMOVED lines=40> */
[----:B------:R-:W-:-:S05]  /*e4190*/  ISETP.GE.AND P1, PT, R74, UR11, PT ;  /* 0x0000000b4a007c0c */ /* 0x000fca000bf26270 */
[----:B------:R-:W-:Y:S02]  /*e41a0*/  @P0 LOP3.LUT R9, R9, 0x2, RZ, 0xfc, !PT ;  /* 0x0000000209090812 */ /* 0x000fe400078efcff */
[----:B------:R-:W-:Y:S02]  /*e41b0*/  ISETP.GE.AND P0, PT, R73, UR13, PT ;  /* 0x0000000d49007c0c */ /* 0x000fe4000bf06270 */
[----:B------:R-:W-:-:S04]  /*e41c0*/  LOP3.LUT R9, R9, 0xfffffff7, RZ, 0xc0, !PT ;  /* 0xfffffff709097812 */ /* 0x000fc800078ec0ff */
[----:B------:R-:W-:Y:S02]  /*e41d0*/  @P1 LOP3.LUT R9, R9, 0x8, RZ, 0xfc, !PT ;  /* 0x0000000809091812 */ /* 0x000fe400078efcff */
[----:B------:R-:W-:Y:S02]  /*e41e0*/  ISETP.GE.AND P1, PT, R72, UR15, PT ;  /* 0x0000000f48007c0c */ /* 0x000fe4000bf26270 */
[----:B------:R-:W-:-:S04]  /*e41f0*/  LOP3.LUT R9, R9, 0xffffffbf, RZ, 0xc0, !PT ;  /* 0xffffffbf09097812 */ /* 0x000fc800078ec0ff */
[----:B------:R-:W-:-:S04]  /*e4200*/  @P0 LOP3.LUT R9, R9, 0x40, RZ, 0xfc, !PT ;  /* 0x0000004009090812 */ /* 0x000fc800078efcff */
[----:B------:R-:W-:-:S04]  /*e4210*/  LOP3.LUT R9, R9, 0xfffffeff, RZ, 0xc0, !PT ;  /* 0xfffffeff09097812 */ /* 0x000fc800078ec0ff */
[----:B------:R-:W-:Y:S02]  /*e4220*/  @P1 LOP3.LUT R9, R9, 0x100, RZ, 0xfc, !PT ;  /* 0x0000010009091812 */ /* 0x000fe400078efcff */
[----:B------:R-:W-:Y:S02]  /*e4230*/  ISETP.GE.AND P1, PT, R71, UR17, PT ;  /* 0x0000001147007c0c */ /* 0x000fe4000bf26270 */
[----:B------:R-:W-:-:S11]  /*e4240*/  LOP3.LUT R9, R9, 0xfffffbff, RZ, 0xc0, !PT ;  /* 0xfffffbff09097812 */ /* 0x000fd600078ec0ff */
[----:B------:R-:W-:Y:S02]  /*e4250*/  @P1 LOP3.LUT R9, R9, 0x400, RZ, 0xfc, !PT ;  /* 0x0000040009091812 */ /* 0x000fe400078efcff */
[----:B------:R-:W-:Y:S02]  /*e4260*/  ISETP.GE.AND P1, PT, R70, UR19, PT ;  /* 0x0000001346007c0c */ /* 0x000fe4000bf26270 */
[----:B------:R-:W-:Y:S01]  /*e4270*/  LOP3.LUT R9, R9, 0xffffefff, RZ, 0xc0, !PT ;  /* 0xffffefff09097812 */ /* 0x000fe200078ec0ff */
[----:B------:R-:W-:-:S10]  /*e4280*/  VIADD R68, R252, 0xd5 ;  /* 0x000000d5fc447836 */ /* 0x000fd40000000000 */
        /* <DEDUP_REMOVED lines=10> */
[----:B------:R-:W-:-:S11]  /*e4330*/  LOP3.LUT R9, R9, 0xfff7ffff, RZ, 0xc0, !PT ;  /* 0xfff7ffff09097812 */ /* 0x000fd600078ec0ff */
[----:B------:R-:W-:Y:S02]  /*e4340*/  @P1 LOP3.LUT R9, R9, 0x80000, RZ, 0xfc, !PT ;  /* 0x0008000009091812 */ /* 0x000fe400078efcff */
[----:B------:R-:W-:Y:S02]  /*e4350*/  ISETP.GE.AND P1, PT, R66, UR27, PT ;  /* 0x0000001b42007c0c */ /* 0x000fe4000bf26270 */
[----:B------:R-:W-:Y:S02]  /*e4360*/  LOP3.LUT R9, R9, 0xffdfffff, RZ, 0xc0, !PT ;  /* 0xffdfffff09097812 */ /* 0x000fe400078ec0ff */
[----:B------:R-:W-:-:S09]  /*e4370*/  IADD3 R65, PT, PT, R252, 0xd8, RZ ;  /* 0x000000d8fc417810 */ /* 0x000fd20007ffe0ff */
[----:B------:R-:W-:Y:S02]  /*e4380*/  @P1 LOP3.LUT R9, R9, 0x200000, RZ, 0xfc, !PT ;  /* 0x0020000009091812 */ /* 0x000fe400078efcff */
[----:B------:R-:W-:Y:S01]  /*e4390*/  ISETP.GE.AND P1, PT, R65, UR29, PT ;  /* 0x0000001d41007c0c */ /* 0x000fe2000bf26270 */
[C---:B------:R-:W-:Y:S01]  /*e43a0*/  VIADD R64, R252.reuse, 0xd9 ;  /* 0x000000d9fc407836 */ /* 0x040fe20000000000 */
        /* <DEDUP_REMOVED lines=19> */
[----:B------:R-:W-:Y:S01]  /*e44e0*/  VIADD R59, R252, 0xde ;  /* 0x000000defc3b7836 */ /* 0x000fe20000000000 */
        /* <DEDUP_REMOVED lines=45> */
[----:B---3--:R1:W-:Y:S01]  /*e47c0*/  STSM.16.M88.4 [R0+0x200], R36 ;  /* 0x0002002400007844 */ /* 0x0083e20000000200 */
[----:B------:R-:W-:Y:S09]  /*e47d0*/  BAR.SYNC.DEFER_BLOCKING 0x0 ;  /* 0x0000000000007b1d */ /* 0x000ff20000010000 */
[----:B------:R-:W-:-:S02]  /*e47e0*/  @P1 LOP3.LUT R10, R10, 0x4000000, RZ, 0xfc, !PT ;  /* 0x040000000a0a1812 */ /* 0x000fc400078efcff */
[----:B------:R-:W-:Y:S02]  /*e47f0*/  ISETP.GE.AND P1, PT, R48, UR63, PT ;  /* 0x0000003f30007c0c */ /* 0x000fe4000bf26270 */
[----:B------:R-:W-:Y:S01]  /*e4800*/  LOP3.LUT R10, R10, 0xf7ffffff, RZ, 0xc0, !PT ;  /* 0xf7ffffff0a0a7812 */ /* 0x000fe200078ec0ff */
[----:B-1----:R-:W-:-:S10]  /*e4810*/  VIADD R39, R252, 0xea ;  /* 0x000000eafc277836 */ /* 0x002fd40000000000 */
[----:B------:R-:W-:Y:S02]  /*e4820*/  @P1 LOP3.LUT R10, R10, 0x8000000, RZ, 0xfc, !PT ;  /* 0x080000000a0a1812 */ /* 0x000fe400078efcff */
[----:B------:R-:W-:Y:S01]  /*e4830*/  ISETP.GE.AND P1, PT, R39, UR65, PT ;  /* 0x0000004127007c0c */ /* 0x000fe2000bf26270 */
[----:B------:R-:W-:Y:S01]  /*e4840*/  VIADD R38, R252, 0xeb ;  /* 0x000000ebfc267836 */ /* 0x000fe20000000000 */
[----:B------:R-:W-:Y:S01]  /*e4850*/  LOP3.LUT R10, R10, 0xbfffffff, RZ, 0xc0, !PT ;  /* 0xbfffffff0a0a7812 */ /* 0x000fe200078ec0ff */
[----:B------:R-:W1:Y:S10]  /*e4860*/  LDS.128 R212, [R2] ;  /* 0x0000000002d47984 */ /* 0x000e740000000c00 */
[----:B------:R-:W-:-:S02]  /*e4870*/  @P1 LOP3.LUT R10, R10, 0x40000000, RZ, 0xfc, !PT ;  /* 0x400000000a0a1812 */ /* 0x000fc400078efcff */
[----:B------:R-:W-:Y:S02]  /*e4880*/  ISETP.GE.AND P1, PT, R38, UR67, PT ;  /* 0x0000004326007c0c */ /* 0x000fe4000bf26270 */
[----:B------:R-:W-:Y:S02]  /*e4890*/  LOP3.LUT R11, R11, 0xfffffffd, RZ, 0xc0, !PT ;  /* 0xfffffffd0b0b7812 */ /* 0x000fe400078ec0ff */
[----:B------:R-:W-:-:S09]  /*e48a0*/  IADD3 R37, PT, PT, R252, 0xec, RZ ;  /* 0x000000ecfc257810 */ /* 0x000fd20007ffe0ff */
[----:B------:R-:W-:Y:S02]  /*e48b0*/  @P1 LOP3.LUT R11, R11, 0x2, RZ, 0xfc, !PT ;  /* 0x000000020b0b1812 */ /* 0x000fe400078efcff */
[----:B------:R-:W-:Y:S01]  /*e48c0*/  ISETP.GE.AND P1, PT, R37, UR69, PT ;  /* 0x0000004525007c0c */ /* 0x000fe2000bf26270 */
[----:B------:R-:W-:Y:S01]  /*e48d0*/  VIADD R36, R252, 0xed ;  /* 0x000000edfc247836 */ /* 0x000fe20000000000 */
[----:B------:R-:W-:Y:S02]  /*e48e0*/  LOP3.LUT R8, R8, 0xfeffffff, RZ, 0xc0, !PT ;  /* 0xfeffffff08087812 */ /* 0x000fe400078ec0ff */
[----:B------:R-:W-:Y:S02]  /*e48f0*/  R2UR UR76, R183 ;  /* 0x00000000b74c72ca */ /* 0x000fe400000e0000 */
[----:B------:R-:W-:Y:S01]  /*e4900*/  R2UR UR12, R153 ;  /* 0x00000000990c72ca */ /* 0x000fe200000e0000 */
[----:B------:R2:W-:Y:S06]  /*e4910*/  STL.64 [R1+0x2d0], R44 ;  /* 0x0002d02c01007387 */ /* 0x0005ec0000100a00 */
[----:B------:R-:W-:-:S02]  /*e4920*/  @P1 LOP3.LUT R8, R8, 0x1000000, RZ, 0xfc, !PT ;  /* 0x0100000008081812 */ /* 0x000fc400078efcff */
[----:B------:R-:W-:Y:S01]  /*e4930*/  ISETP.GE.AND P1, PT, R36, UR71, PT ;  /* 0x0000004724007c0c */ /* 0x000fe2000bf26270 */
[----:B------:R3:W-:Y:S04]  /*e4940*/  STL.64 [R1+0x2d8], R46 ;  /* 0x0002d82e01007387 */ /* 0x0007e80000100a00 */
[----:B----4-:R4:W-:Y:S01]  /*e4950*/  STL.64 [R1+0xba0], R40 ;  /* 0x000ba02801007387 */ /* 0x0109e20000100a00 */
[----:B------:R-:W-:-:S03]  /*e4960*/  VIADD R112, R252, 0xa9 ;  /* 0x000000a9fc707836 */ /* 0x000fc60000000000 */
[----:B------:R1:W-:Y:S01]  /*e4970*/  STL.64 [R1+0xba8], R42 ;  /* 0x000ba82a01007387 */ /* 0x0003e20000100a00 */
[----:B------:R-:W-:Y:S01]  /*e4980*/  VIADD R82, R252, 0xc7 ;  /* 0x000000c7fc527836 */ /* 0x000fe20000000000 */
[----:B------:R-:W-:Y:S02]  /*e4990*/  LOP3.LUT R8, R8, 0xff7fffff, RZ, 0xc0, !PT ;  /* 0xff7fffff08087812 */ /* 0x000fe400078ec0ff */
[----:B--2---:R-:W2:Y:S01]  /*e49a0*/  LDL.LU R44, [R1+0x13a4] ;  /* 0x0013a400012c7983 */ /* 0x004ea20000300800 */
[----:B------:R-:W-:-:S03]  /*e49b0*/  VIADD R35, R252, 0xee ;  /* 0x000000eefc237836 */ /* 0x000fc60000000000 */
[----:B---3--:R-:W2:Y:S04]  /*e49c0*/  LDL.LU R46, [R1+0x714] ;  /* 0x00071400012e7983 */ /* 0x008ea80000300800 */
[----:B------:R-:W2:Y:S01]  /*e49d0*/  LDL.LU R47, [R1+0x71c] ;  /* 0x00071c00012f7983 */ /* 0x000ea20000300800 */
[----:B------:R-:W-:-:S03]  /*e49e0*/  @P1 LOP3.LUT R8, R8, 0x800000, RZ, 0xfc, !PT ;  /* 0x0080000008081812 */ /* 0x000fc600078efcff */
[----:B----4-:R-:W3:Y:S01]  /*e49f0*/  LDL.LU R40, [R1+0x12d4] ;  /* 0x0012d40001287983 */ /* 0x010ee20000300800 */
[----:B------:R-:W-:-:S03]  /*e4a00*/  ISETP.GE.AND P2, PT, R112, UR76, PT ;  /* 0x0000004c70007c0c */ /* 0x000fc6000bf46270 */
[----:B------:R-:W3:Y:S01]  /*e4a10*/  LDL.LU R41, [R1+0x12dc] ;  /* 0x0012dc0001297983 */ /* 0x000ee20000300800 */
[----:B------:R-:W-:-:S03]  /*e4a20*/  ISETP.GE.AND P3, PT, R82, UR12, PT ;  /* 0x0000000c52007c0c */ /* 0x000fc6000bf66270 */
[----:B-1----:R-:W3:Y:S01]  /*e4a30*/  LDL.LU R42, [R1+0xc4] ;  /* 0x0000c400012a7983 */ /* 0x002ee20000300800 */
[----:B------:R-:W-:-:S03]  /*e4a40*/  ISETP.GE.AND P1, PT, R35, UR73, PT ;  /* 0x0000004923007c0c */ /* 0x000fc6000bf26270 */
[----:B------:R-:W3:Y:S01]  /*e4a50*/  LDL.LU R43, [R1+0xcc] ;  /* 0x0000cc00012b7983 */ /* 0x000ee20000300800 */
[----:B------:R-:W-:Y:S02]  /*e4a60*/  R2UR UR76, R152 ;  /* 0x00000000984c72ca */ /* 0x000fe400000e0000 */
[----:B------:R-:W-:Y:S01]  /*e4a70*/  R2UR UR12, R203 ;  /* 0x00000000cb0c72ca */ /* 0x000fe200000e0000 */
[----:B------:R-:W2:Y:S04]  /*e4a80*/  LDL.LU R45, [R1+0x13ac] ;  /* 0x0013ac00012d7983 */ /* 0x000ea80000300800 */
[----:B------:R-:W-:Y:S04]  /*e4a90*/  STL.64 [R1+0x1b0], R212 ;  /* 0x0001b0d401007387 */ /* 0x000fe80000100a00 */
[----:B------:R-:W-:Y:S04]  /*e4aa0*/  STL.64 [R1+0x1b8], R214 ;  /* 0x0001b8d601007387 */ /* 0x000fe80000100a00 */
[----:B------:R-:W1:Y:S01]  /*e4ab0*/  LDS.128 R212, [R2+0x400] ;  /* 0x0004000002d47984 */ /* 0x000e620000000c00 */
[----:B------:R-:W-:Y:S01]  /*e4ac0*/  VIADD R81, R252, 0xc8 ;  /* 0x000000c8fc517836 */ /* 0x000fe20000000000 */
[----:B------:R-:W-:-:S04]  /*e4ad0*/  LOP3.LUT R8, R8, 0xffefffff, RZ, 0xc0, !PT ;  /* 0xffefffff08087812 */ /* 0x000fc800078ec0ff */
[----:B------:R-:W-:Y:S01]  /*e4ae0*/  @P1 LOP3.LUT R8, R8, 0x100000, RZ, 0xfc, !PT ;  /* 0x0010000008081812 */ /* 0x000fe200078efcff */
[----:B------:R-:W-:Y:S01]  /*e4af0*/  BAR.SYNC.DEFER_BLOCKING 0x0 ;  /* 0x0000000000007b1d */ /* 0x000fe20000010000 */
[----:B------:R-:W-:Y:S02]  /*e4b00*/  ISETP.GE.AND P4, PT, R81, UR76, PT ;  /* 0x0000004c51007c0c */ /* 0x000fe4000bf86270 */
[----:B------:R-:W-:Y:S02]  /*e4b10*/  ISETP.GE.AND P1, PT, R208, UR12, PT ;  /* 0x0000000cd0007c0c */ /* 0x000fe4000bf26270 */
[----:B------:R-:W-:Y:S01]  /*e4b20*/  R2UR UR76, R205 ;  /* 0x00000000cd4c72ca */ /* 0x000fe200000e0000 */
[----:B------:R-:W-:Y:S01]  /*e4b30*/  VIADD R79, R252, 0xca ;  /* 0x000000cafc4f7836 */ /* 0x000fe20000000000 */
[C---:B------:R-:W-:Y:S02]  /*e4b40*/  LOP3.LUT P0, RZ, R4.reuse, 0x10, RZ, 0xc0, !PT ;  /* 0x0000001004ff7812 */ /* 0x040fe4000780c0ff */
[----:B------:R-:W-:-:S02]  /*e4b50*/  LOP3.LUT R4, R4, 0xffffffbf, RZ, 0xc0, !PT ;  /* 0xffffffbf04047812 */ /* 0x000fc400078ec0ff */
[----:B------:R-:W-:Y:S02]  /*e4b60*/  ISETP.GE.AND P6, PT, R79, UR75, PT ;  /* 0x0000004b4f007c0c */ /* 0x000fe4000bfc6270 */
[----:B------:R-:W-:-:S03]  /*e4b70*/  R2UR.FILL UR75, R204 ;  /* 0x00000000cc4b72ca */ /* 0x000fc600004e0000 */
[----:B------:R-:W-:Y:S02]  /*e4b80*/  @P1 LOP3.LUT R4, R4, 0x40, RZ, 0xfc, !PT ;  /* 0x0000004004041812 */ /* 0x000fe400078efcff */
[----:B------:R-:W-:Y:S02]  /*e4b90*/  ISETP.LT.AND P1, PT, R210, UR76, !P0 ;  /* 0x0000004cd2007c0c */ /* 0x000fe4000c721270 */
[----:B------:R-:W-:Y:S02]  /*e4ba0*/  IADD3 R80, PT, PT, R252, 0xc9, RZ ;  /* 0x000000c9fc507810 */ /* 0x000fe40007ffe0ff */
[----:B------:R-:W-:Y:S02]  /*e4bb0*/  LOP3.LUT R4, R4, 0xefffffff, RZ, 0xc0, !PT ;  /* 0xefffffff04047812 */ /* 0x000fe400078ec0ff */
[----:B------:R-:W-:Y:S02]  /*e4bc0*/  ISETP.GE.AND P5, PT, R80, UR74, PT ;  /* 0x0000004a50007c0c */ /* 0x000fe4000bfa6270 */
[----:B------:R-:W-:-:S05]  /*e4bd0*/  R2UR.FILL UR74, R202 ;  /* 0x00000000ca4a72ca */ /* 0x000fca00004e0000 */
[----:B------:R-:W-:Y:S02]  /*e4be0*/  @P1 LOP3.LUT R4, R4, 0x10000000, RZ, 0xfc, !PT ;  /* 0x1000000004041812 */ /* 0x000fe400078efcff */
[----:B------:R-:W-:Y:S01]  /*e4bf0*/  ISETP.LT.AND P1, PT, R209, UR75, !P0 ;  /* 0x0000004bd1007c0c */ /* 0x000fe2000c721270 */
[----:B-1----:R-:W-:Y:S04]  /*e4c00*/  STL.64 [R1+0x710], R212 ;  /* 0x000710d401007387 */ /* 0x002fe80000100a00 */
[----:B------:R-:W-:Y:S01]  /*e4c10*/  STL.64 [R1+0x718], R214 ;  /* 0x000718d601007387 */ /* 0x000fe20000100a00 */
[----:B------:R-:W-:Y:S02]  /*e4c20*/  ISETP.LT.AND P0, PT, R208, UR74, !P0 ;  /* 0x0000004ad0007c0c */ /* 0x000fe4000c701270 */
[----:B------:R-:W-:-:S02]  /*e4c30*/  LOP3.LUT R4, R4, 0xfbffffff, RZ, 0xc0, !PT ;  /* 0xfbffffff04047812 */ /* 0x000fc400078ec0ff */
[----:B------:R-:W-:Y:S02]  /*e4c40*/  R2UR.FILL UR75, R207 ;  /* 0x00000000cf4b72ca */ /* 0x000fe400004e0000 */
[----:B------:R-:W-:Y:S02]  /*e4c50*/  R2UR.FILL UR74, R206 ;  /* 0x00000000ce4a72ca */ /* 0x000fe400004e0000 */
[----:B------:R-:W-:-:S04]  /*e4c60*/  @P1 LOP3.LUT R4, R4, 0x4000000, RZ, 0xfc, !PT ;  /* 0x0400000004041812 */ /* 0x000fc800078efcff */
[----:B------:R-:W-:Y:S02]  /*e4c70*/  LOP3.LUT R4, R4, 0xfeffffff, RZ, 0xc0, !PT ;  /* 0xfeffffff04047812 */ /* 0x000fe400078ec0ff */
[C---:B------:R-:W-:Y:S02]  /*e4c80*/  LOP3.LUT P1, RZ, R31.reuse, 0x200000, RZ, 0xc0, !PT ;  /* 0x002000001fff7812 */ /* 0x040fe4000782c0ff */
[----:B------:R-:W-:Y:S02]  /*e4c90*/  @P0 LOP3.LUT R4, R4, 0x1000000, RZ, 0xfc, !PT ;  /* 0x0100000004040812 */ /* 0x000fe400078efcff */
[----:B------:R-:W-:Y:S01]  /*e4ca0*/  LOP3.LUT P0, RZ, R31, 0x100000, RZ, 0xc0, !PT ;  /* 0x001000001fff7812 */ /* 0x000fe2000780c0ff */
[----:B------:R-:W-:Y:S01]  /*e4cb0*/  STL [R1+0x41e0], R25 ;  /* 0x0041e01901007387 */ /* 0x000fe20000100800 */
[----:B------:R-:W-:Y:S01]  /*e4cc0*/  LOP3.LUT R3, R3, 0xfbffffff, RZ, 0xc0, !PT ;  /* 0xfbffffff03037812 */ /* 0x000fe200078ec0ff */
[----:B------:R-:W1:Y:S01]  /*e4cd0*/  LDCU UR5, c[0x0][0x39c] ;  /* 0x00007380ff0577ac */ /* 0x000e620008000800 */
[----:B------:R-:W-:Y:S01]  /*e4ce0*/  LOP3.LUT R31, R31, 0xfff7ffff, RZ, 0xc0, !PT ;  /* 0xfff7ffff1f1f7812 */ /* 0x000fe200078ec0ff */
[----:B------:R-:W-:Y:S08]  /*e4cf0*/  STL [R1+0x41dc], R26 ;  /* 0x0041dc1a01007387 */ /* 0x000ff00000100800 */
[----:B------:R-:W-:Y:S01]  /*e4d00*/  @P0 LOP3.LUT R3, R3, 0x4000000, RZ, 0xfc, !PT ;  /* 0x0400000003030812 */ /* 0x000fe200078efcff */
[----:B------:R-:W4:Y:S01]  /*e4d10*/  LDCU UR6, c[0x0][0x39c] ;  /* 0x00007380ff0677ac */ /* 0x000f220008000800 */
[----:B------:R-:W-:Y:S01]  /*e4d20*/  LOP3.LUT P0, RZ, R4, 0x40, RZ, 0xc0, !PT ;  /* 0x0000004004ff7812 */ /* 0x000fe2000780c0ff */
[----:B------:R-:W-:Y:S01]  /*e4d30*/  STL [R1+0x41d8], R27 ;  /* 0x0041d81b01007387 */ /* 0x000fe20000100800 */
[----:B------:R-:W-:-:S03]  /*e4d40*/  LOP3.LUT R3, R3, 0xfdffffff, RZ, 0xc0, !PT ;  /* 0xfdffffff03037812 */ /* 0x000fc600078ec0ff */
[----:B------:R-:W-:Y:S01]  /*e4d50*/  STL [R1+0x41d4], R28 ;  /* 0x0041d41c01007387 */ /* 0x000fe20000100800 */
[----:B------:R-:W-:-:S03]  /*e4d60*/  @P1 LOP3.LUT R3, R3, 0x2000000, RZ, 0xfc, !PT ;  /* 0x0200000003031812 */ /* 0x000fc600078efcff */
[----:B------:R-:W-:Y:S01]  /*e4d70*/  STL [R1+0x41d0], R29 ;  /* 0x0041d01d01007387 */ /* 0x000fe20000100800 */
[----:B------:R-:W-:-:S03]  /*e4d80*/  LOP3.LUT R3, R3, 0xfeffffff, RZ, 0xc0, !PT ;  /* 0xfeffffff03037812 */ /* 0x000fc600078ec0ff */
[----:B------:R-:W-:Y:S01]  /*e4d90*/  STL [R1+0x41cc], R30 ;  /* 0x0041cc1e01007387 */ /* 0x000fe20000100800 */
[----:B------:R-:W-:-:S03]  /*e4da0*/  @P2 LOP3.LUT R3, R3, 0x1000000, RZ, 0xfc, !PT ;  /* 0x0100000003032812 */ /* 0x000fc600078efcff */
[----:B------:R-:W4:Y:S01]  /*e4db0*/  LDL.LU R32, [R1+0x1710] ;  /* 0x0017100001207983 */ /* 0x000f220000300800 */
[----:B------:R-:W-:-:S03]  /*e4dc0*/  LOP3.LUT R3, R3, 0xff7fffff, RZ, 0xc0, !PT ;  /* 0xff7fffff03037812 */ /* 0x000fc600078ec0ff */
[----:B------:R-:W4:Y:S01]  /*e4dd0*/  LDL.LU R33, [R1+0x1718] ;  /* 0x0017180001217983 */ /* 0x000f220000300800 */
        /* <DEDUP_REMOVED lines=12> */
[----:B------:R-:W-:Y:S02]  /*e4ea0*/  @P6 LOP3.LUT R3, R3, 0x100000, RZ, 0xfc, !PT ;  /* 0x0010000003036812 */ /* 0x000fe400078efcff */
[----:B------:R-:W-:Y:S01]  /*e4eb0*/  LOP3.LUT P6, RZ, R4, 0x80000, RZ, 0xc0, !PT ;  /* 0x0008000004ff7812 */ /* 0x000fe200078cc0ff */
[----:B--2---:R-:W-:Y:S04]  /*e4ec0*/  STSM.16.M88.4 [R0], R44 ;  /* 0x0000002c00007844 */ /* 0x004fe80000000200 */
[----:B---3--:R-:W-:Y:S01]  /*e4ed0*/  STSM.16.M88.4 [R0+0x200], R40 ;  /* 0x0002002800007844 */ /* 0x008fe20000000200 */
[----:B------:R-:W-:Y:S07]  /*e4ee0*/  BAR.SYNC.DEFER_BLOCKING 0x0 ;  /* 0x0000000000007b1d */ /* 0x000fee0000010000 */
[----:B------:R-:W-:-:S02]  /*e4ef0*/  @P6 LOP3.LUT R31, R31, 0x80000, RZ, 0xfc, !PT ;  /* 0x000800001f1f6812 */ /* 0x000fc400078efcff */
[----:B------:R-:W-:Y:S02]  /*e4f00*/  LOP3.LUT P6, RZ, R4, 0x20000, RZ, 0xc0, !PT ;  /* 0x0002000004ff7812 */ /* 0x000fe400078cc0ff */
[----:B------:R-:W-:-:S11]  /*e4f10*/  LOP3.LUT R31, R31, 0xffefffff, RZ, 0xc0, !PT ;  /* 0xffefffff1f1f7812 */ /* 0x000fd600078ec0ff */
[----:B------:R-:W-:Y:S02]  /*e4f20*/  @P6 LOP3.LUT R31, R31, 0x100000, RZ, 0xfc, !PT ;  /* 0x001000001f1f6812 */ /* 0x000fe400078efcff */
[----:B------:R-:W-:Y:S02]  /*e4f30*/  LOP3.LUT P6, RZ, R4, 0x8000, RZ, 0xc0, !PT ;  /* 0x0000800004ff7812 */ /* 0x000fe400078cc0ff */
[----:B------:R-:W-:Y:S01]  /*e4f40*/  LOP3.LUT R31, R31, 0xffdfffff, RZ, 0xc0, !PT ;  /* 0xffdfffff1f1f7812 */ /* 0x000fe200078ec0ff */
[----:B------:R-:W2:Y:S04]  /*e4f50*/  LDS.128 R44, [R2] ;  /* 0x00000000022c7984 */ /* 0x000ea80000000c00 */
[----:B------:R-:W3:Y:S01]  /*e4f60*/  LDS.128 R40, [R2+0x400] ;  /* 0x0004000002287984 */ /* 0x000ee20000000c00 */
[----:B------:R-:W-:Y:S05]  /*e4f70*/  BAR.SYNC.DEFER_BLOCKING 0x0 ;  /* 0x0000000000007b1d */ /* 0x000fea0000010000 */
[----:B------:R-:W-:-:S02]  /*e4f80*/  @P6 LOP3.LUT R31, R31, 0x200000, RZ, 0xfc, !PT ;  /* 0x002000001f1f6812 */ /* 0x000fc400078efcff */
[----:B------:R-:W-:Y:S02]  /*e4f90*/  LOP3.LUT P6, RZ, R4, 0x2000, RZ, 0xc0, !PT ;  /* 0x0000200004ff7812 */ /* 0x000fe400078cc0ff */
[----:B------:R-:W-:-:S11]  /*e4fa0*/  LOP3.LUT R31, R31, 0xffbfffff, RZ, 0xc0, !PT ;  /* 0xffbfffff1f1f7812 */ /* 0x000fd600078ec0ff */
[----:B------:R-:W-:Y:S02]  /*e4fb0*/  @P6 LOP3.LUT R31, R31, 0x400000, RZ, 0xfc, !PT ;  /* 0x004000001f1f6812 */ /* 0x000fe400078efcff */
[----:B------:R-:W-:Y:S02]  /*e4fc0*/  LOP3.LUT P6, RZ, R4, 0x800, RZ, 0xc0, !PT ;  /* 0x0000080004ff7812 */ /* 0x000fe400078cc0ff */
[----:B------:R-:W-:Y:S01]  /*e4fd0*/  LOP3.LUT R31, R31, 0xff7fffff, RZ, 0xc0, !PT ;  /* 0xff7fffff1f1f7812 */ /* 0x000fe200078ec0ff */
[----:B--2---:R-:W-:Y:S10]  /*e4fe0*/  STL.64 [R1+0xc0], R44 ;  /* 0x0000c02c01007387 */ /* 0x004ff40000100a00 */
[----:B------:R-:W-:-:S02]  /*e4ff0*/  @P6 LOP3.LUT R31, R31, 0x800000, RZ, 0xfc, !PT ;  /* 0x008000001f1f6812 */ /* 0x000fc400078efcff */
[----:B------:R-:W-:Y:S01]  /*e5000*/  LOP3.LUT P6, RZ, R4, 0x200, RZ, 0xc0, !PT ;  /* 0x0000020004ff7812 */ /* 0x000fe200078cc0ff */
[----:B------:R-:W-:Y:S01]  /*e5010*/  STL.64 [R1+0xc8], R46 ;  /* 0x0000c82e01007387 */ /* 0x000fe20000100a00 */
[----:B------:R-:W-:-:S03]  /*e5020*/  LOP3.LUT R31, R31, 0xfeffffff, RZ, 0xc0, !PT ;  /* 0xfeffffff1f1f7812 */ /* 0x000fc600078ec0ff */
[----:B---3--:R-:W-:Y:S04]  /*e5030*/  STL.64 [R1+0x630], R40 ;  /* 0x0006302801007387 */ /* 0x008fe80000100a00 */
[----:B------:R-:W-:Y:S04]  /*e5040*/  STL.64 [R1+0x638], R42 ;  /* 0x0006382a01007387 */ /* 0x000fe80000100a00 */
[----:B------:R-:W-:Y:S01]  /*e5050*/  @P6 LOP3.LUT R31, R31, 0x1000000, RZ, 0xfc, !PT ;  /* 0x010000001f1f6812 */ /* 0x000fe200078efcff */
[----:B----4-:R2:W-:Y:S04]  /*e5060*/  STSM.16.M88.4 [R0], R32 ;  /* 0x0000002000007844 */ /* 0x0105e80000000200 */
[----:B--2---:R-:W2:Y:S04]  /*e5070*/  LDL.LU R32, [R1+0x1630] ;  /* 0x0016300001207983 */ /* 0x004ea80000300800 */
[----:B------:R-:W2:Y:S04]  /*e5080*/  LDL.LU R33, [R1+0x1638] ;  /* 0x0016380001217983 */ /* 0x000ea80000300800 */
[----:B------:R-:W2:Y:S04]  /*e5090*/  LDL.LU R34, [R1+0x420] ;  /* 0x0004200001227983 */ /* 0x000ea80000300800 */
[----:B------:R3:W-:Y:S04]  /*e50a0*/  STSM.16.M88.4 [R0+0x200], R36 ;  /* 0x0002002400007844 */ /* 0x0007e80000000200 */
[----:B------:R-:W2:Y:S01]  /*e50b0*/  LDL.LU R35, [R1+0x428] ;  /* 0x0004280001237983 */ /* 0x000ea20000300800 */
[----:B------:R-:W-:Y:S06]  /*e50c0*/  BAR.SYNC.DEFER_BLOCKING 0x0 ;  /* 0x0000000000007b1d */ /* 0x000fec0000010000 */
[----:B---3--:R-:W3:Y:S04]  /*e50d0*/  LDL.LU R36, [R1+0x1550] ;  /* 0x0015500001247983 */ /* 0x008ee80000300800 */
[----:B------:R-:W3:Y:S04]  /*e50e0*/  LDL.LU R37, [R1+0x1558] ;  /* 0x0015580001257983 */ /* 0x000ee80000300800 */
[----:B------:R-:W3:Y:S04]  /*e50f0*/  LDL.LU R38, [R1+0x340] ;  /* 0x0003400001267983 */ /* 0x000ee80000300800 */
[----:B------:R-:W3:Y:S04]  /*e5100*/  LDL.LU R39, [R1+0x348] ;  /* 0x0003480001277983 */ /* 0x000ee80000300800 */
[----:B------:R-:W4:Y:S04]  /*e5110*/  LDS.128 R44, [R2] ;  /* 0x00000000022c7984 */ /* 0x000f280000000c00 */
[----:B------:R-:W1:Y:S01]  /*e5120*/  LDS.128 R40, [R2+0x400] ;  /* 0x0004000002287984 */ /* 0x000e620000000c00 */
[----:B------:R-:W-:Y:S06]  /*e5130*/  BAR.SYNC.DEFER_BLOCKING 0x0 ;  /* 0x0000000000007b1d */ /* 0x000fec0000010000 */
[----:B----4-:R-:W-:Y:S04]  /*e5140*/  STL.64 [R1+0xc80], R44 ;  /* 0x000c802c01007387 */ /* 0x010fe80000100a00 */
[----:B------:R-:W-:Y:S04]  /*e5150*/  STL.64 [R1+0xc88], R46 ;  /* 0x000c882e01007387 */ /* 0x000fe80000100a00 */
        /* <DEDUP_REMOVED lines=536> */
[----:B------:R-:W-:Y:S01]  /*e72e0*/  LDS.128 R236, [R2+0x400] ;  /* 0x0004000002ec7984 */ /* 0x000fe20000000c00 */
[----:B------:R-:W-:Y:S06]  /*e72f0*/  BAR.SYNC.DEFER_BLOCKING 0x0 ;  /* 0x0000000000007b1d */ /* 0x000fec0000010000 */
[----:B--2---:R2:W-:Y:S04]  /*e7300*/  STSM.16.M88.4 [R0], R32 ;  /* 0x0000002000007844 */ /* 0x0045e80000000200 */
[----:B--2---:R-:W2:Y:S04]  /*e7310*/  LDL.LU R32, [R1+0x17c0] ;  /* 0x0017c00001207983 */ /* 0x004ea80000300800 */
[----:B------:R-:W2:Y:S04]  /*e7320*/  LDL.LU R33, [R1+0x17c8] ;  /* 0x0017c80001217983 */ /* 0x000ea80000300800 */
[----:B------:R-:W2:Y:S04]  /*e7330*/  LDL.LU R34, [R1+0x7d0] ;  /* 0x0007d00001227983 */ /* 0x000ea80000300800 */
[----:B---3--:R3:W-:Y:S04]  /*e7340*/  STSM.16.M88.4 [R0+0x200], R36 ;  /* 0x0002002400007844 */ /* 0x0087e80000000200 */
        /* <DEDUP_REMOVED lines=59> */
[----:B----4-:R-:W-:Y:S04]  /*e7700*/  STSM.16.M88.4 [R0], R40 ;  /* 0x0000002800007844 */ /* 0x010fe80000000200 */
[----:B------:R-:W-:Y:S01]  /*e7710*/  STSM.16.M88.4 [R0+0x200], R44 ;  /* 0x0002002c00007844 */ /* 0x000fe20000000200 */
[----:B------:R-:W-:Y:S06]  /*e7720*/  BAR.SYNC.DEFER_BLOCKING 0x0 ;  /* 0x0000000000007b1d */ /* 0x000fec0000010000 */
[----:B------:R-:W4:Y:S04]  /*e7730*/  LDS.128 R200, [R2] ;  /* 0x0000000002c87984 */ /* 0x000f280000000c00 */
        /* <DEDUP_REMOVED lines=52> */
[----:B--2---:R-:W-:Y:S04]  /*e7a80*/  STSM.16.M88.4 [R0], R32 ;  /* 0x0000002000007844 */ /* 0x004fe80000000200 */
[----:B---3--:R2:W-:Y:S01]  /*e7a90*/  STSM.16.M88.4 [R0+0x200], R36 ;  /* 0x0002002400007844 */ /* 0x0085e20000000200 */
[----:B------:R-:W-:Y:S06]  /*e7aa0*/  BAR.SYNC.DEFER_BLOCKING 0x0 ;  /* 0x0000000000007b1d */ /* 0x000fec0000010000 */
[----:B--2---:R-:W2:Y:S04]  /*e7ab0*/  LDL.LU R36, [R1+0x1780] ;  /* 0x0017800001247983 */ /* 0x004ea80000300800 */
        /* <DEDUP_REMOVED lines=8> */
[----:B------:R-:W1:Y:S01]  /*e7b40*/  LDS.128 R72, [R2+0x400] ;  /* 0x0004000002487984 */ /* 0x000e620000000c00 */
        /* <DEDUP_REMOVED lines=35> */
[----:B------:R-:W4:Y:S04]  /*e7d80*/  LDL.LU R52, [R1+0x17e4] ;  /* 0x0017e40001347983 */ /* 0x000f280000300800 */
[----:B------:R-:W4:Y:S04]  /*e7d90*/  LDL.LU R53, [R1+0x17ec] ;  /* 0x0017ec0001357983 */ /* 0x000f280000300800 */
[----:B------:R-:W4:Y:S04]  /*e7da0*/  LDL.LU R54, [R1+0x7e4] ;  /* 0x0007e40001367983 */ /* 0x000f280000300800 */
[----:B------:R-:W4:Y:S04]  /*e7db0*/  LDL.LU R55, [R1+0x7ec] ;  /* 0x0007ec0001377983 */ /* 0x000f280000300800 */
        /* <DEDUP_REMOVED lines=19> */
[----:B------:R-:W1:Y:S04]  /*e7ef0*/  LDS.128 R56, [R2] ;  /* 0x0000000002387984 */ /* 0x000e680000000c00 */
[----:B------:R-:W-:Y:S01]  /*e7f00*/  LDS.128 R36, [R2+0x400] ;  /* 0x0004000002247984 */ /* 0x000fe20000000c00 */
[----:B------:R-:W-:Y:S06]  /*e7f10*/  BAR.SYNC.DEFER_BLOCKING 0x0 ;  /* 0x0000000000007b1d */ /* 0x000fec0000010000 */
[----:B------:R-:W3:Y:S04]  /*e7f20*/  LDL.LU R96, [R1+0x1564] ;  /* 0x0015640001607983 */ /* 0x000ee80000300800 */
[----:B------:R-:W3:Y:S04]  /*e7f30*/  LDL.LU R97, [R1+0x156c] ;  /* 0x00156c0001617983 */ /* 0x000ee80000300800 */
[----:B------:R-:W3:Y:S04]  /*e7f40*/  LDL.LU R98, [R1+0xe34] ;  /* 0x000e340001627983 */ /* 0x000ee80000300800 */
[----:B------:R-:W3:Y:S04]  /*e7f50*/  LDL.LU R99, [R1+0xe3c] ;  /* 0x000e3c0001637983 */ /* 0x000ee80000300800 */
[----:B----4-:R-:W-:Y:S04]  /*e7f60*/  STSM.16.M88.4 [R0], R52 ;  /* 0x0000003400007844 */ /* 0x010fe80000000200 */
[----:B--2---:R-:W-:Y:S01]  /*e7f70*/  STSM.16.M88.4 [R0+0x200], R32 ;  /* 0x0002002000007844 */ /* 0x004fe20000000200 */
[----:B------:R-:W-:Y:S06]  /*e7f80*/  BAR.SYNC.DEFER_BLOCKING 0x0 ;  /* 0x0000000000007b1d */ /* 0x000fec0000010000 */
[----:B------:R-:W2:Y:S04]  /*e7f90*/  LDS.128 R52, [R2] ;  /* 0x0000000002347984 */ /* 0x000ea80000000c00 */
[----:B------:R-:W-:Y:S01]  /*e7fa0*/  LDS.128 R32, [R2+0x400] ;  /* 0x0004000002207984 */ /* 0x000fe20000000c00 */
[----:B------:R-:W-:Y:S06]  /*e7fb0*/  BAR.SYNC.DEFER_BLOCKING 0x0 ;  /* 0x0000000000007b1d */ /* 0x000fec0000010000 */
[----:B---3--:R-:W-:Y:S04]  /*e7fc0*/  STSM.16.M88.4 [R0], R88 ;  /* 0x0000005800007844 */ /* 0x008fe80000000200 */
[----:B------:R-:W-:Y:S01]  /*e7fd0*/  STSM.16.M88.4 [R0+0x200], R84 ;  /* 0x0002005400007844 */ /* 0x000fe20000000200 */
[----:B------:R-:W-:Y:S06]  /*e7fe0*/  BAR.SYNC.DEFER_BLOCKING 0x0 ;  /* 0x0000000000007b1d */ /* 0x000fec0000010000 */
[----:B------:R-:W3:Y:S04]  /*e7ff0*/  LDS.128 R88, [R2] ;  /* 0x0000000002587984 */ /* 0x000ee80000000c00 */
[----:B------:R-:W-:Y:S01]  /*e8000*/  LDS.128 R84, [R2+0x400] ;  /* 0x0004000002547984 */ /* 0x000fe20000000c00 */
[----:B------:R-:W-:Y:S06]  /*e8010*/  BAR.SYNC.DEFER_BLOCKING 0x0 ;  /* 0x0000000000007b1d */ /* 0x000fec0000010000 */
[----:B------:R4:W-:Y:S04]  /*e8020*/  STSM.16.M88.4 [R0], R92 ;  /* 0x0000005c00007844 */ /* 0x0009e80000000200 */
[----:B----4-:R-:W4:Y:S04]  /*e8030*/  LDL.LU R92, [R1+0x14f4] ;  /* 0x0014f400015c7983 */ /* 0x010f280000300800 */
[----:B------:R-:W4:Y:S04]  /*e8040*/  LDL.LU R93, [R1+0x14fc] ;  /* 0x0014fc00015d7983 */ /* 0x000f280000300800 */
[----:B------:R-:W4:Y:S04]  /*e8050*/  LDL.LU R94, [R1+0x6a4] ;  /* 0x0006a400015e7983 */ /* 0x000f280000300800 */
[----:B------:R-:W4:Y:S04]  /*e8060*/  LDL.LU R95, [R1+0x6ac] ;  /* 0x0006ac00015f7983 */ /* 0x000f280000300800 */
[----:B------:R-:W2:Y:S04]  /*e8070*/  LDL.LU R100, [R1+0x13e4] ;  /* 0x0013e40001647983 */ /* 0x000ea80000300800 */
[----:B------:R-:W2:Y:S04]  /*e8080*/  LDL.LU R101, [R1+0x13ec] ;  /* 0x0013ec0001657983 */ /* 0x000ea80000300800 */
[----:B------:R-:W2:Y:S04]  /*e8090*/  LDL.LU R102, [R1+0x64] ;  /* 0x0000640001667983 */ /* 0x000ea80000300800 */
[----:B------:R1:W-:Y:S04]  /*e80a0*/  STSM.16.M88.4 [R0+0x200], R96 ;  /* 0x0002006000007844 */ /* 0x0003e80000000200 */
[----:B------:R-:W2:Y:S01]  /*e80b0*/  LDL.LU R103, [R1+0x6c] ;  /* 0x00006c0001677983 */ /* 0x000ea20000300800 */
[----:B------:R-:W-:Y:S06]  /*e80c0*/  BAR.SYNC.DEFER_BLOCKING 0x0 ;  /* 0x0000000000007b1d */ /* 0x000fec0000010000 */
[----:B-1----:R-:W2:Y:S04]  /*e80d0*/  LDL.LU R96, [R1+0x17f0] ;  /* 0x0017f00001607983 */ /* 0x002ea80000300800 */
[----:B------:R-:W3:Y:S04]  /*e80e0*/  LDL.LU R97, [R1+0x17f8] ;  /* 0x0017f80001617983 */ /* 0x000ee80000300800 */
[----:B------:R-:W3:Y:S04]  /*e80f0*/  LDL.LU R98, [R1+0x7f0] ;  /* 0x0007f00001627983 */ /* 0x000ee80000300800 */
[----:B------:R-:W3:Y:S04]  /*e8100*/  LDL.LU R99, [R1+0x7f8] ;  /* 0x0007f80001637983 */ /* 0x000ee80000300800 */
[----:B------:R-:W1:Y:S04]  /*e8110*/  LDS.128 R144, [R2] ;  /* 0x0000000002907984 */ /* 0x000e680000000c00 */
[----:B------:R-:W-:Y:S01]  /*e8120*/  LDS.128 R136, [R2+0x400] ;  /* 0x0004000002887984 */ /* 0x000fe20000000c00 */
[----:B------:R-:W-:Y:S06]  /*e8130*/  BAR.SYNC.DEFER_BLOCKING 0x0 ;  /* 0x0000000000007b1d */ /* 0x000fec0000010000 */
[----:B----4-:R4:W-:Y:S04]  /*e8140*/  STSM.16.M88.4 [R0], R92 ;  /* 0x0000005c00007844 */ /* 0x0109e80000000200 */
[----:B----4-:R-:W4:Y:S04]  /*e8150*/  LDL.LU R92, [R1+0x17d0] ;  /* 0x0017d000015c7983 */ /* 0x010f280000300800 */
[----:B------:R-:W4:Y:S04]  /*e8160*/  LDL.LU R93, [R1+0x17d8] ;  /* 0x0017d800015d7983 */ /* 0x000f280000300800 */
[----:B------:R-:W4:Y:S04]  /*e8170*/  LDL.LU R94, [R1+0x900] ;  /* 0x00090000015e7983 */ /* 0x000f280000300800 */
[----:B------:R-:W4:Y:S04]  /*e8180*/  LDL.LU R95, [R1+0x908] ;  /* 0x00090800015f7983 */ /* 0x000f280000300800 */
[----:B--2---:R-:W-:Y:S01]  /*e8190*/  STSM.16.M88.4 [R0+0x200], R100 ;  /* 0x0002006400007844 */ /* 0x004fe20000000200 */
[----:B------:R-:W-:Y:S06]  /*e81a0*/  BAR.SYNC.DEFER_BLOCKING 0x0 ;  /* 0x0000000000007b1d */ /* 0x000fec0000010000 */
[----:B------:R-:W2:Y:S04]  /*e81b0*/  LDS.128 R140, [R2] ;  /* 0x00000000028c7984 */ /* 0x000ea80000000c00 */
[----:B------:R-:W1:Y:S01]  /*e81c0*/  LDS.128 R132, [R2+0x400] ;  /* 0x0004000002847984 */ /* 0x000e620000000c00 */
[----:B------:R-:W-:Y:S06]  /*e81d0*/  BAR.SYNC.DEFER_BLOCKING 0x0 ;  /* 0x0000000000007b1d */ /* 0x000fec0000010000 */
[----:B---3--:R3:W-:Y:S04]  /*e81e0*/  STSM.16.M88.4 [R0], R96 ;  /* 0x0000006000007844 */ /* 0x0087e80000000200 */
[----:B---3--:R-:W3:Y:S04]  /*e81f0*/  LDL.LU R96, [R1+0x17a0] ;  /* 0x0017a00001607983 */ /* 0x008ee80000300800 */
[----:B------:R-:W3:Y:S04]  /*e8200*/  LDL.LU R97, [R1+0x17a8] ;  /* 0x0017a80001617983 */ /* 0x000ee80000300800 */
[----:B------:R-:W3:Y:S04]  /*e8210*/  LDL.LU R98, [R1+0x510] ;  /* 0x0005100001627983 */ /* 0x000ee80000300800 */
[----:B------:R-:W3:Y:S04]  /*e8220*/  LDL.LU R99, [R1+0x518] ;  /* 0x0005180001637983 */ /* 0x000ee80000300800 */
[----:B----4-:R4:W-:Y:S01]  /*e8230*/  STSM.16.M88.4 [R0+0x200], R92 ;  /* 0x0002005c00007844 */ /* 0x0109e20000000200 */
[----:B------:R-:W-:Y:S06]  /*e8240*/  BAR.SYNC.DEFER_BLOCKING 0x0 ;  /* 0x0000000000007b1d */ /* 0x000fec0000010000 */
[----:B----4-:R-:W4:Y:S04]  /*e8250*/  LDL.LU R92, [R1+0x1750] ;  /* 0x00175000015c7983 */ /* 0x010f280000300800 */
[----:B------:R-:W4:Y:S04]  /*e8260*/  LDL.LU R93, [R1+0x1758] ;  /* 0x00175800015d7983 */ /* 0x000f280000300800 */
[----:B------:R-:W4:Y:S04]  /*e8270*/  LDL.LU R94, [R1+0x4a0] ;  /* 0x0004a000015e7983 */ /* 0x000f280000300800 */
[----:B------:R-:W4:Y:S04]  /*e8280*/  LDL.LU R95, [R1+0x4a8] ;  /* 0x0004a800015f7983 */ /* 0x000f280000300800 */
[----:B------:R-:W1:Y:S04]  /*e8290*/  LDS.128 R128, [R2] ;  /* 0x0000000002807984 */ /* 0x000e680000000c00 */
[----:B------:R-:W-:Y:S01]  /*e82a0*/  LDS.128 R108, [R2+0x400] ;  /* 0x00040000026c7984 */ /* 0x000fe20000000c00 */
        /* <DEDUP_REMOVED lines=29> */
[----:B------:R-:W2:Y:S04]  /*e8480*/  LDL.LU R112, [R1+0x17f4] ;  /* 0x0017f40001707983 */ /* 0x000ea80000300800 */
[----:B------:R-:W2:Y:S04]  /*e8490*/  LDL.LU R113, [R1+0x17fc] ;  /* 0x0017fc0001717983 */ /* 0x000ea80000300800 */
[----:B------:R-:W2:Y:S04]  /*e84a0*/  LDL.LU R114, [R1+0x7f4] ;  /* 0x0007f40001727983 */ /* 0x000ea80000300800 */
[----:B------:R-:W2:Y:S04]  /*e84b0*/  LDL.LU R115, [R1+0x7fc] ;  /* 0x0007fc0001737983 */ /* 0x000ea80000300800 */
[----:B---3--:R-:W-:Y:S04]  /*e84c0*/  STSM.16.M88.4 [R0], R96 ;  /* 0x0000006000007844 */ /* 0x008fe80000000200 */
[----:B----4-:R3:W-:Y:S01]  /*e84d0*/  STSM.16.M88.4 [R0+0x200], R92 ;  /* 0x0002005c00007844 */ /* 0x0107e20000000200 */
        /* <DEDUP_REMOVED lines=21> */
[----:B------:R-:W2:Y:S04]  /*e8630*/  LDL.LU R163, [R1+0x29c] ;  /* 0x00029c0001a37983 */ /* 0x000ea80000300800 */
[----:B---3--:R-:W-:Y:S01]  /*e8640*/  STSM.16.M88.4 [R0+0x200], R92 ;  /* 0x0002005c00007844 */ /* 0x008fe20000000200 */
[----:B------:R-:W-:Y:S06]  /*e8650*/  BAR.SYNC.DEFER_BLOCKING 0x0 ;  /* 0x0000000000007b1d */ /* 0x000fec0000010000 */
[----:B------:R-:W3:Y:S04]  /*e8660*/  LDS.128 R112, [R2] ;  /* 0x0000000002707984 */ /* 0x000ee80000000c00 */
[----:B------:R-:W-:Y:S01]  /*e8670*/  LDS.128 R92, [R2+0x400] ;  /* 0x00040000025c7984 */ /* 0x000fe20000000c00 */
[----:B------:R-:W-:Y:S06]  /*e8680*/  BAR.SYNC.DEFER_BLOCKING 0x0 ;  /* 0x0000000000007b1d */ /* 0x000fec0000010000 */
[----:B----4-:R-:W-:Y:S04]  /*e8690*/  STSM.16.M88.4 [R0], R152 ;  /* 0x0000009800007844 */ /* 0x010fe80000000200 */
[----:B------:R4:W-:Y:S01]  /*e86a0*/  STSM.16.M88.4 [R0+0x200], R148 ;  /* 0x0002009400007844 */ /* 0x0009e20000000200 */
        /* <DEDUP_REMOVED lines=12> */
[----:B------:R-:W2:Y:S04]  /*e8770*/  LDL.LU R163, [R1+0x69c] ;  /* 0x00069c0001a37983 */ /* 0x000ea80000300800 */
[----:B------:R-:W2:Y:S04]  /*e8780*/  LDL.LU R25, [R1+0x200] ;  /* 0x0002000001197983 */ /* 0x000ea80000300800 */
[----:B------:R-:W2:Y:S04]  /*e8790*/  LDL.LU R26, [R1+0x1f0] ;  /* 0x0001f000011a7983 */ /* 0x000ea80000300800 */
        /* <DEDUP_REMOVED lines=9> */
[----:B------:R-:W3:Y:S04]  /*e8830*/  LDL.LU R30, [R1+0x44] ;  /* 0x00004400011e7983 */ /* 0x000ee80000300800 */
[----:B------:R-:W3:Y:S04]  /*e8840*/  LDL.LU R29, [R1+0x14] ;  /* 0x00001400011d7983 */ /* 0x000ee80000300800 */
[----:B------:R-:W3:Y:S04]  /*e8850*/  LDL.LU R28, [R1+0x1094] ;  /* 0x00109400011c7983 */ /* 0x000ee80000300800 */
[----:B--2---:R2:W-:Y:S04]  /*e8860*/  STSM.16.M88.4 [R0], R160 ;  /* 0x000000a000007844 */ /* 0x0045e80000000200 */
[----:B--2---:R-:W2:Y:S04]  /*e8870*/  LDL.LU R160, [R1+0x214] ;  /* 0x0002140001a07983 */ /* 0x004ea80000300800 */
[----:B------:R-:W2:Y:S04]  /*e8880*/  LDL.LU R161, [R1+0x204] ;  /* 0x0002040001a17983 */ /* 0x000ea80000300800 */
[----:B------:R-:W2:Y:S04]  /*e8890*/  LDL.LU R162, [R1+0x1f4] ;  /* 0x0001f40001a27983 */ /* 0x000ea80000300800 */
[----:B------:R-:W2:Y:S04]  /*e88a0*/  LDL.LU R163, [R1+0x1848] ;  /* 0x0018480001a37983 */ /* 0x000ea80000300800 */
[----:B----4-:R4:W-:Y:S04]  /*e88b0*/  STSM.16.M88.4 [R0+0x200], R148 ;  /* 0x0002009400007844 */ /* 0x0109e80000000200 */
[----:B----4-:R-:W4:Y:S01]  /*e88c0*/  LDL.LU R149, [R1+0x210] ;  /* 0x0002100001957983 */ /* 0x010f220000300800 */
[----:B------:R-:W-:Y:S01]  /*e88d0*/  ISETP.LT.AND P6, PT, R252, UR5, !P0 ;  /* 0x00000005fc007c0c */ /* 0x000fe2000c7c1270 */
[----:B------:R-:W-:Y:S01]  /*e88e0*/  IMAD.WIDE R194, R27, 0x4, R18 ;  /* 0x000000041bc27825 */ /* 0x000fe200078e0212 */
[----:B------:R-:W-:Y:S01]  /*e88f0*/  BAR.SYNC.DEFER_BLOCKING 0x0 ;  /* 0x0000000000007b1d */ /* 0x000fe20000010000 */
[----:B------:R-:W-:-:S02]  /*e8900*/  LOP3.LUT P5, RZ, R4, 0x200000, RZ, 0xc0, !PT ;  /* 0x0020000004ff7812 */ /* 0x000fc400078ac0ff */
[----:B------:R-:W-:Y:S02]  /*e8910*/  LOP3.LUT P4, RZ, R4, 0x80000000, RZ, 0xc0, !PT ;  /* 0x8000000004ff7812 */ /* 0x000fe4000788c0ff */
[----:B------:R-:W-:Y:S01]  /*e8920*/  LOP3.LUT P3, RZ, R5, 0x2, RZ, 0xc0, !PT ;  /* 0x0000000205ff7812 */ /* 0x000fe2000786c0ff */
[----:B------:R-:W1:Y:S01]  /*e8930*/  LDCU UR5, c[0x0][0x39c] ;  /* 0x00007380ff0577ac */ /* 0x000e620008000800 */
[----:B------:R-:W2:Y:S04]  /*e8940*/  LDL.LU R150, [R1] ;  /* 0x0000000001967983 */ /* 0x000ea80000300800 */
[----:B------:R-:W2:Y:S04]  /*e8950*/  LDL.LU R151, [R1+0x184c] ;  /* 0x00184c0001977983 */ /* 0x000ea80000300800 */
[----:B----4-:R4:W-:Y:S04]  /*e8960*/  @P6 STG.E desc[UR74][R194.64], R149 ;  /* 0x00000095c2006986 */ /* 0x0109e8000c10194a */
[----:B----4-:R-:W4:Y:S04]  /*e8970*/  LDL.LU R194, [R1+0x40] ;  /* 0x0000400001c27983 */ /* 0x010f280000300800 */
[----:B------:R-:W2:Y:S01]  /*e8980*/  LDL.LU R195, [R1+0x10] ;  /* 0x0000100001c37983 */ /* 0x000ea20000300800 */
[----:B------:R-:W-:Y:S01]  /*e8990*/  LOP3.LUT P6, RZ, R31, 0x1000000, RZ, 0xc0, !PT ;  /* 0x010000001fff7812 */ /* 0x000fe200078cc0ff */
[----:B------:R-:W-:-:S12]  /*e89a0*/  IMAD.WIDE R148, R27, 0x4, R16 ;  /* 0x000000041b947825 */ /* 0x000fd800078e0210 */
[----:B------:R1:W-:Y:S01]  /*e89b0*/  @P6 STG.E desc[UR74][R148.64], R25 ;  /* 0x0000001994006986 */ /* 0x0003e2000c10194a */
[----:B------:R-:W-:Y:S01]  /*e89c0*/  LOP3.LUT P6, RZ, R31, 0x800000, RZ, 0xc0, !PT ;  /* 0x008000001fff7812 */ /* 0x000fe200078cc0ff */
[----:B-1----:R-:W-:Y:S01]  /*e89d0*/  IMAD.WIDE R148, R27, 0x4, R14 ;  /* 0x000000041b947825 */ /* 0x002fe200078e020e */
[----:B------:R-:W-:Y:S01]  /*e89e0*/  LOP3.LUT P2, RZ, R5, 0x10, RZ, 0xc0, !PT ;  /* 0x0000001005ff7812 */ /* 0x000fe2000784c0ff */
[----:B------:R-:W3:Y:S10]  /*e89f0*/  LDL.LU R25, [R1+0x41e0] ;  /* 0x0041e00001197983 */ /* 0x000ef40000300800 */
[----:B------:R1:W-:Y:S01]  /*e8a00*/  @P6 STG.E desc[UR74][R148.64], R26 ;  /* 0x0000001a94006986 */ /* 0x0003e2000c10194a */
[----:B------:R-:W-:Y:S01]  /*e8a10*/  LOP3.LUT P6, RZ, R31, 0x400000, RZ, 0xc0, !PT ;  /* 0x004000001fff7812 */ /* 0x000fe200078cc0ff */
[----:B-1----:R-:W-:Y:S01]  /*e8a20*/  IMAD.WIDE R148, R27, 0x4, R12 ;  /* 0x000000041b947825 */ /* 0x002fe200078e020c */
[C---:B------:R-:W-:Y:S01]  /*e8a30*/  LOP3.LUT P1, RZ, R5.reuse, 0x40, RZ, 0xc0, !PT ;  /* 0x0000004005ff7812 */ /* 0x040fe2000782c0ff */
[----:B------:R-:W3:Y:S01]  /*e8a40*/  LDL.LU R26, [R1+0x41dc] ;  /* 0x0041dc00011a7983 */ /* 0x000ee20000300800 */
[----:B------:R-:W-:-:S03]  /*e8a50*/  LOP3.LUT P0, RZ, R5, 0x100, RZ, 0xc0, !PT ;  /* 0x0000010005ff7812 */ /* 0x000fc6000780c0ff */
[----:B------:R-:W3:Y:S06]  /*e8a60*/  LDL.LU R27, [R1+0x41d8] ;  /* 0x0041d800011b7983 */ /* 0x000eec0000300800 */
[----:B----4-:R2:W-:Y:S01]  /*e8a70*/  @P6 STG.E desc[UR74][R148.64], R194 ;  /* 0x000000c294006986 */ /* 0x0105e2000c10194a */
[----:B------:R-:W-:Y:S01]  /*e8a80*/  LOP3.LUT P6, RZ, R31, 0x200000, RZ, 0xc0, !PT ;  /* 0x002000001fff7812 */ /* 0x000fe200078cc0ff */
[----:B--2---:R-:W-:-:S12]  /*e8a90*/  IMAD.WIDE R148, R151, 0x4, R18 ;  /* 0x0000000497947825 */ /* 0x004fd800078e0212 */
[----:B------:R1:W-:Y:S01]  /*e8aa0*/  @P6 STG.E desc[UR74][R148.64], R195 ;  /* 0x000000c394006986 */ /* 0x0003e2000c10194a */
[----:B------:R-:W-:Y:S01]  /*e8ab0*/  LOP3.LUT P6, RZ, R31, 0x100000, RZ, 0xc0, !PT ;  /* 0x001000001fff7812 */ /* 0x000fe200078cc0ff */
[----:B-1----:R-:W-:-:S12]  /*e8ac0*/  IMAD.WIDE R148, R151, 0x4, R16 ;  /* 0x0000000497947825 */ /* 0x002fd800078e0210 */
[----:B------:R1:W-:Y:S01]  /*e8ad0*/  @P6 STG.E desc[UR74][R148.64], R150 ;  /* 0x0000009694006986 */ /* 0x0003e2000c10194a */
[----:B------:R-:W-:Y:S01]  /*e8ae0*/  LOP3.LUT P6, RZ, R31, 0x80000, RZ, 0xc0, !PT ;  /* 0x000800001fff7812 */ /* 0x000fe200078cc0ff */
[----:B-1----:R-:W-:-:S12]  /*e8af0*/  IMAD.WIDE R148, R151, 0x4, R14 ;  /* 0x0000000497947825 */ /* 0x002fd800078e020e */
[----:B------:R1:W-:Y:S02]  /*e8b00*/  @P6 STG.E desc[UR74][R148.64], R248 ;  /* 0x000000f894006986 */ /* 0x0003e4000c10194a */
[----:B-1----:R-:W-:-:S05]  /*e8b10*/  IMAD.WIDE R148, R151, 0x4, R12 ;  /* 0x0000000497947825 */ /* 0x002fca00078e020c */
        /* <DEDUP_REMOVED lines=8> */
[----:B---3--:R1:W-:Y:S02]  /*e8ba0*/  @P1 STG.E desc[UR74][R148.64], R30 ;  /* 0x0000001e94001986 */ /* 0x0083e4000c10194a */
[----:B-1----:R-:W-:-:S05]  /*e8bb0*/  IMAD.WIDE R148, R28, 0x4, R18 ;  /* 0x000000041c947825 */ /* 0x002fca00078e0212 */
[----:B------:R1:W-:Y:S04]  /*e8bc0*/  @P0 STG.E desc[UR74][R148.64], R29 ;  /* 0x0000001d94000986 */ /* 0x0003e8000c10194a */
[----:B-1----:R-:W2:Y:S01]  /*e8bd0*/  LDL.LU R29, [R1+0x4] ;  /* 0x00000400011d7983 */ /* 0x002ea20000300800 */
[C---:B------:R-:W-:Y:S02]  /*e8be0*/  LOP3.LUT P3, RZ, R5.reuse, 0x400, RZ, 0xc0, !PT ;  /* 0x0000040005ff7812 */ /* 0x040fe4000786c0ff */
[----:B------:R-:W-:Y:S01]  /*e8bf0*/  LOP3.LUT P2, RZ, R5, 0x2000, RZ, 0xc0, !PT ;  /* 0x0000200005ff7812 */ /* 0x000fe2000784c0ff */
[----:B------:R-:W-:Y:S01]  /*e8c00*/  IMAD.WIDE R148, R28, 0x4, R16 ;  /* 0x000000041c947825 */ /* 0x000fe200078e0210 */
[----:B------:R-:W3:Y:S04]  /*e8c10*/  LDL.LU R244, [R1+0x208] ;  /* 0x0002080001f47983 */ /* 0x000ee80000300800 */
[----:B------:R-:W4:Y:S04]  /*e8c20*/  LDL.LU R248, [R1+0x1f8] ;  /* 0x0001f80001f87983 */ /* 0x000f280000300800 */
[----:B------:R-:W3:Y:S04]  /*e8c30*/  LDL.LU R194, [R1+0xf84] ;  /* 0x000f840001c27983 */ /* 0x000ee80000300800 */
[----:B------:R-:W3:Y:S04]  /*e8c40*/  LDL.LU R195, [R1+0x48] ;  /* 0x0000480001c37983 */ /* 0x000ee80000300800 */
[----:B------:R-:W3:Y:S04]  /*e8c50*/  LDL.LU R150, [R1+0x18] ;  /* 0x0000180001967983 */ /* 0x000ee80000300800 */
[----:B------:R-:W3:Y:S01]  /*e8c60*/  LDL.LU R151, [R1+0x8] ;  /* 0x0000080001977983 */ /* 0x000ee20000300800 */
[----:B------:R-:W-:-:S02]  /*e8c70*/  LOP3.LUT P6, RZ, R6, 0x2, RZ, 0xc0, !PT ;  /* 0x0000000206ff7812 */ /* 0x000fc400078cc0ff */
[----:B------:R-:W-:-:S11]  /*e8c80*/  LOP3.LUT R31, R31, 0xfffff7ff, RZ, 0xc0, !PT ;  /* 0xfffff7ff1f1f7812 */ /* 0x000fd600078ec0ff */
[----:B------:R-:W-:Y:S02]  /*e8c90*/  @P6 LOP3.LUT R31, R31, 0x800, RZ, 0xfc, !PT ;  /* 0x000008001f1f6812 */ /* 0x000fe400078efcff */
[----:B------:R-:W-:Y:S02]  /*e8ca0*/  LOP3.LUT P6, RZ, R6, 0x1, RZ, 0xc0, !PT ;  /* 0x0000000106ff7812 */ /* 0x000fe400078cc0ff */
[----:B------:R-:W-:-:S11]  /*e8cb0*/  LOP3.LUT R31, R31, 0xffffefff, RZ, 0xc0, !PT ;  /* 0xffffefff1f1f7812 */ /* 0x000fd600078ec0ff */
[----:B------:R-:W-:Y:S02]  /*e8cc0*/  @P6 LOP3.LUT R31, R31, 0x1000, RZ, 0xfc, !PT ;  /* 0x000010001f1f6812 */ /* 0x000fe400078efcff */
[----:B------:R-:W-:Y:S02]  /*e8cd0*/  LOP3.LUT P6, RZ, R5, 0x80000000, RZ, 0xc0, !PT ;  /* 0x8000000005ff7812 */ /* 0x000fe400078cc0ff */
[----:B------:R-:W-:-:S11]  /*e8ce0*/  LOP3.LUT R31, R31, 0xffffdfff, RZ, 0xc0, !PT ;  /* 0xffffdfff1f1f7812 */ /* 0x000fd600078ec0ff */
[----:B------:R-:W-:Y:S01]  /*e8cf0*/  @P6 LOP3.LUT R31, R31, 0x2000, RZ, 0xfc, !PT ;  /* 0x000020001f1f6812 */ /* 0x000fe200078efcff */
[----:B--2---:R1:W-:Y:S02]  /*e8d00*/  @P3 STG.E desc[UR74][R148.64], R29 ;  /* 0x0000001d94003986 */ /* 0x0043e4000c10194a */
[----:B-1----:R-:W-:-:S05]  /*e8d10*/  IMAD.WIDE R148, R28, 0x4, R14 ;  /* 0x000000041c947825 */ /* 0x002fca00078e020e */
[----:B------:R1:W-:Y:S04]  /*e8d20*/  @P2 STG.E desc[UR74][R148.64], R249 ;  /* 0x000000f994002986 */ /* 0x0003e8000c10194a */
[----:B-1----:R-:W2:Y:S04]  /*e8d30*/  LDL.LU R249, [R1+0x218] ;  /* 0x0002180001f97983 */ /* 0x002ea80000300800 */
[----:B------:R-:W4:Y:S04]  /*e8d40*/  LDL.LU R160, [R1+0x21c] ;  /* 0x00021c0001a07983 */ /* 0x000f280000300800 */
[----:B------:R-:W4:Y:S04]  /*e8d50*/  LDL.LU R161, [R1+0x20c] ;  /* 0x00020c0001a17983 */ /* 0x000f280000300800 */
[----:B------:R-:W4:Y:S01]  /*e8d60*/  LDL.LU R162, [R1+0x1fc] ;  /* 0x0001fc0001a27983 */ /* 0x000f220000300800 */
[----:B------:R-:W-:-:S03]  /*e8d70*/  IMAD.WIDE R148, R28, 0x4, R12 ;  /* 0x000000041c947825 */ /* 0x000fc600078e020c */
[----:B------:R-:W4:Y:S04]  /*e8d80*/  LDL.LU R163, [R1+0x4c] ;  /* 0x00004c0001a37983 */ /* 0x000f280000300800 */
[----:B------:R-:W4:Y:S04]  /*e8d90*/  LDL.LU R30, [R1+0x1c] ;  /* 0x00001c00011e7983 */ /* 0x000f280000300800 */
[----:B------:R-:W4:Y:S04]  /*e8da0*/  LDL.LU R29, [R1+0xc] ;  /* 0x00000c00011d7983 */ /* 0x000f280000300800 */
[----:B------:R-:W4:Y:S01]  /*e8db0*/  LDL.LU R28, [R1+0xec0] ;  /* 0x000ec000011c7983 */ /* 0x000f220000300800 */
        /* <DEDUP_REMOVED lines=8> */
[----:B------:R-:W-:Y:S02]  /*e8e40*/  @P6 LOP3.LUT R31, R31, 0x10000, RZ, 0xfc, !PT ;  /* 0x000100001f1f6812 */ /* 0x000fe400078efcff */
[----:B------:R-:W-:Y:S02]  /*e8e50*/  LOP3.LUT P6, RZ, R5, 0x2000000, RZ, 0xc0, !PT ;  /* 0x0200000005ff7812 */ /* 0x000fe400078cc0ff */
[----:B------:R-:W-:Y:S02]  /*e8e60*/  LOP3.LUT R31, R31, 0xfffdffff, RZ, 0xc0, !PT ;  /* 0xfffdffff1f1f7812 */ /* 0x000fe400078ec0ff */
[----:B------:R-:W-:-:S09]  /*e8e70*/  LOP3.LUT P1, RZ, R5, 0x8000, RZ, 0xc0, !PT ;  /* 0x0000800005ff7812 */ /* 0x000fd2000782c0ff */
[----:B------:R-:W-:Y:S02]  /*e8e80*/  @P6 LOP3.LUT R31, R31, 0x20000, RZ, 0xfc, !PT ;  /* 0x000200001f1f6812 */ /* 0x000fe400078efcff */
[C---:B------:R-:W-:Y:S02]  /*e8e90*/  LOP3.LUT P6, RZ, R5.reuse, 0x800000, RZ, 0xc0, !PT ;  /* 0x0080000005ff7812 */ /* 0x040fe400078cc0ff */
[----:B------:R-:W-:Y:S02]  /*e8ea0*/  LOP3.LUT P0, RZ, R5, 0x20000, RZ, 0xc0, !PT ;  /* 0x0002000005ff7812 */ /* 0x000fe4000780c0ff */
[----:B------:R-:W-:Y:S01]  /*e8eb0*/  LOP3.LUT R31, R31, 0xfffbffff, RZ, 0xc0, !PT ;  /* 0xfffbffff1f1f7812 */ /* 0x000fe200078ec0ff */
[----:B------:R3:W-:Y:S08]  /*e8ec0*/  @P1 STG.E desc[UR74][R148.64], R245 ;  /* 0x000000f594001986 */ /* 0x0007f0000c10194a */
[----:B------:R-:W-:-:S02]  /*e8ed0*/  @P6 LOP3.LUT R31, R31, 0x40000, RZ, 0xfc, !PT ;  /* 0x000400001f1f6812 */ /* 0x000fc400078efcff */
[----:B------:R-:W-:Y:S01]  /*e8ee0*/  LOP3.LUT P6, RZ, R5, 0x80000, RZ, 0xc0, !PT ;  /* 0x0008000005ff7812 */ /* 0x000fe200078cc0ff */
[----:B---3--:R-:W-:Y:S01]  /*e8ef0*/  IMAD.WIDE R148, R194, 0x4, R18 ;  /* 0x00000004c2947825 */ /* 0x008fe200078e0212 */
[C---:B------:R-:W-:Y:S02]  /*e8f00*/  LOP3.LUT P5, RZ, R6.reuse, 0x4, RZ, 0xc0, !PT ;  /* 0x0000000406ff7812 */ /* 0x040fe400078ac0ff */
[C---:B------:R-:W-:Y:S02]  /*e8f10*/  LOP3.LUT P4, RZ, R6.reuse, 0x8, RZ, 0xc0, !PT ;  /* 0x0000000806ff7812 */ /* 0x040fe4000788c0ff */
[C---:B------:R-:W-:Y:S02]  /*e8f20*/  LOP3.LUT P3, RZ, R6.reuse, 0x10, RZ, 0xc0, !PT ;  /* 0x0000001006ff7812 */ /* 0x040fe4000786c0ff */
[----:B------:R-:W-:Y:S01]  /*e8f30*/  LOP3.LUT P2, RZ, R6, 0x20, RZ, 0xc0, !PT ;  /* 0x0000002006ff7812 */ /* 0x000fe2000784c0ff */
[----:B--2---:R1:W-:Y:S02]  /*e8f40*/  @P0 STG.E desc[UR74][R148.64], R249 ;  /* 0x000000f994000986 */ /* 0x0043e4000c10194a */
[----:B-1----:R-:W-:-:S05]  /*e8f50*/  IMAD.WIDE R148, R194, 0x4, R16 ;  /* 0x00000004c2947825 */ /* 0x002fca00078e0210 */
[----:B------:R1:W-:Y:S01]  /*e8f60*/  @P6 STG.E desc[UR74][R148.64], R244 ;  /* 0x000000f494006986 */ /* 0x0003e2000c10194a */
[----:B------:R-:W-:Y:S01]  /*e8f70*/  LOP3.LUT P6, RZ, R31, 0x40000, RZ, 0xc0, !PT ;  /* 0x000400001fff7812 */ /* 0x000fe200078cc0ff */
[----:B-1----:R-:W-:-:S12]  /*e8f80*/  IMAD.WIDE R148, R194, 0x4, R14 ;  /* 0x00000004c2947825 */ /* 0x002fd800078e020e */
[----:B----4-:R1:W-:Y:S01]  /*e8f90*/  @P6 STG.E desc[UR74][R148.64], R248 ;  /* 0x000000f894006986 */ /* 0x0103e2000c10194a */
[----:B------:R-:W-:Y:S01]  /*e8fa0*/  LOP3.LUT P6, RZ, R31, 0x20000, RZ, 0xc0, !PT ;  /* 0x000200001fff7812 */ /* 0x000fe200078cc0ff */
[----:B-1----:R-:W-:-:S12]  /*e8fb0*/  IMAD.WIDE R148, R194, 0x4, R12 ;  /* 0x00000004c2947825 */ /* 0x002fd800078e020c */
[----:B------:R1:W-:Y:S01]  /*e8fc0*/  @P6 STG.E desc[UR74][R148.64], R195 ;  /* 0x000000c394006986 */ /* 0x0003e2000c10194a */
        /* <DEDUP_REMOVED lines=20> */
[----:B-1----:R-:W-:Y:S02]  /*e9110*/  IMAD.WIDE R148, R193, 0x4, R12 ;  /* 0x00000004c1947825 */ /* 0x002fe400078e020c */
[----:B------:R-:W2:Y:S04]  /*e9120*/  LDL.LU R162, [R1+0x570] ;  /* 0x0005700001a27983 */ /* 0x000ea80000300800 */
[----:B------:R1:W-:Y:S02]  /*e9130*/  @P4 STG.E desc[UR74][R148.64], R163 ;  /* 0x000000a394004986 */ /* 0x0003e4000c10194a */
[----:B-1----:R-:W-:-:S02]  /*e9140*/  IMAD.WIDE R148, R28, 0x4, R18 ;  /* 0x000000041c947825 */ /* 0x002fc400078e0212 */
[----:B------:R-:W3:Y:S04]  /*e9150*/  LDL.LU R163, [R1+0x550] ;  /* 0x0005500001a37983 */ /* 0x000ee80000300800 */
[----:B------:R1:W-:Y:S02]  /*e9160*/  @P3 STG.E desc[UR74][R148.64], R30 ;  /* 0x0000001e94003986 */ /* 0x0003e4000c10194a */
[----:B-1----:R-:W-:Y:S02]  /*e9170*/  IMAD.WIDE R148, R28, 0x4, R16 ;  /* 0x000000041c947825 */ /* 0x002fe400078e0210 */
[----:B------:R-:W4:Y:S04]  /*e9180*/  LDL.LU R30, [R1+0x530] ;  /* 0x00053000011e7983 */ /* 0x000f280000300800 */
[----:B------:R1:W-:Y:S04]  /*e9190*/  @P2 STG.E desc[UR74][R148.64], R29 ;  /* 0x0000001d94002986 */ /* 0x0003e8000c10194a */
[----:B-1----:R-:W2:Y:S01]  /*e91a0*/  LDL.LU R29, [R1+0xec4] ;  /* 0x000ec400011d7983 */ /* 0x002ea20000300800 */
[----:B------:R-:W-:Y:S01]  /*e91b0*/  LOP3.LUT P1, RZ, R6, 0x40, RZ, 0xc0, !PT ;  /* 0x0000004006ff7812 */ /* 0x000fe2000782c0ff */
[----:B------:R-:W-:Y:S01]  /*e91c0*/  IMAD.WIDE R148, R28, 0x4, R14 ;  /* 0x000000041c947825 */ /* 0x000fe200078e020e */
[----:B------:R-:W-:-:S11]  /*e91d0*/  LOP3.LUT P0, RZ, R6, 0x80, RZ, 0xc0, !PT ;  /* 0x0000008006ff7812 */ /* 0x000fd6000780c0ff */
[----:B------:R1:W-:Y:S02]  /*e91e0*/  @P1 STG.E desc[UR74][R148.64], R251 ;  /* 0x000000fb94001986 */ /* 0x0003e4000c10194a */
[----:B-1----:R-:W-:Y:S02]  /*e91f0*/  IMAD.WIDE R148, R28, 0x4, R12 ;  /* 0x000000041c947825 */ /* 0x002fe400078e020c */
[----:B------:R-:W4:Y:S04]  /*e9200*/  LDL.LU R28, [R1+0x4f0] ;  /* 0x0004f000011c7983 */ /* 0x000f280000300800 */
[----:B------:R-:W4:Y:S04]  /*e9210*/  LDL.LU R246, [R1+0xec8] ;  /* 0x000ec80001f67983 */ /* 0x000f280000300800 */
[----:B------:R-:W4:Y:S04]  /*e9220*/  LDL.LU R248, [R1+0xecc] ;  /* 0x000ecc0001f87983 */ /* 0x000f280000300800 */
[----:B------:R1:W-:Y:S04]  /*e9230*/  @P0 STG.E desc[UR74][R148.64], R247 ;  /* 0x000000f794000986 */ /* 0x0003e8000c10194a */
        /* <DEDUP_REMOVED lines=8> */
[----:B------:R-:W-:-:S03]  /*e92c0*/  LOP3.LUT P3, RZ, R6, 0x200, RZ, 0xc0, !PT ;  /* 0x0000020006ff7812 */ /* 0x000fc6000786c0ff */
[----:B------:R-:W4:Y:S04]  /*e92d0*/  LDL.LU R195, [R1+0x2c4] ;  /* 0x0002c40001c37983 */ /* 0x000f280000300800 */
[----:B------:R-:W4:Y:S01]  /*e92e0*/  LDL.LU R150, [R1+0x284] ;  /* 0x0002840001967983 */ /* 0x000f220000300800 */
[----:B------:R-:W-:-:S03]  /*e92f0*/  LOP3.LUT P2, RZ, R6, 0x400, RZ, 0xc0, !PT ;  /* 0x0000040006ff7812 */ /* 0x000fc6000784c0ff */
[----:B------:R-:W4:Y:S04]  /*e9300*/  LDL.LU R151, [R1+0x224] ;  /* 0x0002240001977983 */ /* 0x000f280000300800 */
[----:B------:R-:W4:Y:S01]  /*e9310*/  LDL.LU R160, [R1+0xed0] ;  /* 0x000ed00001a07983 */ /* 0x000f220000300800 */
[C---:B------:R-:W-:Y:S02]  /*e9320*/  LOP3.LUT P1, RZ, R6.reuse, 0x800, RZ, 0xc0, !PT ;  /* 0x0000080006ff7812 */ /* 0x040fe4000782c0ff */
[----:B------:R-:W-:Y:S02]  /*e9330*/  LOP3.LUT P6, RZ, R6, 0x2000000, RZ, 0xc0, !PT ;  /* 0x0200000006ff7812 */ /* 0x000fe400078cc0ff */
        /* <DEDUP_REMOVED lines=12> */
[----:B------:R-:W-:Y:S01]  /*e9400*/  LOP3.LUT R31, R31, 0xffffff7f, RZ, 0xc0, !PT ;  /* 0xffffff7f1f1f7812 */ /* 0x000fe200078ec0ff */
[----:B--2---:R-:W-:-:S05]  /*e9410*/  IMAD.WIDE R148, R29, 0x4, R18 ;  /* 0x000000041d947825 */ /* 0x004fca00078e0212 */
[----:B------:R1:W-:Y:S02]  /*e9420*/  @P3 STG.E desc[UR74][R148.64], R162 ;  /* 0x000000a294003986 */ /* 0x0003e4000c10194a */
[C---:B-1----:R-:W-:Y:S02]  /*e9430*/  IMAD.WIDE R148, R29.reuse, 0x4, R16 ;  /* 0x000000041d947825 */ /* 0x042fe400078e0210 */
[----:B------:R-:W2:Y:S04]  /*e9440*/  LDL.LU R162, [R1+0x144] ;  /* 0x0001440001a27983 */ /* 0x000ea80000300800 */
[----:B---3--:R1:W-:Y:S02]  /*e9450*/  @P2 STG.E desc[UR74][R148.64], R163 ;  /* 0x000000a394002986 */ /* 0x0083e4000c10194a */
[----:B-1----:R-:W-:-:S02]  /*e9460*/  IMAD.WIDE R148, R29, 0x4, R14 ;  /* 0x000000041d947825 */ /* 0x002fc400078e020e */
[----:B------:R-:W3:Y:S04]  /*e9470*/  LDL.LU R163, [R1+0x578] ;  /* 0x0005780001a37983 */ /* 0x000ee80000300800 */
[----:B----4-:R1:W-:Y:S02]  /*e9480*/  @P1 STG.E desc[UR74][R148.64], R30 ;  /* 0x0000001e94001986 */ /* 0x0103e4000c10194a */
[----:B-1----:R-:W-:Y:S02]  /*e9490*/  IMAD.WIDE R148, R29, 0x4, R12 ;  /* 0x000000041d947825 */ /* 0x002fe400078e020c */
[----:B------:R-:W4:Y:S04]  /*e94a0*/  LDL.LU R30, [R1+0x558] ;  /* 0x00055800011e7983 */ /* 0x000f280000300800 */
[----:B------:R-:W3:Y:S04]  /*e94b0*/  LDL.LU R29, [R1+0x538] ;  /* 0x00053800011d7983 */ /* 0x000ee80000300800 */
[----:B------:R-:W3:Y:S01]  /*e94c0*/  LDL.LU R161, [R1+0xed4] ;  /* 0x000ed40001a17983 */ /* 0x000ee20000300800 */
[----:B------:R-:W-:-:S02]  /*e94d0*/  @P6 LOP3.LUT R31, R31, 0x80, RZ, 0xfc, !PT ;  /* 0x000000801f1f6812 */ /* 0x000fc400078efcff */
[----:B------:R-:W-:Y:S02]  /*e94e0*/  LOP3.LUT P6, RZ, R6, 0x20000, RZ, 0xc0, !PT ;  /* 0x0002000006ff7812 */ /* 0x000fe400078cc0ff */
[----:B------:R-:W-:-:S11]  /*e94f0*/  LOP3.LUT R31, R31, 0xfffffeff, RZ, 0xc0, !PT ;  /* 0xfffffeff1f1f7812 */ /* 0x000fd600078ec0ff */
[----:B------:R-:W-:Y:S02]  /*e9500*/  @P6 LOP3.LUT R31, R31, 0x100, RZ, 0xfc, !PT ;  /* 0x000001001f1f6812 */ /* 0x000fe400078efcff */
[C---:B------:R-:W-:Y:S02]  /*e9510*/  LOP3.LUT P6, RZ, R6.reuse, 0x8000, RZ, 0xc0, !PT ;  /* 0x0000800006ff7812 */ /* 0x040fe400078cc0ff */
[----:B------:R-:W-:Y:S02]  /*e9520*/  LOP3.LUT R31, R31, 0xfffffdff, RZ, 0xc0, !PT ;  /* 0xfffffdff1f1f7812 */ /* 0x000fe400078ec0ff */
[----:B------:R-:W-:-:S09]  /*e9530*/  LOP3.LUT P0, RZ, R6, 0x1000, RZ, 0xc0, !PT ;  /* 0x0000100006ff7812 */ /* 0x000fd2000780c0ff */
[----:B------:R-:W-:Y:S02]  /*e9540*/  @P6 LOP3.LUT R31, R31, 0x200, RZ, 0xfc, !PT ;  /* 0x000002001f1f6812 */ /* 0x000fe400078efcff */
[----:B------:R-:W-:Y:S02]  /*e9550*/  LOP3.LUT P6, RZ, R6, 0x4000, RZ, 0xc0, !PT ;  /* 0x0000400006ff7812 */ /* 0x000fe400078cc0ff */
[----:B------:R-:W-:Y:S01]  /*e9560*/  LOP3.LUT R31, R31, 0xfffffbff, RZ, 0xc0, !PT ;  /* 0xfffffbff1f1f7812 */ /* 0x000fe200078ec0ff */
[----:B------:R1:W-:Y:S10]  /*e9570*/  @P0 STG.E desc[UR74][R148.64], R28 ;  /* 0x0000001c94000986 */ /* 0x0003f4000c10194a */
[----:B------:R-:W-:-:S02]  /*e9580*/  @P6 LOP3.LUT R31, R31, 0x400, RZ, 0xfc, !PT ;  /* 0x000004001f1f6812 */ /* 0x000fc400078efcff */
[----:B------:R-:W-:Y:S01]  /*e9590*/  LOP3.LUT P6, RZ, R6, 0x2000, RZ, 0xc0, !PT ;  /* 0x0000200006ff7812 */ /* 0x000fe200078cc0ff */
[----:B-1----:R-:W-:Y:S01]  /*e95a0*/  IMAD.WIDE R148, R246, 0x4, R18 ;  /* 0x00000004f6947825 */ /* 0x002fe200078e0212 */
[----:B------:R-:W-:Y:S01]  /*e95b0*/  LOP3.LUT P5, RZ, R6, 0x8000000, RZ, 0xc0, !PT ;  /* 0x0800000006ff7812 */ /* 0x000fe200078ac0ff */
[----:B------:R-:W4:Y:S10]  /*e95c0*/  LDL.LU R28, [R1+0x41d4] ;  /* 0x0041d400011c7983 */ /* 0x000f340000300800 */
        /* <DEDUP_REMOVED lines=10> */
[C---:B------:R-:W-:Y:S01]  /*e9670*/  LOP3.LUT P6, RZ, R31.reuse, 0x80, RZ, 0xc0, !PT ;  /* 0x000000801fff7812 */ /* 0x040fe200078cc0ff */
        /* <DEDUP_REMOVED lines=17> */
[----:B-1----:R-:W-:-:S05]  /*e9790*/  IMAD.WIDE R148, R160, 0x4, R16 ;  /* 0x00000004a0947825 */ /* 0x002fca00078e0210 */
[----:B------:R1:W-:Y:S01]  /*e97a0*/  @P5 STG.E desc[UR74][R148.64], R150 ;  /* 0x0000009694005986 */ /* 0x0003e2000c10194a */
[----:B------:R-:W-:Y:S01]  /*e97b0*/  LOP3.LUT P2, RZ, R7, 0x2, RZ, 0xc0, !PT ;  /* 0x0000000207ff7812 */ /* 0x000fe2000784c0ff */
[----:B-1----:R-:W-:-:S05]  /*e97c0*/  IMAD.WIDE R148, R160, 0x4, R14 ;  /* 0x00000004a0947825 */ /* 0x002fca00078e020e */
[----:B------:R1:W-:Y:S01]  /*e97d0*/  @P4 STG.E desc[UR74][R148.64], R151 ;  /* 0x0000009794004986 */ /* 0x0003e2000c10194a */
[C---:B------:R-:W-:Y:S01]  /*e97e0*/  LOP3.LUT P1, RZ, R7.reuse, 0x8, RZ, 0xc0, !PT ;  /* 0x0000000807ff7812 */ /* 0x040fe2000782c0ff */
[----:B-1----:R-:W-:Y:S01]  /*e97f0*/  IMAD.WIDE R148, R160, 0x4, R12 ;  /* 0x00000004a0947825 */ /* 0x002fe200078e020c */
[----:B------:R-:W-:-:S04]  /*e9800*/  LOP3.LUT P0, RZ, R7, 0x20, RZ, 0xc0, !PT ;  /* 0x0000002007ff7812 */ /* 0x000fc8000780c0ff */
[----:B--2---:R3:W-:Y:S02]  /*e9810*/  @P3 STG.E desc[UR74][R148.64], R162 ;  /* 0x000000a294003986 */ /* 0x0047e4000c10194a */
[----:B---3--:R-:W-:-:S05]  /*e9820*/  IMAD.WIDE R148, R161, 0x4, R18 ;  /* 0x00000004a1947825 */ /* 0x008fca00078e0212 */
[----:B------:R1:W-:Y:S02]  /*e9830*/  @P2 STG.E desc[UR74][R148.64], R163 ;  /* 0x000000a394002986 */ /* 0x0003e4000c10194a */
[----:B-1----:R-:W-:-:S05]  /*e9840*/  IMAD.WIDE R148, R161, 0x4, R16 ;  /* 0x00000004a1947825 */ /* 0x002fca00078e0210 */
[----:B----4-:R1:W-:Y:S02]  /*e9850*/  @P1 STG.E desc[UR74][R148.64], R30 ;  /* 0x0000001e94001986 */ /* 0x0103e4000c10194a */
[----:B-1----:R-:W-:-:S05]  /*e9860*/  IMAD.WIDE R148, R161, 0x4, R14 ;  /* 0x00000004a1947825 */ /* 0x002fca00078e020e */
[----:B------:R1:W-:Y:S04]  /*e9870*/  @P0 STG.E desc[UR74][R148.64], R29 ;  /* 0x0000001d94000986 */ /* 0x0003e8000c10194a */
[----:B-1----:R-:W2:Y:S04]  /*e9880*/  LDL.LU R29, [R1+0x4f8] ;  /* 0x0004f800011d7983 */ /* 0x002ea80000300800 */
[----:B------:R-:W3:Y:S04]  /*e9890*/  LDL.LU R150, [R1+0x2c8] ;  /* 0x0002c80001967983 */ /* 0x000ee80000300800 */
[----:B------:R-:W4:Y:S04]  /*e98a0*/  LDL.LU R151, [R1+0x288] ;  /* 0x0002880001977983 */ /* 0x000f280000300800 */
[----:B------:R-:W3:Y:S04]  /*e98b0*/  LDL.LU R160, [R1+0x228] ;  /* 0x0002280001a07983 */ /* 0x000ee80000300800 */
[----:B------:R-:W3:Y:S04]  /*e98c0*/  LDL.LU R162, [R1+0xed8] ;  /* 0x000ed80001a27983 */ /* 0x000ee80000300800 */
[----:B------:R-:W3:Y:S01]  /*e98d0*/  LDL.LU R163, [R1+0x148] ;  /* 0x0001480001a37983 */ /* 0x000ee20000300800 */
[----:B------:R-:W-:-:S03]  /*e98e0*/  LOP3.LUT P3, RZ, R7, 0x40, RZ, 0xc0, !PT ;  /* 0x0000004007ff7812 */ /* 0x000fc6000786c0ff */
[----:B------:R-:W3:Y:S01]  /*e98f0*/  LDL.LU R30, [R1+0x57c] ;  /* 0x00057c00011e7983 */ /* 0x000ee20000300800 */
[----:B------:R-:W-:-:S03]  /*e9900*/  IMAD.WIDE R148, R161, 0x4, R12 ;  /* 0x00000004a1947825 */ /* 0x000fc600078e020c */
[----:B------:R-:W3:Y:S04]  /*e9910*/  LDL.LU R194, [R1+0xee0] ;  /* 0x000ee00001c27983 */ /* 0x000ee80000300800 */
[----:B------:R-:W3:Y:S01]  /*e9920*/  LDL.LU R161, [R1+0xee4] ;  /* 0x000ee40001a17983 */ /* 0x000ee20000300800 */
        /* <DEDUP_REMOVED lines=12> */
[----:B------:R-:W-:Y:S01]  /*e99f0*/  LOP3.LUT P6, RZ, R7, 0x200000, RZ, 0xc0, !PT ;  /* 0x0020000007ff7812 */ /* 0x000fe200078cc0ff */
[----:B--2---:R1:W-:Y:S04]  /*e9a00*/  @P3 STG.E desc[UR74][R148.64], R29 ;  /* 0x0000001d94003986 */ /* 0x0043e8000c10194a */
[----:B-1----:R-:W2:Y:S04]  /*e9a10*/  LDL.LU R29, [R1+0x55c] ;  /* 0x00055c00011d7983 */ /* 0x002ea80000300800 */
[----:B------:R-:W2:Y:S04]  /*e9a20*/  LDL.LU R246, [R1+0x53c] ;  /* 0x00053c0001f67983 */ /* 0x000ea80000300800 */
[----:B------:R-:W2:Y:S04]  /*e9a30*/  LDL.LU R245, [R1+0x4fc] ;  /* 0x0004fc0001f57983 */ /* 0x000ea80000300800 */
[----:B------:R-:W2:Y:S04]  /*e9a40*/  LDL.LU R249, [R1+0x2cc] ;  /* 0x0002cc0001f97983 */ /* 0x000ea80000300800 */
[----:B------:R-:W2:Y:S01]  /*e9a50*/  LDL.LU R244, [R1+0x28c] ;  /* 0x00028c0001f47983 */ /* 0x000ea20000300800 */
[----:B------:R-:W-:-:S03]  /*e9a60*/  LOP3.LUT R0, R0, 0x7fffffff, RZ, 0xc0, !PT ;  /* 0x7fffffff00007812 */ /* 0x000fc600078ec0ff */
[----:B------:R-:W2:Y:S01]  /*e9a70*/  LDL.LU R248, [R1+0x22c] ;  /* 0x00022c0001f87983 */ /* 0x000ea20000300800 */
[----:B------:R-:W-:Y:S02]  /*e9a80*/  @P6 LOP3.LUT R0, R0, 0x80000000, RZ, 0xfc, !PT ;  /* 0x8000000000006812 */ /* 0x000fe400078efcff */
[C---:B------:R-:W-:Y:S02]  /*e9a90*/  LOP3.LUT P6, RZ, R7.reuse, 0x100000, RZ, 0xc0, !PT ;  /* 0x0010000007ff7812 */ /* 0x040fe400078cc0ff */
[----:B------:R-:W-:Y:S02]  /*e9aa0*/  LOP3.LUT P2, RZ, R7, 0x100, RZ, 0xc0, !PT ;  /* 0x0000010007ff7812 */ /* 0x000fe4000784c0ff */
[----:B------:R-:W-:Y:S02]  /*e9ab0*/  LOP3.LUT R31, R31, 0xfffffffe, RZ, 0xc0, !PT ;  /* 0xfffffffe1f1f7812 */ /* 0x000fe400078ec0ff */
[----:B------:R-:W-:Y:S01]  /*e9ac0*/  LOP3.LUT P1, RZ, R7, 0x400, RZ, 0xc0, !PT ;  /* 0x0000040007ff7812 */ /* 0x000fe2000782c0ff */
[----:B---3--:R-:W-:Y:S01]  /*e9ad0*/  IMAD.WIDE R148, R162, 0x4, R18 ;  /* 0x00000004a2947825 */ /* 0x008fe200078e0212 */
[----:B------:R-:W3:Y:S05]  /*e9ae0*/  LDL.LU R195, [R1+0x14c] ;  /* 0x00014c0001c37983 */ /* 0x000eea0000300800 */
[----:B------:R-:W-:-:S02]  /*e9af0*/  @P6 LOP3.LUT R31, R31, 0x1, RZ, 0xfc, !PT ;  /* 0x000000011f1f6812 */ /* 0x000fc400078efcff */
[----:B------:R-:W-:Y:S01]  /*e9b00*/  LOP3.LUT P6, RZ, R7, 0x20000, RZ, 0xc0, !PT ;  /* 0x0002000007ff7812 */ /* 0x000fe200078cc0ff */
[----:B------:R1:W-:Y:S01]  /*e9b10*/  @P2 STG.E desc[UR74][R148.64], R150 ;  /* 0x0000009694002986 */ /* 0x0003e2000c10194a */
[----:B------:R-:W-:Y:S01]  /*e9b20*/  LOP3.LUT R31, R31, 0xfffffffd, RZ, 0xc0, !PT ;  /* 0xfffffffd1f1f7812 */ /* 0x000fe200078ec0ff */
[----:B-1----:R-:W-:Y:S02]  /*e9b30*/  IMAD.WIDE R148, R162, 0x4, R16 ;  /* 0x00000004a2947825 */ /* 0x002fe400078e0210 */
[----:B------:R-:W3:Y:S08]  /*e9b40*/  LDL.LU R150, [R1+0x560] ;  /* 0x0005600001967983 */ /* 0x000ef00000300800 */
[----:B------:R-:W-:-:S02]  /*e9b50*/  @P6 LOP3.LUT R31, R31, 0x2, RZ, 0xfc, !PT ;  /* 0x000000021f1f6812 */ /* 0x000fc400078efcff */
[C---:B------:R-:W-:Y:S01]  /*e9b60*/  LOP3.LUT P6, RZ, R7.reuse, 0x8000, RZ, 0xc0, !PT ;  /* 0x0000800007ff7812 */ /* 0x040fe200078cc0ff */
[----:B----4-:R1:W-:Y:S01]  /*e9b70*/  @P1 STG.E desc[UR74][R148.64], R151 ;  /* 0x0000009794001986 */ /* 0x0103e2000c10194a */
[----:B------:R-:W-:Y:S02]  /*e9b80*/  LOP3.LUT P0, RZ, R7, 0x2000, RZ, 0xc0, !PT ;  /* 0x0000200007ff7812 */ /* 0x000fe4000780c0ff */
[----:B------:R-:W-:Y:S01]  /*e9b90*/  LOP3.LUT R31, R31, 0xfffffffb, RZ, 0xc0, !PT ;  /* 0xfffffffb1f1f7812 */ /* 0x000fe200078ec0ff */
[----:B-1----:R-:W4:Y:S08]  /*e9ba0*/  LDL.LU R151, [R1+0x540] ;  /* 0x0005400001977983 */ /* 0x002f300000300800 */
[----:B------:R-:W-:-:S02]  /*e9bb0*/  @P6 LOP3.LUT R31, R31, 0x4, RZ, 0xfc, !PT ;  /* 0x000000041f1f6812 */ /* 0x000fc400078efcff */
[----:B------:R-:W-:Y:S01]  /*e9bc0*/  LOP3.LUT P6, RZ, R7, 0x4000, RZ, 0xc0, !PT ;  /* 0x0000400007ff7812 */ /* 0x000fe200078cc0ff */
[----:B------:R-:W-:-:S05]  /*e9bd0*/  IMAD.WIDE R148, R162, 0x4, R14 ;  /* 0x00000004a2947825 */ /* 0x000fca00078e020e */
[----:B------:R1:W-:Y:S02]  /*e9be0*/  @P0 STG.E desc[UR74][R148.64], R160 ;  /* 0x000000a094000986 */ /* 0x0003e4000c10194a */
[----:B-1----:R-:W-:Y:S02]  /*e9bf0*/  IMAD.WIDE R148, R162, 0x4, R12 ;  /* 0x00000004a2947825 */ /* 0x002fe400078e020c */
[----:B------:R-:W3:Y:S04]  /*e9c00*/  LDL.LU R160, [R1+0x520] ;  /* 0x0005200001a07983 */ /* 0x000ee80000300800 */
[----:B------:R1:W-:Y:S01]  /*e9c10*/  @P6 STG.E desc[UR74][R148.64], R163 ;  /* 0x000000a394006986 */ /* 0x0003e2000c10194a */
[----:B------:R-:W-:-:S03]  /*e9c20*/  LOP3.LUT P6, RZ, R31, 0x4, RZ, 0xc0, !PT ;  /* 0x000000041fff7812 */ /* 0x000fc600078cc0ff */
[----:B------:R-:W3:Y:S01]  /*e9c30*/  LDL.LU R162, [R1+0x3f0] ;  /* 0x0003f00001a27983 */ /* 0x000ee20000300800 */
[----:B-1----:R-:W-:-:S09]  /*e9c40*/  IMAD.WIDE R148, R250, 0x4, R18 ;  /* 0x00000004fa947825 */ /* 0x002fd200078e0212 */
[----:B------:R1:W-:Y:S01]  /*e9c50*/  @P6 STG.E desc[UR74][R148.64], R30 ;  /* 0x0000001e94006986 */ /* 0x0003e2000c10194a */
[----:B------:R-:W-:-:S03]  /*e9c60*/  LOP3.LUT P6, RZ, R31, 0x2, RZ, 0xc0, !PT ;  /* 0x000000021fff7812 */ /* 0x000fc600078cc0ff */
[----:B-1----:R-:W4:Y:S04]  /*e9c70*/  LDL.LU R30, [R1+0x2b0] ;  /* 0x0002b000011e7983 */ /* 0x002f280000300800 */
[----:B------:R-:W4:Y:S01]  /*e9c80*/  LDL.LU R163, [R1+0xee8] ;  /* 0x000ee80001a37983 */ /* 0x000f220000300800 */
[----:B------:R-:W-:-:S05]  /*e9c90*/  IMAD.WIDE R148, R250, 0x4, R16 ;  /* 0x00000004fa947825 */ /* 0x000fca00078e0210 */
[----:B--2---:R1:W-:Y:S04]  /*e9ca0*/  @P6 STG.E desc[UR74][R148.64], R29 ;  /* 0x0000001d94006986 */ /* 0x0043e8000c10194a */
[----:B-1----:R-:W2:Y:S01]  /*e9cb0*/  LDL.LU R29, [R1+0x230] ;  /* 0x00023000011d7983 */ /* 0x002ea20000300800 */
[----:B------:R-:W-:Y:S01]  /*e9cc0*/  LOP3.LUT P6, RZ, R31, 0x1, RZ, 0xc0, !PT ;  /* 0x000000011fff7812 */ /* 0x000fe200078cc0ff */
[----:B------:R-:W-:-:S12]  /*e9cd0*/  IMAD.WIDE R148, R250, 0x4, R14 ;  /* 0x00000004fa947825 */ /* 0x000fd800078e020e */
[----:B------:R1:W-:Y:S01]  /*e9ce0*/  @P6 STG.E desc[UR74][R148.64], R246 ;  /* 0x000000f694006986 */ /* 0x0003e2000c10194a */
[----:B------:R-:W-:Y:S01]  /*e9cf0*/  LOP3.LUT P6, RZ, R0, 0x80000000, RZ, 0xc0, !PT ;  /* 0x8000000000ff7812 */ /* 0x000fe200078cc0ff */
[----:B-1----:R-:W-:-:S12]  /*e9d00*/  IMAD.WIDE R148, R250, 0x4, R12 ;  /* 0x00000004fa947825 */ /* 0x002fd800078e020c */
[----:B------:R1:W-:Y:S01]  /*e9d10*/  @P6 STG.E desc[UR74][R148.64], R245 ;  /* 0x000000f594006986 */ /* 0x0003e2000c10194a */
[----:B------:R-:W-:Y:S01]  /*e9d20*/  LOP3.LUT P6, RZ, R0, 0x40000000, RZ, 0xc0, !PT ;  /* 0x4000000000ff7812 */ /* 0x000fe200078cc0ff */
[----:B-1----:R-:W-:Y:S01]  /*e9d30*/  IMAD.WIDE R148, R194, 0x4, R18 ;  /* 0x00000004c2947825 */ /* 0x002fe200078e0212 */
[----:B------:R-:W-:Y:S01]  /*e9d40*/  LOP3.LUT P5, RZ, R7, 0x80000000, RZ, 0xc0, !PT ;  /* 0x8000000007ff7812 */ /* 0x000fe200078ac0ff */
[----:B------:R-:W2:Y:S10]  /*e9d50*/  LDL.LU R245, [R1+0xef0] ;  /* 0x000ef00001f57983 */ /* 0x000eb40000300800 */
[----:B------:R1:W-:Y:S01]  /*e9d60*/  @P6 STG.E desc[UR74][R148.64], R249 ;  /* 0x000000f994006986 */ /* 0x0003e2000c10194a */
[----:B------:R-:W-:Y:S01]  /*e9d70*/  LOP3.LUT P6, RZ, R0, 0x20000000, RZ, 0xc0, !PT ;  /* 0x2000000000ff7812 */ /* 0x000fe200078cc0ff */
[----:B-1----:R-:W-:-:S12]  /*e9d80*/  IMAD.WIDE R148, R194, 0x4, R16 ;  /* 0x00000004c2947825 */ /* 0x002fd800078e0210 */
[----:B------:R1:W-:Y:S01]  /*e9d90*/  @P6 STG.E desc[UR74][R148.64], R244 ;  /* 0x000000f494006986 */ /* 0x0003e2000c10194a */
[----:B------:R-:W-:Y:S01]  /*e9da0*/  LOP3.LUT P6, RZ, R0, 0x10000000, RZ, 0xc0, !PT ;  /* 0x1000000000ff7812 */ /* 0x000fe200078cc0ff */
[----:B-1----:R-:W-:-:S12]  /*e9db0*/  IMAD.WIDE R148, R194, 0x4, R14 ;  /* 0x00000004c2947825 */ /* 0x002fd800078e020e */
[----:B------:R1:W-:Y:S01]  /*e9dc0*/  @P6 STG.E desc[UR74][R148.64], R248 ;  /* 0x000000f894006986 */ /* 0x0003e2000c10194a */
[----:B------:R-:W-:Y:S02]  /*e9dd0*/  LOP3.LUT P6, RZ, R0, 0x8000000, RZ, 0xc0, !PT ;  /* 0x0800000000ff7812 */ /* 0x000fe400078cc0ff */
[----:B------:R-:W-:Y:S01]  /*e9de0*/  LOP3.LUT P4, RZ, R8, 0x1, RZ, 0xc0, !PT ;  /* 0x0000000108ff7812 */ /* 0x000fe2000788c0ff */
[----:B-1----:R-:W-:-:S10]  /*e9df0*/  IMAD.WIDE R148, R194, 0x4, R12 ;  /* 0x00000004c2947825 */ /* 0x002fd400078e020c */
[----:B---3--:R1:W-:Y:S02]  /*e9e00*/  @P6 STG.E desc[UR74][R148.64], R195 ;  /* 0x000000c394006986 */ /* 0x0083e4000c10194a */
[----:B-1----:R-:W-:-:S05]  /*e9e10*/  IMAD.WIDE R148, R161, 0x4, R18 ;  /* 0x00000004a1947825 */ /* 0x002fca00078e0212 */
[----:B------:R1:W-:Y:S02]  /*e9e20*/  @P5 STG.E desc[UR74][R148.64], R150 ;  /* 0x0000009694005986 */ /* 0x0003e4000c10194a */
[----:B-1----:R-:W-:-:S05]  /*e9e30*/  IMAD.WIDE R148, R161, 0x4, R16 ;  /* 0x00000004a1947825 */ /* 0x002fca00078e0210 */
[----:B----4-:R1:W-:Y:S04]  /*e9e40*/  @P4 STG.E desc[UR74][R148.64], R151 ;  /* 0x0000009794004986 */ /* 0x0103e8000c10194a */
[----:B-1----:R-:W3:Y:S01]  /*e9e50*/  LDL.LU R151, [R1+0x130] ;  /* 0x0001300001977983 */ /* 0x002ee20000300800 */
[C---:B------:R-:W-:Y:S02]  /*e9e60*/  LOP3.LUT P3, RZ, R8.reuse, 0x4, RZ, 0xc0, !PT ;  /* 0x0000000408ff7812 */ /* 0x040fe4000786c0ff */
[C---:B------:R-:W-:Y:S01]  /*e9e70*/  LOP3.LUT P2, RZ, R8.reuse, 0x10, RZ, 0xc0, !PT ;  /* 0x0000001008ff7812 */ /* 0x040fe2000784c0ff */
[----:B------:R-:W-:Y:S01]  /*e9e80*/  IMAD.WIDE R148, R161, 0x4, R14 ;  /* 0x00000004a1947825 */ /* 0x000fe200078e020e */
[C---:B------:R-:W-:Y:S02]  /*e9e90*/  LOP3.LUT P1, RZ, R8.reuse, 0x40, RZ, 0xc0, !PT ;  /* 0x0000004008ff7812 */ /* 0x040fe4000782c0ff */
[----:B------:R-:W-:-:S07]  /*e9ea0*/  LOP3.LUT P0, RZ, R8, 0x80, RZ, 0xc0, !PT ;  /* 0x0000008008ff7812 */ /* 0x000fce000780c0ff */
[----:B------:R1:W-:Y:S02]  /*e9eb0*/  @P3 STG.E desc[UR74][R148.64], R160 ;  /* 0x000000a094003986 */ /* 0x0003e4000c10194a */
[----:B-1----:R-:W-:Y:S02]  /*e9ec0*/  IMAD.WIDE R148, R161, 0x4, R12 ;  /* 0x00000004a1947825 */ /* 0x002fe400078e020c */
[----:B------:R-:W4:Y:S04]  /*e9ed0*/  LDL.LU R160, [R1+0x30] ;  /* 0x0000300001a07983 */ /* 0x000f280000300800 */
[----:B------:R1:W-:Y:S04]  /*e9ee0*/  @P2 STG.E desc[UR74][R148.64], R162 ;  /* 0x000000a294002986 */ /* 0x0003e8000c10194a */
[----:B------:R-:W4:Y:S01]  /*e9ef0*/  LDL.LU R161, [R1+0x564] ;  /* 0x0005640001a17983 */ /* 0x000f220000300800 */
[----:B-1----:R-:W-:-:S03]  /*e9f00*/  IMAD.WIDE R148, R163, 0x4, R18 ;  /* 0x00000004a3947825 */ /* 0x002fc600078e0212 */
[----:B------:R-:W4:Y:S04]  /*e9f10*/  LDL.LU R162, [R1+0x544] ;  /* 0x0005440001a27983 */ /* 0x000f280000300800 */
[----:B------:R1:W-:Y:S02]  /*e9f20*/  @P1 STG.E desc[UR74][R148.64], R30 ;  /* 0x0000001e94001986 */ /* 0x0003e4000c10194a */
[----:B-1----:R-:W-:Y:S02]  /*e9f30*/  IMAD.WIDE R148, R163, 0x4, R16 ;  /* 0x00000004a3947825 */ /* 0x002fe400078e0210 */
[----:B------:R-:W4:Y:S04]  /*e9f40*/  LDL.LU R30, [R1+0x524] ;  /* 0x00052400011e7983 */ /* 0x000f280000300800 */
[----:B--2---:R1:W-:Y:S04]  /*e9f50*/  @P0 STG.E desc[UR74][R148.64], R29 ;  /* 0x0000001d94000986 */ /* 0x0043e8000c10194a */
[----:B-1----:R-:W2:Y:S01]  /*e9f60*/  LDL.LU R29, [R1+0xeec] ;  /* 0x000eec00011d7983 */ /* 0x002ea20000300800 */
[----:B------:R-:W-:-:S03]  /*e9f70*/  LOP3.LUT P6, RZ, R9, 0x1, RZ, 0xc0, !PT ;  /* 0x0000000109ff7812 */ /* 0x000fc600078cc0ff */
[----:B------:R-:W2:Y:S01]  /*e9f80*/  LDL.LU R251, [R1+0x3f4] ;  /* 0x0003f40001fb7983 */ /* 0x000ea20000300800 */
[----:B------:R-:W-:-:S03]  /*e9f90*/  LOP3.LUT R0, R0, 0xfff7ffff, RZ, 0xc0, !PT ;  /* 0xfff7ffff00007812 */ /* 0x000fc600078ec0ff */
[----:B------:R-:W2:Y:S04]  /*e9fa0*/  LDL.LU R193, [R1+0x2b4] ;  /* 0x0002b40001c17983 */ /* 0x000ea80000300800 */
[----:B------:R-:W2:Y:S02]  /*e9fb0*/  LDL.LU R246, [R1+0x234] ;  /* 0x0002340001f67983 */ /* 0x000ea40000300800 */
[----:B------:R-:W-:Y:S02]  /*e9fc0*/  @P6 LOP3.LUT R0, R0, 0x80000, RZ, 0xfc, !PT ;  /* 0x0008000000006812 */ /* 0x000fe400078efcff */
[----:B------:R-:W-:Y:S01]  /*e9fd0*/  LOP3.LUT P6, RZ, R8, 0x20000000, RZ, 0xc0, !PT ;  /* 0x2000000008ff7812 */ /* 0x000fe200078cc0ff */
[----:B------:R-:W2:Y:S01]  /*e9fe0*/  LDL.LU R250, [R1+0x134] ;  /* 0x0001340001fa7983 */ /* 0x000ea20000300800 */
[----:B------:R-:W-:-:S02]  /*e9ff0*/  LOP3.LUT R0, R0, 0xffefffff, RZ, 0xc0, !PT ;  /* 0xffefffff00007812 */ /* 0x000fc400078ec0ff */
[----:B------:R-:W-:Y:S01]  /*ea000*/  LOP3.LUT P3, RZ, R8, 0x400, RZ, 0xc0, !PT ;  /* 0x0000040008ff7812 */ /* 0x000fe2000786c0ff */
[----:B------:R-:W-:Y:S01]  /*ea010*/  IMAD.WIDE R148, R163, 0x4, R14 ;  /* 0x00000004a3947825 */ /* 0x000fe200078e020e */
[----:B------:R-:W2:Y:S04]  /*ea020*/  LDL.LU R244, [R1+0x568] ;  /* 0x0005680001f47983 */ /* 0x000ea80000300800 */
[----:B------:R-:W2:Y:S03]  /*ea030*/  LDL.LU R248, [R1+0x548] ;  /* 0x0005480001f87983 */ /* 0x000ea60000300800 */
[----:B------:R-:W-:Y:S01]  /*ea040*/  @P6 LOP3.LUT R0, R0, 0x100000, RZ, 0xfc, !PT ;  /* 0x0010000000006812 */ /* 0x000fe200078efcff */
[----:B------:R-:W2:Y:S01]  /*ea050*/  LDL.LU R194, [R1+0x528] ;  /* 0x0005280001c27983 */ /* 0x000ea20000300800 */
[----:B------:R-:W-:-:S02]  /*ea060*/  LOP3.LUT P6, RZ, R8, 0x10000000, RZ, 0xc0, !PT ;  /* 0x1000000008ff7812 */ /* 0x000fc400078cc0ff */
[----:B------:R-:W-:Y:S01]  /*ea070*/  LOP3.LUT R0, R0, 0xffdfffff, RZ, 0xc0, !PT ;  /* 0xffdfffff00007812 */ /* 0x000fe200078ec0ff */
[----:B------:R-:W2:Y:S04]  /*ea080*/  LDL.LU R195, [R1+0xef4] ;  /* 0x000ef40001c37983 */ /* 0x000ea80000300800 */
[----:B------:R-:W2:Y:S06]  /*ea090*/  LDL.LU R150, [R1+0x3f8] ;  /* 0x0003f80001967983 */ /* 0x000eac0000300800 */
[----:B------:R-:W-:-:S02]  /*ea0a0*/  @P6 LOP3.LUT R0, R0, 0x200000, RZ, 0xfc, !PT ;  /* 0x0020000000006812 */ /* 0x000fc400078efcff */
        /* <DEDUP_REMOVED lines=11> */
[----:B---3--:R1:W-:Y:S02]  /*ea160*/  @P3 STG.E desc[UR74][R148.64], R151 ;  /* 0x0000009794003986 */ /* 0x0083e4000c10194a */
[----:B-1----:R-:W-:Y:S02]  /*ea170*/  IMAD.WIDE R148, R163, 0x4, R12 ;  /* 0x00000004a3947825 */ /* 0x002fe400078e020c */
[----:B------:R-:W3:Y:S04]  /*ea180*/  LDL.LU R163, [R1+0xef8] ;  /* 0x000ef80001a37983 */ /* 0x000ee80000300800 */
[----:B------:R-:W3:Y:S01]  /*ea190*/  LDL.LU R249, [R1+0x34] ;  /* 0x0000340001f97983 */ /* 0x000ee20000300800 */
[----:B------:R-:W-:-:S02]  /*ea1a0*/  LOP3.LUT P2, RZ, R8, 0x800, RZ, 0xc0, !PT ;  /* 0x0000080008ff7812 */ /* 0x000fc4000784c0ff */
[----:B------:R-:W-:Y:S01]  /*ea1b0*/  @P6 LOP3.LUT R0, R0, 0x2000000, RZ, 0xfc, !PT ;  /* 0x0200000000006812 */ /* 0x000fe200078efcff */
[----:B------:R-:W3:Y:S01]  /*ea1c0*/  LDL.LU R151, [R1+0x2b8] ;  /* 0x0002b80001977983 */ /* 0x000ee20000300800 */
[C---:B------:R-:W-:Y:S02]  /*ea1d0*/  LOP3.LUT P6, RZ, R8.reuse, 0x80000, RZ, 0xc0, !PT ;  /* 0x0008000008ff7812 */ /* 0x040fe400078cc0ff */
[C---:B------:R-:W-:Y:S02]  /*ea1e0*/  LOP3.LUT P1, RZ, R8.reuse, 0x2000, RZ, 0xc0, !PT ;  /* 0x0000200008ff7812 */ /* 0x040fe4000782c0ff */
[----:B------:R-:W-:Y:S02]  /*ea1f0*/  LOP3.LUT P0, RZ, R8, 0x8000, RZ, 0xc0, !PT ;  /* 0x0000800008ff7812 */ /* 0x000fe4000780c0ff */
[----:B------:R-:W-:-:S03]  /*ea200*/  LOP3.LUT R0, R0, 0xfbffffff, RZ, 0xc0, !PT ;  /* 0xfbffffff00007812 */ /* 0x000fc600078ec0ff */
[----:B----4-:R2:W-:Y:S04]  /*ea210*/  @P2 STG.E desc[UR74][R148.64], R160 ;  /* 0x000000a094002986 */ /* 0x0105e8000c10194a */
[----:B------:R-:W-:Y:S02]  /*ea220*/  @P6 LOP3.LUT R0, R0, 0x4000000, RZ, 0xfc, !PT ;  /* 0x0400000000006812 */ /* 0x000fe400078efcff */
[----:B------:R-:W-:Y:S01]  /*ea230*/  LOP3.LUT P6, RZ, R8, 0x40000, RZ, 0xc0, !PT ;  /* 0x0004000008ff7812 */ /* 0x000fe200078cc0ff */
[----:B--2---:R-:W-:-:S05]  /*ea240*/  IMAD.WIDE R148, R29, 0x4, R18 ;  /* 0x000000041d947825 */ /* 0x004fca00078e0212 */
[----:B------:R1:W-:Y:S02]  /*ea250*/  @P1 STG.E desc[UR74][R148.64], R161 ;  /* 0x000000a194001986 */ /* 0x0003e4000c10194a */
[C---:B-1----:R-:W-:Y:S02]  /*ea260*/  IMAD.WIDE R148, R29.reuse, 0x4, R16 ;  /* 0x000000041d947825 */ /* 0x042fe400078e0210 */
[----:B------:R-:W2:Y:S04]  /*ea270*/  LDL.LU R161, [R1+0x238] ;  /* 0x0002380001a17983 */ /* 0x000ea80000300800 */
[----:B------:R1:W-:Y:S02]  /*ea280*/  @P0 STG.E desc[UR74][R148.64], R162 ;  /* 0x000000a294000986 */ /* 0x0003e4000c10194a */
[----:B-1----:R-:W-:-:S02]  /*ea290*/  IMAD.WIDE R148, R29, 0x4, R14 ;  /* 0x000000041d947825 */ /* 0x002fc400078e020e */
[----:B------:R-:W4:Y:S04]  /*ea2a0*/  LDL.LU R162, [R1+0x138] ;  /* 0x0001380001a27983 */ /* 0x000f280000300800 */
[----:B------:R1:W-:Y:S02]  /*ea2b0*/  @P6 STG.E desc[UR74][R148.64], R30 ;  /* 0x0000001e94006986 */ /* 0x0003e4000c10194a */
[----:B-1----:R-:W-:Y:S02]  /*ea2c0*/  IMAD.WIDE R148, R29, 0x4, R12 ;  /* 0x000000041d947825 */ /* 0x002fe400078e020c */
[----:B------:R-:W4:Y:S04]  /*ea2d0*/  LDL.LU R30, [R1+0x38] ;  /* 0x00003800011e7983 */ /* 0x000f280000300800 */
[----:B------:R-:W4:Y:S04]  /*ea2e0*/  LDL.LU R29, [R1+0x56c] ;  /* 0x00056c00011d7983 */ /* 0x000f280000300800 */
[----:B------:R-:W4:Y:S01]  /*ea2f0*/  LDL.LU R160, [R1+0xefc] ;  /* 0x000efc0001a07983 */ /* 0x000f220000300800 */
[----:B------:R-:W-:-:S13]  /*ea300*/  LOP3.LUT P6, RZ, R0, 0x4000000, RZ, 0xc0, !PT ;  /* 0x0400000000ff7812 */ /* 0x000fda00078cc0ff */
        /* <DEDUP_REMOVED lines=12> */
[----:B---3--:R1:W-:Y:S01]  /*ea3d0*/  @P6 STG.E desc[UR74][R148.64], R249 ;  /* 0x000000f994006986 */ /* 0x0083e2000c10194a */
[----:B------:R-:W-:Y:S01]  /*ea3e0*/  LOP3.LUT P6, RZ, R0, 0x200000, RZ, 0xc0, !PT ;  /* 0x0020000000ff7812 */ /* 0x000fe200078cc0ff */
[----:B-1----:R-:W-:-:S12]  /*ea3f0*/  IMAD.WIDE R148, R195, 0x4, R18 ;  /* 0x00000004c3947825 */ /* 0x002fd800078e0212 */
[----:B------:R1:W-:Y:S01]  /*ea400*/  @P6 STG.E desc[UR74][R148.64], R244 ;  /* 0x000000f494006986 */ /* 0x0003e2000c10194a */
[----:B------:R-:W-:Y:S01]  /*ea410*/  LOP3.LUT P6, RZ, R0, 0x100000, RZ, 0xc0, !PT ;  /* 0x0010000000ff7812 */ /* 0x000fe200078cc0ff */
[----:B-1----:R-:W-:-:S12]  /*ea420*/  IMAD.WIDE R148, R195, 0x4, R16 ;  /* 0x00000004c3947825 */ /* 0x002fd800078e0210 */
[----:B------:R1:W-:Y:S01]  /*ea430*/  @P6 STG.E desc[UR74][R148.64], R248 ;  /* 0x000000f894006986 */ /* 0x0003e2000c10194a */
[----:B------:R-:W-:Y:S02]  /*ea440*/  LOP3.LUT P6, RZ, R0, 0x80000, RZ, 0xc0, !PT ;  /* 0x0008000000ff7812 */ /* 0x000fe400078cc0ff */
[C---:B------:R-:W-:Y:S02]  /*ea450*/  LOP3.LUT P5, RZ, R9.reuse, 0x4, RZ, 0xc0, !PT ;  /* 0x0000000409ff7812 */ /* 0x040fe400078ac0ff */
[----:B------:R-:W-:Y:S01]  /*ea460*/  LOP3.LUT P4, RZ, R9, 0x10, RZ, 0xc0, !PT ;  /* 0x0000001009ff7812 */ /* 0x000fe2000788c0ff */
[----:B-1----:R-:W-:-:S08]  /*ea470*/  IMAD.WIDE R148, R195, 0x4, R14 ;  /* 0x00000004c3947825 */ /* 0x002fd000078e020e */
[----:B------:R1:W-:Y:S01]  /*ea480*/  @P6 STG.E desc[UR74][R148.64], R194 ;  /* 0x000000c294006986 */ /* 0x0003e2000c10194a */
[----:B------:R-:W-:Y:S01]  /*ea490*/  LOP3.LUT P3, RZ, R9, 0x20, RZ, 0xc0, !PT ;  /* 0x0000002009ff7812 */ /* 0x000fe2000786c0ff */
[----:B-1----:R-:W-:-:S05]  /*ea4a0*/  IMAD.WIDE R148, R195, 0x4, R12 ;  /* 0x00000004c3947825 */ /* 0x002fca00078e020c */
[----:B------:R1:W-:Y:S01]  /*ea4b0*/  @P5 STG.E desc[UR74][R148.64], R150 ;  /* 0x0000009694005986 */ /* 0x0003e2000c10194a */
[----:B------:R-:W-:Y:S01]  /*ea4c0*/  LOP3.LUT P2, RZ, R9, 0x80, RZ, 0xc0, !PT ;  /* 0x0000008009ff7812 */ /* 0x000fe2000784c0ff */
[----:B-1----:R-:W-:-:S05]  /*ea4d0*/  IMAD.WIDE R148, R163, 0x4, R18 ;  /* 0x00000004a3947825 */ /* 0x002fca00078e0212 */
[----:B------:R1:W-:Y:S01]  /*ea4e0*/  @P4 STG.E desc[UR74][R148.64], R151 ;  /* 0x0000009794004986 */ /* 0x0003e2000c10194a */
[----:B------:R-:W-:Y:S01]  /*ea4f0*/  LOP3.LUT P1, RZ, R9, 0x200, RZ, 0xc0, !PT ;  /* 0x0000020009ff7812 */ /* 0x000fe2000782c0ff */
[----:B-1----:R-:W-:Y:S01]  /*ea500*/  IMAD.WIDE R148, R163, 0x4, R16 ;  /* 0x00000004a3947825 */ /* 0x002fe200078e0210 */
[----:B------:R-:W-:-:S04]  /*ea510*/  LOP3.LUT P0, RZ, R9, 0x800, RZ, 0xc0, !PT ;  /* 0x0000080009ff7812 */ /* 0x000fc8000780c0ff */
[----:B--2---:R1:W-:Y:S02]  /*ea520*/  @P3 STG.E desc[UR74][R148.64], R161 ;  /* 0x000000a194003986 */ /* 0x0043e4000c10194a */
[----:B-1----:R-:W-:-:S05]  /*ea530*/  IMAD.WIDE R148, R163, 0x4, R14 ;  /* 0x00000004a3947825 */ /* 0x002fca00078e020e */
[----:B----4-:R1:W-:Y:S02]  /*ea540*/  @P2 STG.E desc[UR74][R148.64], R162 ;  /* 0x000000a294002986 */ /* 0x0103e4000c10194a */
[----:B-1----:R-:W-:-:S05]  /*ea550*/  IMAD.WIDE R148, R163, 0x4, R12 ;  /* 0x00000004a3947825 */ /* 0x002fca00078e020c */
[----:B------:R1:W-:Y:S02]  /*ea560*/  @P1 STG.E desc[UR74][R148.64], R30 ;  /* 0x0000001e94001986 */ /* 0x0003e4000c10194a */
[----:B-1----:R-:W-:-:S05]  /*ea570*/  IMAD.WIDE R148, R160, 0x4, R18 ;  /* 0x00000004a0947825 */ /* 0x002fca00078e0212 */
[----:B------:R1:W-:Y:S04]  /*ea580*/  @P0 STG.E desc[UR74][R148.64], R29 ;  /* 0x0000001d94000986 */ /* 0x0003e8000c10194a */
[----:B-1----:R-:W2:Y:S04]  /*ea590*/  LDL.LU R29, [R1+0x54c] ;  /* 0x00054c00011d7983 */ /* 0x002ea80000300800 */
[----:B------:R-:W3:Y:S04]  /*ea5a0*/  LDL.LU R151, [R1+0x52c] ;  /* 0x00052c0001977983 */ /* 0x000ee80000300800 */
[----:B------:R-:W4:Y:S04]  /*ea5b0*/  LDL.LU R161, [R1+0x3fc] ;  /* 0x0003fc0001a17983 */ /* 0x000f280000300800 */
[----:B------:R-:W3:Y:S04]  /*ea5c0*/  LDL.LU R30, [R1+0x2bc] ;  /* 0x0002bc00011e7983 */ /* 0x000ee80000300800 */
[----:B------:R-:W3:Y:S04]  /*ea5d0*/  LDL.LU R162, [R1+0x23c] ;  /* 0x00023c0001a27983 */ /* 0x000ee80000300800 */
[----:B------:R-:W3:Y:S04]  /*ea5e0*/  LDL.LU R163, [R1+0x13c] ;  /* 0x00013c0001a37983 */ /* 0x000ee80000300800 */
[----:B------:R-:W3:Y:S01]  /*ea5f0*/  LDL.LU R246, [R1+0xf00] ;  /* 0x000f000001f67983 */ /* 0x000ee20000300800 */
[----:B------:R-:W-:Y:S01]  /*ea600*/  LOP3.LUT P3, RZ, R9, 0x2000, RZ, 0xc0, !PT ;  /* 0x0000200009ff7812 */ /* 0x000fe2000786c0ff */
[----:B------:R-:W-:Y:S01]  /*ea610*/  IMAD.WIDE R148, R160, 0x4, R16 ;  /* 0x00000004a0947825 */ /* 0x000fe200078e0210 */
        /* <DEDUP_REMOVED lines=17> */
[----:B------:R-:W-:-:S11]  /*ea730*/  LOP3.LUT R0, R0, 0xfffeffff, RZ, 0xc0, !PT ;  /* 0xfffeffff00007812 */ /* 0x000fd600078ec0ff */
[----:B------:R-:W-:Y:S02]  /*ea740*/  @P6 LOP3.LUT R0, R0, 0x10000, RZ, 0xfc, !PT ;  /* 0x0001000000006812 */ /* 0x000fe400078efcff */
[C---:B------:R-:W-:Y:S02]  /*ea750*/  LOP3.LUT P6, RZ, R9.reuse, 0x1000000, RZ, 0xc0, !PT ;  /* 0x0100000009ff7812 */ /* 0x040fe400078cc0ff */
[----:B------:R-:W-:Y:S02]  /*ea760*/  LOP3.LUT R0, R0, 0xfffdffff, RZ, 0xc0, !PT ;  /* 0xfffdffff00007812 */ /* 0x000fe400078ec0ff */
[C---:B------:R-:W-:Y:S02]  /*ea770*/  LOP3.LUT P1, RZ, R9.reuse, 0x20000, RZ, 0xc0, !PT ;  /* 0x0002000009ff7812 */ /* 0x040fe4000782c0ff */
[----:B------:R-:W-:-:S07]  /*ea780*/  LOP3.LUT P0, RZ, R9, 0x40000, RZ, 0xc0, !PT ;  /* 0x0004000009ff7812 */ /* 0x000fce000780c0ff */
        /* <DEDUP_REMOVED lines=11> */
[----:B------:R-:W-:-:S03]  /*ea840*/  IMAD.WIDE R148, R160, 0x4, R14 ;  /* 0x00000004a0947825 */ /* 0x000fc600078e020e */
[----:B------:R-:W2:Y:S04]  /*ea850*/  LDL.LU R248, [R1+0x590] ;  /* 0x0005900001f87983 */ /* 0x000ea80000300800 */
[----:B---3--:R1:W-:Y:S04]  /*ea860*/  @P2 STG.E desc[UR74][R148.64], R151 ;  /* 0x0000009794002986 */ /* 0x0083e8000c10194a */
[----:B-1----:R-:W3:Y:S04]  /*ea870*/  LDL.LU R151, [R1+0xf08] ;  /* 0x000f080001977983 */ /* 0x002ee80000300800 */
[----:B------:R-:W3:Y:S01]  /*ea880*/  LDL.LU R194, [R1+0x580] ;  /* 0x0005800001c27983 */ /* 0x000ee20000300800 */
[----:B------:R-:W-:-:S03]  /*ea890*/  IMAD.WIDE R148, R160, 0x4, R12 ;  /* 0x00000004a0947825 */ /* 0x000fc600078e020c */
[----:B------:R-:W3:Y:S04]  /*ea8a0*/  LDL.LU R195, [R1+0x4e0] ;  /* 0x0004e00001c37983 */ /* 0x000ee80000300800 */
[----:B----4-:R1:W-:Y:S02]  /*ea8b0*/  @P1 STG.E desc[UR74][R148.64], R161 ;  /* 0x000000a194001986 */ /* 0x0103e4000c10194a */
[----:B-1----:R-:W-:-:S05]  /*ea8c0*/  IMAD.WIDE R148, R246, 0x4, R18 ;  /* 0x00000004f6947825 */ /* 0x002fca00078e0212 */
[----:B------:R1:W-:Y:S04]  /*ea8d0*/  @P0 STG.E desc[UR74][R148.64], R30 ;  /* 0x0000001e94000986 */ /* 0x0003e8000c10194a */
[----:B-1----:R-:W4:Y:S04]  /*ea8e0*/  LDL.LU R30, [R1+0xf0c] ;  /* 0x000f0c00011e7983 */ /* 0x002f280000300800 */
[----:B------:R-:W3:Y:S01]  /*ea8f0*/  LDL.LU R150, [R1+0x3e0] ;  /* 0x0003e00001967983 */ /* 0x000ee20000300800 */
[----:B------:R-:W-:-:S03]  /*ea900*/  IMAD.WIDE R148, R246, 0x4, R16 ;  /* 0x00000004f6947825 */ /* 0x000fc600078e0210 */
[----:B------:R-:W3:Y:S04]  /*ea910*/  LDL.LU R160, [R1+0x270] ;  /* 0x0002700001a07983 */ /* 0x000ee80000300800 */
[----:B------:R1:W-:Y:S01]  /*ea920*/  @P6 STG.E desc[UR74][R148.64], R162 ;  /* 0x000000a294006986 */ /* 0x0003e2000c10194a */
[----:B------:R-:W-:-:S03]  /*ea930*/  LOP3.LUT P6, RZ, R0, 0x40000, RZ, 0xc0, !PT ;  /* 0x0004000000ff7812 */ /* 0x000fc600078cc0ff */
[----:B------:R-:W4:Y:S01]  /*ea940*/  LDL.LU R161, [R1+0x804] ;  /* 0x0008040001a17983 */ /* 0x000f220000300800 */
[----:B-1----:R-:W-:-:S03]  /*ea950*/  IMAD.WIDE R148, R246, 0x4, R14 ;  /* 0x00000004f6947825 */ /* 0x002fc600078e020e */
[----:B------:R-:W4:Y:S06]  /*ea960*/  LDL.LU R162, [R1+0x674] ;  /* 0x0006740001a27983 */ /* 0x000f2c0000300800 */
[----:B------:R1:W-:Y:S04]  /*ea970*/  @P6 STG.E desc[UR74][R148.64], R163 ;  /* 0x000000a394006986 */ /* 0x0003e8000c10194a */
[----:B-1----:R-:W4:Y:S01]  /*ea980*/  LDL.LU R163, [R1+0x5b4] ;  /* 0x0005b40001a37983 */ /* 0x002f220000300800 */
[----:B------:R-:W-:Y:S01]  /*ea990*/  LOP3.LUT P6, RZ, R0, 0x20000, RZ, 0xc0, !PT ;  /* 0x0002000000ff7812 */ /* 0x000fe200078cc0ff */
[----:B------:R-:W-:Y:S01]  /*ea9a0*/  IMAD.WIDE R148, R246, 0x4, R12 ;  /* 0x00000004f6947825 */ /* 0x000fe200078e020c */
[----:B------:R-:W-:-:S02]  /*ea9b0*/  LOP3.LUT P5, RZ, R10, 0x20, RZ, 0xc0, !PT ;  /* 0x000000200aff7812 */ /* 0x000fc400078ac0ff */
[C---:B------:R-:W-:Y:S02]  /*ea9c0*/  LOP3.LUT P4, RZ, R10.reuse, 0x80, RZ, 0xc0, !PT ;  /* 0x000000800aff7812 */ /* 0x040fe4000788c0ff */
[C---:B------:R-:W-:Y:S02]  /*ea9d0*/  LOP3.LUT P3, RZ, R10.reuse, 0x200, RZ, 0xc0, !PT ;  /* 0x000002000aff7812 */ /* 0x040fe4000786c0ff */
[C---:B------:R-:W-:Y:S02]  /*ea9e0*/  LOP3.LUT P2, RZ, R10.reuse, 0x400, RZ, 0xc0, !PT ;  /* 0x000004000aff7812 */ /* 0x040fe4000784c0ff */
[----:B------:R-:W-:-:S03]  /*ea9f0*/  LOP3.LUT P1, RZ, R10, 0x2000, RZ, 0xc0, !PT ;  /* 0x000020000aff7812 */ /* 0x000fc6000782c0ff */
        /* <DEDUP_REMOVED lines=12> */
[----:B-1----:R-:W-:Y:S02]  /*eaac0*/  IMAD.WIDE R148, R244, 0x4, R12 ;  /* 0x00000004f4947825 */ /* 0x002fe400078e020c */
[----:B------:R-:W2:Y:S10]  /*eaad0*/  LDL.LU R244, [R1+0xf18] ;  /* 0x000f180001f47983 */ /* 0x000eb40000300800 */
[----:B------:R3:W-:Y:S01]  /*eaae0*/  @P6 STG.E desc[UR74][R148.64], R248 ;  /* 0x000000f894006986 */ /* 0x0007e2000c10194a */
[----:B------:R-:W-:Y:S01]  /*eaaf0*/  LOP3.LUT P6, RZ, R0, 0x1000, RZ, 0xc0, !PT ;  /* 0x0000100000ff7812 */ /* 0x000fe200078cc0ff */
[----:B---3--:R-:W-:-:S12]  /*eab00*/  IMAD.WIDE R148, R151, 0x4, R18 ;  /* 0x0000000497947825 */ /* 0x008fd800078e0212 */
        /* <DEDUP_REMOVED lines=8> */
[----:B----4-:R-:W-:-:S05]  /*eab90*/  IMAD.WIDE R148, R30, 0x4, R18 ;  /* 0x000000041e947825 */ /* 0x010fca00078e0212 */
[----:B------:R1:W-:Y:S02]  /*eaba0*/  @P3 STG.E desc[UR74][R148.64], R161 ;  /* 0x000000a194003986 */ /* 0x0003e4000c10194a */
[C---:B-1----:R-:W-:Y:S02]  /*eabb0*/  IMAD.WIDE R148, R30.reuse, 0x4, R16 ;  /* 0x000000041e947825 */ /* 0x042fe400078e0210 */
[----:B------:R-:W3:Y:S04]  /*eabc0*/  LDL.LU R161, [R1+0x584] ;  /* 0x0005840001a17983 */ /* 0x000ee80000300800 */
[----:B------:R1:W-:Y:S02]  /*eabd0*/  @P2 STG.E desc[UR74][R148.64], R162 ;  /* 0x000000a294002986 */ /* 0x0003e4000c10194a */
[----:B-1----:R-:W-:-:S02]  /*eabe0*/  IMAD.WIDE R148, R30, 0x4, R14 ;  /* 0x000000041e947825 */ /* 0x002fc400078e020e */
[----:B------:R-:W4:Y:S04]  /*eabf0*/  LDL.LU R162, [R1+0x4e4] ;  /* 0x0004e40001a27983 */ /* 0x000f280000300800 */
[----:B------:R1:W-:Y:S02]  /*eac00*/  @P1 STG.E desc[UR74][R148.64], R163 ;  /* 0x000000a394001986 */ /* 0x0003e4000c10194a */
[----:B-1----:R-:W-:Y:S02]  /*eac10*/  IMAD.WIDE R148, R30, 0x4, R12 ;  /* 0x000000041e947825 */ /* 0x002fe400078e020c */
[----:B------:R-:W3:Y:S04]  /*eac20*/  LDL.LU R163, [R1+0x3e4] ;  /* 0x0003e40001a37983 */ /* 0x000ee80000300800 */
[----:B------:R-:W3:Y:S01]  /*eac30*/  LDL.LU R30, [R1+0xf10] ;  /* 0x000f1000011e7983 */ /* 0x000ee20000300800 */
[----:B------:R-:W-:-:S13]  /*eac40*/  LOP3.LUT P0, RZ, R10, 0x4000, RZ, 0xc0, !PT ;  /* 0x000040000aff7812 */ /* 0x000fda000780c0ff */
[----:B--2---:R1:W-:Y:S04]  /*eac50*/  @P0 STG.E desc[UR74][R148.64], R29 ;  /* 0x0000001d94000986 */ /* 0x0043e8000c10194a */
        /* <DEDUP_REMOVED lines=14> */
[----:B------:R-:W-:-:S02]  /*ead40*/  LOP3.LUT P3, RZ, R10, 0x10000, RZ, 0xc0, !PT ;  /* 0x000100000aff7812 */ /* 0x000fc4000786c0ff */
[C---:B------:R-:W-:Y:S02]  /*ead50*/  LOP3.LUT P2, RZ, R10.reuse, 0x40000, RZ, 0xc0, !PT ;  /* 0x000400000aff7812 */ /* 0x040fe4000784c0ff */
[----:B------:R-:W-:Y:S02]  /*ead60*/  LOP3.LUT P1, RZ, R10, 0x100000, RZ, 0xc0, !PT ;  /* 0x001000000aff7812 */ /* 0x000fe4000782c0ff */
        /* <DEDUP_REMOVED lines=13> */
[----:B---3--:R-:W-:-:S05]  /*eae40*/  IMAD.WIDE R148, R30, 0x4, R18 ;  /* 0x000000041e947825 */ /* 0x008fca00078e0212 */
[----:B------:R1:W-:Y:S02]  /*eae50*/  @P3 STG.E desc[UR74][R148.64], R161 ;  /* 0x000000a194003986 */ /* 0x0003e4000c10194a */
[C---:B-1----:R-:W-:Y:S02]  /*eae60*/  IMAD.WIDE R148, R30.reuse, 0x4, R16 ;  /* 0x000000041e947825 */ /* 0x042fe400078e0210 */
[----:B------:R-:W3:Y:S04]  /*eae70*/  LDL.LU R161, [R1+0x59c] ;  /* 0x00059c0001a17983 */ /* 0x000ee80000300800 */
[----:B----4-:R1:W-:Y:S02]  /*eae80*/  @P2 STG.E desc[UR74][R148.64], R162 ;  /* 0x000000a294002986 */ /* 0x0103e4000c10194a */
[----:B-1----:R-:W-:-:S02]  /*eae90*/  IMAD.WIDE R148, R30, 0x4, R14 ;  /* 0x000000041e947825 */ /* 0x002fc400078e020e */
[----:B------:R-:W4:Y:S04]  /*eaea0*/  LDL.LU R162, [R1+0x58c] ;  /* 0x00058c0001a27983 */ /* 0x000f280000300800 */
[----:B------:R1:W-:Y:S02]  /*eaeb0*/  @P1 STG.E desc[UR74][R148.64], R163 ;  /* 0x000000a394001986 */ /* 0x0003e4000c10194a */
[----:B-1----:R-:W-:Y:S02]  /*eaec0*/  IMAD.WIDE R148, R30, 0x4, R12 ;  /* 0x000000041e947825 */ /* 0x002fe400078e020c */
[----:B------:R-:W4:Y:S04]  /*eaed0*/  LDL.LU R163, [R1+0x4ec] ;  /* 0x0004ec0001a37983 */ /* 0x000f280000300800 */
[----:B------:R-:W4:Y:S04]  /*eaee0*/  LDL.LU R30, [R1+0x3ec] ;  /* 0x0003ec00011e7983 */ /* 0x000f280000300800 */
[----:B------:R-:W4:Y:S01]  /*eaef0*/  LDL.LU R151, [R1+0xf20] ;  /* 0x000f200001977983 */ /* 0x000f220000300800 */
[----:B------:R-:W-:-:S04]  /*eaf00*/  LOP3.LUT R0, R0, 0xffffff7f, RZ, 0xc0, !PT ;  /* 0xffffff7f00007812 */ /* 0x000fc800078ec0ff */
        /* <DEDUP_REMOVED lines=8> */
[----:B------:R-:W-:Y:S02]  /*eaf90*/  LOP3.LUT P6, RZ, R10, 0x2000000, RZ, 0xc0, !PT ;  /* 0x020000000aff7812 */ /* 0x000fe400078cc0ff */
[----:B------:R-:W-:-:S11]  /*eafa0*/  LOP3.LUT R0, R0, 0xfffffbff, RZ, 0xc0, !PT ;  /* 0xfffffbff00007812 */ /* 0x000fd600078ec0ff */
[----:B------:R-:W-:Y:S02]  /*eafb0*/  @P6 LOP3.LUT R0, R0, 0x400, RZ, 0xfc, !PT ;  /* 0x0000040000006812 */ /* 0x000fe400078efcff */
[----:B------:R-:W-:Y:S01]  /*eafc0*/  LOP3.LUT P6, RZ, R10, 0x800000, RZ, 0xc0, !PT ;  /* 0x008000000aff7812 */ /* 0x000fe200078cc0ff */
[----:B--2---:R1:W-:Y:S02]  /*eafd0*/  @P0 STG.E desc[UR74][R148.64], R29 ;  /* 0x0000001d94000986 */ /* 0x0043e4000c10194a */
[----:B-1----:R-:W-:Y:S01]  /*eafe0*/  IMAD.WIDE R148, R193, 0x4, R18 ;  /* 0x00000004c1947825 */ /* 0x002fe200078e0212 */
[----:B------:R-:W-:Y:S01]  /*eaff0*/  LOP3.LUT P5, RZ, R11, 0x20, RZ, 0xc0, !PT ;  /* 0x000000200bff7812 */ /* 0x000fe200078ac0ff */
[----:B------:R-:W2:Y:S08]  /*eb000*/  LDL.LU R29, [R1+0x41d0] ;  /* 0x0041d000011d7983 */ /* 0x000eb00000300800 */
        /* <DEDUP_REMOVED lines=25> */
[----:B------:R1:W-:Y:S02]  /*eb1a0*/  @P6 STG.E desc[UR74][R148.64], R194 ;  /* 0x000000c294006986 */ /* 0x0003e4000c10194a */
[----:B-1----:R-:W-:-:S05]  /*eb1b0*/  IMAD.WIDE R148, R160, 0x4, R16 ;  /* 0x00000004a0947825 */ /* 0x002fca00078e0210 */
[----:B------:R1:W-:Y:S02]  /*eb1c0*/  @P5 STG.E desc[UR74][R148.64], R195 ;  /* 0x000000c394005986 */ /* 0x0003e4000c10194a */
[----:B-1----:R-:W-:-:S05]  /*eb1d0*/  IMAD.WIDE R148, R160, 0x4, R14 ;  /* 0x00000004a0947825 */ /* 0x002fca00078e020e */
[----:B------:R1:W-:Y:S02]  /*eb1e0*/  @P4 STG.E desc[UR74][R148.64], R150 ;  /* 0x0000009694004986 */ /* 0x0003e4000c10194a */
[----:B-1----:R-:W-:Y:S02]  /*eb1f0*/  IMAD.WIDE R148, R160, 0x4, R12 ;  /* 0x00000004a0947825 */ /* 0x002fe400078e020c */
[----:B------:R-:W2:Y:S01]  /*eb200*/  LDL.LU R160, [R1+0x27c] ;  /* 0x00027c0001a07983 */ /* 0x000ea20000300800 */
[C---:B------:R-:W-:Y:S02]  /*eb210*/  LOP3.LUT P3, RZ, R11.reuse, 0x80, RZ, 0xc0, !PT ;  /* 0x000000800bff7812 */ /* 0x040fe4000786c0ff */
[C---:B------:R-:W-:Y:S02]  /*eb220*/  LOP3.LUT P2, RZ, R11.reuse, 0x100, RZ, 0xc0, !PT ;  /* 0x000001000bff7812 */ /* 0x040fe4000784c0ff */
[C---:B------:R-:W-:Y:S02]  /*eb230*/  LOP3.LUT P1, RZ, R11.reuse, 0x200, RZ, 0xc0, !PT ;  /* 0x000002000bff7812 */ /* 0x040fe4000782c0ff */
[----:B------:R-:W-:-:S07]  /*eb240*/  LOP3.LUT P0, RZ, R11, 0x400, RZ, 0xc0, !PT ;  /* 0x000004000bff7812 */ /* 0x000fce000780c0ff */
[----:B---3--:R1:W-:Y:S04]  /*eb250*/  @P3 STG.E desc[UR74][R148.64], R161 ;  /* 0x000000a194003986 */ /* 0x0083e8000c10194a */
[----:B-1----:R-:W3:Y:S01]  /*eb260*/  LDL.LU R161, [R1+0x840] ;  /* 0x0008400001a17983 */ /* 0x002ee20000300800 */
[----:B----4-:R-:W-:-:S05]  /*eb270*/  IMAD.WIDE R148, R151, 0x4, R18 ;  /* 0x0000000497947825 */ /* 0x010fca00078e0212 */
[----:B------:R1:W-:Y:S02]  /*eb280*/  @P2 STG.E desc[UR74][R148.64], R162 ;  /* 0x000000a294002986 */ /* 0x0003e4000c10194a */
[C---:B-1----:R-:W-:Y:S02]  /*eb290*/  IMAD.WIDE R148, R151.reuse, 0x4, R16 ;  /* 0x0000000497947825 */ /* 0x042fe400078e0210 */
[----:B------:R-:W4:Y:S04]  /*eb2a0*/  LDL.LU R162, [R1+0x780] ;  /* 0x0007800001a27983 */ /* 0x000f280000300800 */
[----:B------:R1:W-:Y:S02]  /*eb2b0*/  @P1 STG.E desc[UR74][R148.64], R163 ;  /* 0x000000a394001986 */ /* 0x0003e4000c10194a */
[----:B-1----:R-:W-:-:S02]  /*eb2c0*/  IMAD.WIDE R148, R151, 0x4, R14 ;  /* 0x0000000497947825 */ /* 0x002fc400078e020e */
[----:B------:R-:W3:Y:S04]  /*eb2d0*/  LDL.LU R163, [R1+0x660] ;  /* 0x0006600001a37983 */ /* 0x000ee80000300800 */
[----:B------:R1:W-:Y:S04]  /*eb2e0*/  @P0 STG.E desc[UR74][R148.64], R30 ;  /* 0x0000001e94000986 */ /* 0x0003e8000c10194a */
[----:B-1----:R-:W3:Y:S04]  /*eb2f0*/  LDL.LU R30, [R1+0xf24] ;  /* 0x000f2400011e7983 */ /* 0x002ee80000300800 */
[----:B------:R-:W4:Y:S04]  /*eb300*/  LDL.LU R246, [R1+0xf28] ;  /* 0x000f280001f67983 */ /* 0x000f280000300800 */
[----:B------:R-:W4:Y:S04]  /*eb310*/  LDL.LU R31, [R1+0x490] ;  /* 0x00049000011f7983 */ /* 0x000f280000300800 */
[----:B------:R-:W4:Y:S01]  /*eb320*/  LDL.LU R247, [R1+0x3d0] ;  /* 0x0003d00001f77983 */ /* 0x000f220000300800 */
[----:B------:R-:W-:-:S03]  /*eb330*/  LOP3.LUT P3, RZ, R11, 0x800, RZ, 0xc0, !PT ;  /* 0x000008000bff7812 */ /* 0x000fc6000786c0ff */
[----:B------:R-:W4:Y:S01]  /*eb340*/  LDL.LU R251, [R1+0x2a0] ;  /* 0x0002a00001fb7983 */ /* 0x000f220000300800 */
[----:B------:R-:W-:-:S03]  /*eb350*/  IMAD.WIDE R148, R151, 0x4, R12 ;  /* 0x0000000497947825 */ /* 0x000fc600078e020c */
[----:B------:R-:W4:Y:S01]  /*eb360*/  LDL.LU R248, [R1+0xf2c] ;  /* 0x000f2c0001f87983 */ /* 0x000f220000300800 */
[C---:B------:R-:W-:Y:S02]  /*eb370*/  LOP3.LUT P2, RZ, R11.reuse, 0x1000, RZ, 0xc0, !PT ;  /* 0x000010000bff7812 */ /* 0x040fe4000784c0ff */
[C---:B------:R-:W-:Y:S02]  /*eb380*/  LOP3.LUT P1, RZ, R11.reuse, 0x2000, RZ, 0xc0, !PT ;  /* 0x000020000bff7812 */ /* 0x040fe4000782c0ff */
[C---:B------:R-:W-:Y:S02]  /*eb390*/  LOP3.LUT P0, RZ, R11.reuse, 0x4000, RZ, 0xc0, !PT ;  /* 0x000040000bff7812 */ /* 0x040fe4000780c0ff */
[----:B------:R-:W-:Y:S02]  /*eb3a0*/  LOP3.LUT P6, RZ, R11, 0x800000, RZ, 0xc0, !PT ;  /* 0x008000000bff7812 */ /* 0x000fe400078cc0ff */
[----:B------:R-:W-:-:S11]  /*eb3b0*/  LOP3.LUT R192, R192, 0xf7ffffff, RZ, 0xc0, !PT ;  /* 0xf7ffffffc0c07812 */ /* 0x000fd600078ec0ff */
[----:B------:R-:W-:Y:S02]  /*eb3c0*/  @P6 LOP3.LUT R192, R192, 0x8000000, RZ, 0xfc, !PT ;  /* 0x08000000c0c06812 */ /* 0x000fe400078efcff */
[----:B------:R-:W-:Y:S02]  /*eb3d0*/  LOP3.LUT P6, RZ, R11, 0x400000, RZ, 0xc0, !PT ;  /* 0x004000000bff7812 */ /* 0x000fe400078cc0ff */
[----:B------:R-:W-:Y:S01]  /*eb3e0*/  LOP3.LUT R192, R192, 0xefffffff, RZ, 0xc0, !PT ;  /* 0xefffffffc0c07812 */ /* 0x000fe200078ec0ff */
        /* <DEDUP_REMOVED lines=11> */
[----:B---3--:R-:W-:-:S05]  /*eb4a0*/  IMAD.WIDE R148, R30, 0x4, R18 ;  /* 0x000000041e947825 */ /* 0x008fca00078e0212 */
[----:B------:R1:W-:Y:S02]  /*eb4b0*/  @P2 STG.E desc[UR74][R148.64], R161 ;  /* 0x000000a194002986 */ /* 0x0003e4000c10194a */
[----:B-1----:R-:W-:-:S05]  /*eb4c0*/  IMAD.WIDE R148, R30, 0x4, R16 ;  /* 0x000000041e947825 */ /* 0x002fca00078e0210 */
[----:B----4-:R1:W-:Y:S02]  /*eb4d0*/  @P1 STG.E desc[UR74][R148.64], R162 ;  /* 0x000000a294001986 */ /* 0x0103e4000c10194a */
[C---:B-1----:R-:W-:Y:S02]  /*eb4e0*/  IMAD.WIDE R148, R30.reuse, 0x4, R14 ;  /* 0x000000041e947825 */ /* 0x042fe400078e020e */
[----:B------:R-:W3:Y:S04]  /*eb4f0*/  LDL.LU R162, [R1+0x124] ;  /* 0x0001240001a27983 */ /* 0x000ee80000300800 */
[----:B------:R1:W-:Y:S02]  /*eb500*/  @P0 STG.E desc[UR74][R148.64], R163 ;  /* 0x000000a394000986 */ /* 0x0003e4000c10194a */
[----:B-1----:R-:W-:-:S02]  /*eb510*/  IMAD.WIDE R148, R30, 0x4, R12 ;  /* 0x000000041e947825 */ /* 0x002fc400078e020c */
[----:B------:R-:W4:Y:S04]  /*eb520*/  LDL.LU R163, [R1+0x848] ;  /* 0x0008480001a37983 */ /* 0x000f280000300800 */
[----:B------:R-:W3:Y:S04]  /*eb530*/  LDL.LU R30, [R1+0x788] ;  /* 0x00078800011e7983 */ /* 0x000ee80000300800 */
[----:B------:R-:W3:Y:S01]  /*eb540*/  LDL.LU R161, [R1+0xf34] ;  /* 0x000f340001a17983 */ /* 0x000ee20000300800 */
[----:B------:R-:W-:Y:S02]  /*eb550*/  @P6 LOP3.LUT R192, R192, 0x10000000, RZ, 0xfc, !PT ;  /* 0x10000000c0c06812 */ /* 0x000fe400078efcff */
        /* <DEDUP_REMOVED lines=28> */
[----:B--2---:R1:W-:Y:S01]  /*eb720*/  @P6 STG.E desc[UR74][R148.64], R193 ;  /* 0x000000c194006986 */ /* 0x0043e2000c10194a */
        /* <DEDUP_REMOVED lines=29> */
[----:B---3--:R1:W-:Y:S02]  /*eb900*/  @P2 STG.E desc[UR74][R148.64], R162 ;  /* 0x000000a294002986 */ /* 0x0083e4000c10194a */
[----:B-1----:R-:W-:-:S05]  /*eb910*/  IMAD.WIDE R148, R161, 0x4, R18 ;  /* 0x00000004a1947825 */ /* 0x002fca00078e0212 */
[----:B----4-:R1:W-:Y:S02]  /*eb920*/  @P1 STG.E desc[UR74][R148.64], R163 ;  /* 0x000000a394001986 */ /* 0x0103e4000c10194a */
[----:B-1----:R-:W-:-:S05]  /*eb930*/  IMAD.WIDE R148, R161, 0x4, R16 ;  /* 0x00000004a1947825 */ /* 0x002fca00078e0210 */
[----:B------:R1:W-:Y:S04]  /*eb940*/  @P0 STG.E desc[UR74][R148.64], R30 ;  /* 0x0000001e94000986 */ /* 0x0003e8000c10194a */
[----:B-1----:R-:W3:Y:S04]  /*eb950*/  LDL.LU R30, [R1+0x668] ;  /* 0x00066800011e7983 */ /* 0x002ee80000300800 */
[----:B------:R-:W4:Y:S04]  /*eb960*/  LDL.LU R245, [R1+0x498] ;  /* 0x0004980001f57983 */ /* 0x000f280000300800 */
[----:B------:R-:W2:Y:S04]  /*eb970*/  LDL.LU R150, [R1+0x3d8] ;  /* 0x0003d80001967983 */ /* 0x000ea80000300800 */
[----:B------:R-:W2:Y:S04]  /*eb980*/  LDL.LU R151, [R1+0x2a8] ;  /* 0x0002a80001977983 */ /* 0x000ea80000300800 */
[----:B------:R-:W2:Y:S04]  /*eb990*/  LDL.LU R160, [R1+0x268] ;  /* 0x0002680001a07983 */ /* 0x000ea80000300800 */
[----:B------:R-:W2:Y:S01]  /*eb9a0*/  LDL.LU R162, [R1+0xf38] ;  /* 0x000f380001a27983 */ /* 0x000ea20000300800 */
[----:B------:R-:W-:-:S03]  /*eb9b0*/  LOP3.LUT P3, RZ, R11, 0x40000000, RZ, 0xc0, !PT ;  /* 0x400000000bff7812 */ /* 0x000fc6000786c0ff */
[----:B------:R-:W2:Y:S01]  /*eb9c0*/  LDL.LU R163, [R1+0x128] ;  /* 0x0001280001a37983 */ /* 0x000ea20000300800 */
[----:B------:R-:W-:Y:S01]  /*eb9d0*/  IMAD.WIDE R148, R161, 0x4, R14 ;  /* 0x00000004a1947825 */ /* 0x000fe200078e020e */
        /* <DEDUP_REMOVED lines=13> */
[----:B---3--:R1:W-:Y:S04]  /*ebab0*/  @P3 STG.E desc[UR74][R148.64], R30 ;  /* 0x0000001e94003986 */ /* 0x0083e8000c10194a */
[----:B-1----:R-:W3:Y:S04]  /*ebac0*/  LDL.LU R30, [R1+0x84c] ;  /* 0x00084c00011e7983 */ /* 0x002ee80000300800 */
[----:B------:R-:W3:Y:S01]  /*ebad0*/  LDL.LU R193, [R1+0x78c] ;  /* 0x00078c0001c17983 */ /* 0x000ee20000300800 */
[----:B------:R-:W-:-:S02]  /*ebae0*/  LOP3.LUT R192, R192, 0xff7fffff, RZ, 0xc0, !PT ;  /* 0xff7fffffc0c07812 */ /* 0x000fc400078ec0ff */
[----:B------:R-:W-:Y:S01]  /*ebaf0*/  LOP3.LUT P2, RZ, R11, 0x80000000, RZ, 0xc0, !PT ;  /* 0x800000000bff7812 */ /* 0x000fe2000784c0ff */
[----:B------:R-:W3:Y:S01]  /*ebb00*/  LDL.LU R246, [R1+0x66c] ;  /* 0x00066c0001f67983 */ /* 0x000ee20000300800 */
[----:B------:R-:W-:Y:S02]  /*ebb10*/  @P6 LOP3.LUT R192, R192, 0x800000, RZ, 0xfc, !PT ;  /* 0x00800000c0c06812 */ /* 0x000fe400078efcff */
[----:B------:R-:W-:Y:S01]  /*ebb20*/  LOP3.LUT P6, RZ, R20, 0x20, RZ, 0xc0, !PT ;  /* 0x0000002014ff7812 */ /* 0x000fe200078cc0ff */
[----:B------:R-:W-:Y:S01]  /*ebb30*/  IMAD.WIDE R148, R161, 0x4, R12 ;  /* 0x00000004a1947825 */ /* 0x000fe200078e020c */
[----:B------:R-:W3:Y:S01]  /*ebb40*/  LDL.LU R249, [R1+0x3dc] ;  /* 0x0003dc0001f97983 */ /* 0x000ee20000300800 */
[----:B------:R-:W-:-:S03]  /*ebb50*/  LOP3.LUT R192, R192, 0xfeffffff, RZ, 0xc0, !PT ;  /* 0xfeffffffc0c07812 */ /* 0x000fc600078ec0ff */
[----:B------:R-:W3:Y:S04]  /*ebb60*/  LDL.LU R244, [R1+0x2ac] ;  /* 0x0002ac0001f47983 */ /* 0x000ee80000300800 */
[----:B------:R-:W3:Y:S04]  /*ebb70*/  LDL.LU R248, [R1+0x26c] ;  /* 0x00026c0001f87983 */ /* 0x000ee80000300800 */
[----:B------:R-:W3:Y:S01]  /*ebb80*/  LDL.LU R194, [R1+0xf40] ;  /* 0x000f400001c27983 */ /* 0x000ee20000300800 */
[----:B------:R-:W-:-:S03]  /*ebb90*/  @P6 LOP3.LUT R192, R192, 0x1000000, RZ, 0xfc, !PT ;  /* 0x01000000c0c06812 */ /* 0x000fc600078efcff */
[----:B------:R-:W3:Y:S01]  /*ebba0*/  LDL.LU R195, [R1+0x12c] ;  /* 0x00012c0001c37983 */ /* 0x000ee20000300800 */
[----:B------:R-:W-:-:S03]  /*ebbb0*/  LOP3.LUT P6, RZ, R20, 0x10, RZ, 0xc0, !PT ;  /* 0x0000001014ff7812 */ /* 0x000fc600078cc0ff */
[----:B------:R-:W3:Y:S04]  /*ebbc0*/  LDL.LU R161, [R1+0xf44] ;  /* 0x000f440001a17983 */ /* 0x000ee80000300800 */
[----:B----4-:R1:W-:Y:S01]  /*ebbd0*/  @P2 STG.E desc[UR74][R148.64], R245 ;  /* 0x000000f594002986 */ /* 0x0103e2000c10194a */
[----:B------:R-:W-:-:S03]  /*ebbe0*/  LOP3.LUT R192, R192, 0xfdffffff, RZ, 0xc0, !PT ;  /* 0xfdffffffc0c07812 */ /* 0x000fc600078ec0ff */
[----:B-1----:R-:W4:Y:S02]  /*ebbf0*/  LDL.LU R245, [R1+0x49c] ;  /* 0x00049c0001f57983 */ /* 0x002f240000300800 */
[----:B------:R-:W-:Y:S02]  /*ebc00*/  @P6 LOP3.LUT R192, R192, 0x2000000, RZ, 0xfc, !PT ;  /* 0x02000000c0c06812 */ /* 0x000fe400078efcff */
[C---:B------:R-:W-:Y:S02]  /*ebc10*/  LOP3.LUT P6, RZ, R20.reuse, 0x8, RZ, 0xc0, !PT ;  /* 0x0000000814ff7812 */ /* 0x040fe400078cc0ff */
[C---:B------:R-:W-:Y:S02]  /*ebc20*/  LOP3.LUT P1, RZ, R20.reuse, 0x1, RZ, 0xc0, !PT ;  /* 0x0000000114ff7812 */ /* 0x040fe4000782c0ff */
[----:B------:R-:W-:Y:S01]  /*ebc30*/  LOP3.LUT P0, RZ, R20, 0x2, RZ, 0xc0, !PT ;  /* 0x0000000214ff7812 */ /* 0x000fe2000780c0ff */
[----:B--2---:R-:W-:Y:S01]  /*ebc40*/  IMAD.WIDE R148, R162, 0x4, R18 ;  /* 0x00000004a2947825 */ /* 0x004fe200078e0212 */
[----:B------:R-:W-:-:S07]  /*ebc50*/  LOP3.LUT R192, R192, 0xfbffffff, RZ, 0xc0, !PT ;  /* 0xfbffffffc0c07812 */ /* 0x000fce00078ec0ff */
[----:B------:R-:W-:Y:S02]  /*ebc60*/  @P6 LOP3.LUT R192, R192, 0x4000000, RZ, 0xfc, !PT ;  /* 0x04000000c0c06812 */ /* 0x000fe400078efcff */
[----:B------:R-:W-:Y:S01]  /*ebc70*/  LOP3.LUT P6, RZ, R20, 0x4, RZ, 0xc0, !PT ;  /* 0x0000000414ff7812 */ /* 0x000fe200078cc0ff */
[----:B------:R1:W-:Y:S02]  /*ebc80*/  @P1 STG.E desc[UR74][R148.64], R150 ;  /* 0x0000009694001986 */ /* 0x0003e4000c10194a */
[C---:B-1----:R-:W-:Y:S02]  /*ebc90*/  IMAD.WIDE R148, R162.reuse, 0x4, R16 ;  /* 0x00000004a2947825 */ /* 0x042fe400078e0210 */
[----:B------:R-:W2:Y:S04]  /*ebca0*/  LDL.LU R150, [R1+0x940] ;  /* 0x0009400001967983 */ /* 0x000ea80000300800 */
[----:B------:R1:W-:Y:S02]  /*ebcb0*/  @P0 STG.E desc[UR74][R148.64], R151 ;  /* 0x0000009794000986 */ /* 0x0003e4000c10194a */
[----:B-1----:R-:W-:-:S02]  /*ebcc0*/  IMAD.WIDE R148, R162, 0x4, R14 ;  /* 0x00000004a2947825 */ /* 0x002fc400078e020e */
[----:B------:R-:W2:Y:S04]  /*ebcd0*/  LDL.LU R151, [R1+0x920] ;  /* 0x0009200001977983 */ /* 0x000ea80000300800 */
[----:B------:R1:W-:Y:S01]  /*ebce0*/  @P6 STG.E desc[UR74][R148.64], R160 ;  /* 0x000000a094006986 */ /* 0x0003e2000c10194a */
[----:B------:R-:W-:Y:S01]  /*ebcf0*/  LOP3.LUT P6, RZ, R192, 0x4000000, RZ, 0xc0, !PT ;  /* 0x04000000c0ff7812 */ /* 0x000fe200078cc0ff */
[----:B-1----:R-:W-:Y:S02]  /*ebd00*/  IMAD.WIDE R148, R162, 0x4, R12 ;  /* 0x00000004a2947825 */ /* 0x002fe400078e020c */
[----:B------:R-:W2:Y:S10]  /*ebd10*/  LDL.LU R160, [R1+0x8a0] ;  /* 0x0008a00001a07983 */ /* 0x000eb40000300800 */
[----:B------:R1:W-:Y:S01]  /*ebd20*/  @P6 STG.E desc[UR74][R148.64], R163 ;  /* 0x000000a394006986 */ /* 0x0003e2000c10194a */
[----:B------:R-:W-:Y:S01]  /*ebd30*/  LOP3.LUT P6, RZ, R192, 0x2000000, RZ, 0xc0, !PT ;  /* 0x02000000c0ff7812 */ /* 0x000fe200078cc0ff */
[----:B-1----:R-:W-:-:S02]  /*ebd40*/  IMAD.WIDE R148, R250, 0x4, R18 ;  /* 0x00000004fa947825 */ /* 0x002fc400078e0212 */
[----:B------:R-:W2:Y:S10]  /*ebd50*/  LDL.LU R163, [R1+0x880] ;  /* 0x0008800001a37983 */ /* 0x000eb40000300800 */
[----:B---3--:R1:W-:Y:S04]  /*ebd60*/  @P6 STG.E desc[UR74][R148.64], R30 ;  /* 0x0000001e94006986 */ /* 0x0083e8000c10194a */
[----:B-1----:R-:W3:Y:S04]  /*ebd70*/  LDL.LU R30, [R1+0x870] ;  /* 0x00087000011e7983 */ /* 0x002ee80000300800 */
[----:B------:R-:W3:Y:S01]  /*ebd80*/  LDL.LU R162, [R1+0xf48] ;  /* 0x000f480001a27983 */ /* 0x000ee20000300800 */
        /* <DEDUP_REMOVED lines=8> */
[----:B----4-:R1:W-:Y:S01]  /*ebe10*/  @P6 STG.E desc[UR74][R148.64], R245 ;  /* 0x000000f594006986 */ /* 0x0103e2000c10194a */
        /* <DEDUP_REMOVED lines=17> */
[----:B--2---:R1:W-:Y:S01]  /*ebf30*/  @P4 STG.E desc[UR74][R148.64], R150 ;  /* 0x0000009694004986 */ /* 0x0043e2000c10194a */
[----:B------:R-:W-:Y:S01]  /*ebf40*/  LOP3.LUT P1, RZ, R20, 0x8000, RZ, 0xc0, !PT ;  /* 0x0000800014ff7812 */ /* 0x000fe2000782c0ff */
[----:B-1----:R-:W-:-:S05]  /*ebf50*/  IMAD.WIDE R148, R161, 0x4, R16 ;  /* 0x00000004a1947825 */ /* 0x002fca00078e0210 */
[----:B------:R1:W-:Y:S01]  /*ebf60*/  @P3 STG.E desc[UR74][R148.64], R151 ;  /* 0x0000009794003986 */ /* 0x0003e2000c10194a */
[----:B------:R-:W-:Y:S01]  /*ebf70*/  LOP3.LUT P0, RZ, R20, 0x10000, RZ, 0xc0, !PT ;  /* 0x0001000014ff7812 */ /* 0x000fe2000780c0ff */
[----:B-1----:R-:W-:-:S05]  /*ebf80*/  IMAD.WIDE R148, R161, 0x4, R14 ;  /* 0x00000004a1947825 */ /* 0x002fca00078e020e */
[----:B------:R1:W-:Y:S02]  /*ebf90*/  @P2 STG.E desc[UR74][R148.64], R160 ;  /* 0x000000a094002986 */ /* 0x0003e4000c10194a */
[----:B-1----:R-:W-:Y:S02]  /*ebfa0*/  IMAD.WIDE R148, R161, 0x4, R12 ;  /* 0x00000004a1947825 */ /* 0x002fe400078e020c */
[----:B------:R-:W2:Y:S04]  /*ebfb0*/  LDL.LU R160, [R1+0x860] ;  /* 0x0008600001a07983 */ /* 0x000ea80000300800 */
[----:B------:R3:W-:Y:S04]  /*ebfc0*/  @P1 STG.E desc[UR74][R148.64], R163 ;  /* 0x000000a394001986 */ /* 0x0007e8000c10194a */
[----:B------:R-:W4:Y:S01]  /*ebfd0*/  LDL.LU R161, [R1+0x850] ;  /* 0x0008500001a17983 */ /* 0x000f220000300800 */
[----:B---3--:R-:W-:-:S05]  /*ebfe0*/  IMAD.WIDE R148, R162, 0x4, R18 ;  /* 0x00000004a2947825 */ /* 0x008fca00078e0212 */
[----:B------:R1:W-:Y:S04]  /*ebff0*/  @P0 STG.E desc[UR74][R148.64], R30 ;  /* 0x0000001e94000986 */ /* 0x0003e8000c10194a */
[----:B-1----:R-:W3:Y:S04]  /*ec000*/  LDL.LU R30, [R1+0x770] ;  /* 0x00077000011e7983 */ /* 0x002ee80000300800 */
[----:B------:R-:W3:Y:S04]  /*ec010*/  LDL.LU R0, [R1+0x944] ;  /* 0x0009440001007983 */ /* 0x000ee80000300800 */
[----:B------:R-:W3:Y:S04]  /*ec020*/  LDL.LU R31, [R1+0x924] ;  /* 0x00092400011f7983 */ /* 0x000ee80000300800 */
[----:B------:R-:W3:Y:S04]  /*ec030*/  LDL.LU R163, [R1+0xf4c] ;  /* 0x000f4c0001a37983 */ /* 0x000ee80000300800 */
[----:B------:R-:W3:Y:S01]  /*ec040*/  LDL.LU R247, [R1+0x8a4] ;  /* 0x0008a40001f77983 */ /* 0x000ee20000300800 */
[----:B------:R-:W-:-:S02]  /*ec050*/  LOP3.LUT P6, RZ, R20, 0x20000000, RZ, 0xc0, !PT ;  /* 0x2000000014ff7812 */ /* 0x000fc400078cc0ff */
[----:B------:R-:W-:Y:S01]  /*ec060*/  LOP3.LUT R192, R192, 0xfffff7ff, RZ, 0xc0, !PT ;  /* 0xfffff7ffc0c07812 */ /* 0x000fe200078ec0ff */
[----:B------:R-:W3:Y:S04]  /*ec070*/  LDL.LU R251, [R1+0x884] ;  /* 0x0008840001fb7983 */ /* 0x000ee80000300800 */
[----:B------:R-:W3:Y:S04]  /*ec080*/  LDL.LU R193, [R1+0x874] ;  /* 0x0008740001c17983 */ /* 0x000ee80000300800 */
[----:B------:R-:W3:Y:S02]  /*ec090*/  LDL.LU R246, [R1+0x864] ;  /* 0x0008640001f67983 */ /* 0x000ee40000300800 */
[----:B------:R-:W-:-:S02]  /*ec0a0*/  @P6 LOP3.LUT R192, R192, 0x800, RZ, 0xfc, !PT ;  /* 0x00000800c0c06812 */ /* 0x000fc400078efcff */
[----:B------:R-:W-:Y:S01]  /*ec0b0*/  LOP3.LUT P6, RZ, R20, 0x10000000, RZ, 0xc0, !PT ;  /* 0x1000000014ff7812 */ /* 0x000fe200078cc0ff */
[----:B------:R-:W3:Y:S01]  /*ec0c0*/  LDL.LU R250, [R1+0x854] ;  /* 0x0008540001fa7983 */ /* 0x000ee20000300800 */
[----:B------:R-:W-:-:S03]  /*ec0d0*/  LOP3.LUT R192, R192, 0xffffefff, RZ, 0xc0, !PT ;  /* 0xffffefffc0c07812 */ /* 0x000fc600078ec0ff */
[----:B------:R-:W3:Y:S04]  /*ec0e0*/  LDL.LU R249, [R1+0x774] ;  /* 0x0007740001f97983 */ /* 0x000ee80000300800 */
[----:B------:R-:W3:Y:S04]  /*ec0f0*/  LDL.LU R244, [R1+0x948] ;  /* 0x0009480001f47983 */ /* 0x000ee80000300800 */
[----:B------:R-:W-:Y:S01]  /*ec100*/  @P6 LOP3.LUT R192, R192, 0x1000, RZ, 0xfc, !PT ;  /* 0x00001000c0c06812 */ /* 0x000fe200078efcff */
[----:B------:R-:W3:Y:S01]  /*ec110*/  LDL.LU R248, [R1+0x928] ;  /* 0x0009280001f87983 */ /* 0x000ee20000300800 */
[----:B------:R-:W-:-:S02]  /*ec120*/  LOP3.LUT P6, RZ, R20, 0x8000000, RZ, 0xc0, !PT ;  /* 0x0800000014ff7812 */ /* 0x000fc400078cc0ff */
[----:B------:R-:W-:Y:S01]  /*ec130*/  LOP3.LUT R192, R192, 0xffffdfff, RZ, 0xc0, !PT ;  /* 0xffffdfffc0c07812 */ /* 0x000fe200078ec0ff */
[----:B------:R-:W3:Y:S01]  /*ec140*/  LDL.LU R194, [R1+0x8a8] ;  /* 0x0008a80001c27983 */ /* 0x000ee20000300800 */
[----:B------:R-:W-:-:S03]  /*ec150*/  LOP3.LUT P3, RZ, R20, 0x20000, RZ, 0xc0, !PT ;  /* 0x0002000014ff7812 */ /* 0x000fc6000786c0ff */
[----:B------:R-:W3:Y:S01]  /*ec160*/  LDL.LU R195, [R1+0xf54] ;  /* 0x000f540001c37983 */ /* 0x000ee20000300800 */
[----:B------:R-:W-:Y:S01]  /*ec170*/  LOP3.LUT P2, RZ, R20, 0x40000, RZ, 0xc0, !PT ;  /* 0x0004000014ff7812 */ /* 0x000fe2000784c0ff */
[----:B------:R-:W-:Y:S01]  /*ec180*/  IMAD.WIDE R148, R162, 0x4, R16 ;  /* 0x00000004a2947825 */ /* 0x000fe200078e0210 */
[----:B------:R-:W-:Y:S01]  /*ec190*/  LOP3.LUT P1, RZ, R20, 0x80000, RZ, 0xc0, !PT ;  /* 0x0008000014ff7812 */ /* 0x000fe2000782c0ff */
[----:B------:R-:W3:Y:S02]  /*ec1a0*/  LDL.LU R150, [R1+0x888] ;  /* 0x0008880001967983 */ /* 0x000ee40000300800 */
[----:B------:R-:W-:Y:S02]  /*ec1b0*/  @P6 LOP3.LUT R192, R192, 0x2000, RZ, 0xfc, !PT ;  /* 0x00002000c0c06812 */ /* 0x000fe400078efcff */
[----:B------:R-:W-:Y:S01]  /*ec1c0*/  LOP3.LUT P6, RZ, R20, 0x4000000, RZ, 0xc0, !PT ;  /* 0x0400000014ff7812 */ /* 0x000fe200078cc0ff */
[----:B------:R-:W3:Y:S01]  /*ec1d0*/  LDL.LU R151, [R1+0x878] ;  /* 0x0008780001977983 */ /* 0x000ee20000300800 */
        /* <DEDUP_REMOVED lines=17> */
[C---:B-1----:R-:W-:Y:S02]  /*ec2f0*/  IMAD.WIDE R148, R162.reuse, 0x4, R14 ;  /* 0x00000004a2947825 */ /* 0x042fe400078e020e */
[----:B------:R-:W2:Y:S04]  /*ec300*/  LDL.LU R160, [R1+0x868] ;  /* 0x0008680001a07983 */ /* 0x000ea80000300800 */
[----:B----4-:R1:W-:Y:S02]  /*ec310*/  @P2 STG.E desc[UR74][R148.64], R161 ;  /* 0x000000a194002986 */ /* 0x0103e4000c10194a */
[----:B-1----:R-:W-:-:S02]  /*ec320*/  IMAD.WIDE R148, R162, 0x4, R12 ;  /* 0x00000004a2947825 */ /* 0x002fc400078e020c */
[----:B------:R-:W4:Y:S04]  /*ec330*/  LDL.LU R161, [R1+0x858] ;  /* 0x0008580001a17983 */ /* 0x000f280000300800 */
[----:B------:R-:W2:Y:S04]  /*ec340*/  LDL.LU R162, [R1+0xf58] ;  /* 0x000f580001a27983 */ /* 0x000ea80000300800 */
[----:B---3--:R1:W-:Y:S02]  /*ec350*/  @P1 STG.E desc[UR74][R148.64], R30 ;  /* 0x0000001e94001986 */ /* 0x0083e4000c10194a */
[----:B-1----:R-:W-:-:S02]  /*ec360*/  IMAD.WIDE R148, R163, 0x4, R18 ;  /* 0x00000004a3947825 */ /* 0x002fc400078e0212 */
[----:B------:R-:W3:Y:S04]  /*ec370*/  LDL.LU R30, [R1+0x41cc] ;  /* 0x0041cc00011e7983 */ /* 0x000ee80000300800 */
[----:B------:R1:W-:Y:S02]  /*ec380*/  @P0 STG.E desc[UR74][R148.64], R0 ;  /* 0x0000000094000986 */ /* 0x0003e4000c10194a */
[----:B-1----:R-:W-:-:S05]  /*ec390*/  IMAD.WIDE R148, R163, 0x4, R16 ;  /* 0x00000004a3947825 */ /* 0x002fca00078e0210 */
[----:B------:R1:W-:Y:S01]  /*ec3a0*/  @P6 STG.E desc[UR74][R148.64], R31 ;  /* 0x0000001f94006986 */ /* 0x0003e2000c10194a */
[----:B------:R-:W-:Y:S01]  /*ec3b0*/  LOP3.LUT P6, RZ, R192, 0x40000, RZ, 0xc0, !PT ;  /* 0x00040000c0ff7812 */ /* 0x000fe200078cc0ff */
[----:B-1----:R-:W-:-:S12]  /*ec3c0*/  IMAD.WIDE R148, R163, 0x4, R14 ;  /* 0x00000004a3947825 */ /* 0x002fd800078e020e */
[----:B------:R1:W-:Y:S02]  /*ec3d0*/  @P6 STG.E desc[UR74][R148.64], R247 ;  /* 0x000000f794006986 */ /* 0x0003e4000c10194a */
[----:B-1----:R-:W-:Y:S02]  /*ec3e0*/  IMAD.WIDE R148, R163, 0x4, R12 ;  /* 0x00000004a3947825 */ /* 0x002fe400078e020c */
[----:B------:R-:W3:Y:S01]  /*ec3f0*/  LDL.LU R163, [R1+0x778] ;  /* 0x0007780001a37983 */ /* 0x000ee20000300800 */
        /* <DEDUP_REMOVED lines=29> */
[----:B--2---:R-:W-:-:S05]  /*ec5d0*/  IMAD.WIDE R148, R162, 0x4, R18 ;  /* 0x00000004a2947825 */ /* 0x004fca00078e0212 */
[----:B------:R1:W-:Y:S01]  /*ec5e0*/  @P3 STG.E desc[UR74][R148.64], R151 ;  /* 0x0000009794003986 */ /* 0x0003e2000c10194a */
[----:B------:R-:W-:Y:S01]  /*ec5f0*/  LOP3.LUT P0, RZ, R21, 0x8, RZ, 0xc0, !PT ;  /* 0x0000000815ff7812 */ /* 0x000fe2000780c0ff */
[----:B-1----:R-:W-:-:S05]  /*ec600*/  IMAD.WIDE R148, R162, 0x4, R16 ;  /* 0x00000004a2947825 */ /* 0x002fca00078e0210 */
[----:B------:R1:W-:Y:S02]  /*ec610*/  @P2 STG.E desc[UR74][R148.64], R160 ;  /* 0x000000a094002986 */ /* 0x0003e4000c10194a */
[----:B-1----:R-:W-:-:S05]  /*ec620*/  IMAD.WIDE R148, R162, 0x4, R14 ;  /* 0x00000004a2947825 */ /* 0x002fca00078e020e */
[----:B----4-:R1:W-:Y:S02]  /*ec630*/  @P1 STG.E desc[UR74][R148.64], R161 ;  /* 0x000000a194001986 */ /* 0x0103e4000c10194a */
[----:B-1----:R-:W-:-:S05]  /*ec640*/  IMAD.WIDE R148, R162, 0x4, R12 ;  /* 0x00000004a2947825 */ /* 0x002fca00078e020c */
[----:B---3--:R1:W-:Y:S04]  /*ec650*/  @P0 STG.E desc[UR74][R148.64], R163 ;  /* 0x000000a394000986 */ /* 0x0083e8000c10194a */
[----:B-1----:R-:W2:Y:S04]  /*ec660*/  LDL.LU R163, [R1+0x94c] ;  /* 0x00094c0001a37983 */ /* 0x002ea80000300800 */
[----:B------:R-:W3:Y:S04]  /*ec670*/  LDL.LU R195, [R1+0x92c] ;  /* 0x00092c0001c37983 */ /* 0x000ee80000300800 */
[----:B------:R-:W4:Y:S04]  /*ec680*/  LDL.LU R150, [R1+0x8ac] ;  /* 0x0008ac0001967983 */ /* 0x000f280000300800 */
[----:B------:R-:W2:Y:S04]  /*ec690*/  LDL.LU R151, [R1+0xf5c] ;  /* 0x000f5c0001977983 */ /* 0x000ea80000300800 */
[----:B------:R-:W3:Y:S04]  /*ec6a0*/  LDL.LU R160, [R1+0x88c] ;  /* 0x00088c0001a07983 */ /* 0x000ee80000300800 */
[----:B------:R-:W3:Y:S04]  /*ec6b0*/  LDL.LU R161, [R1+0x87c] ;  /* 0x00087c0001a17983 */ /* 0x000ee80000300800 */
[----:B------:R-:W3:Y:S04]  /*ec6c0*/  LDL.LU R162, [R1+0x86c] ;  /* 0x00086c0001a27983 */ /* 0x000ee80000300800 */
[----:B------:R-:W3:Y:S01]  /*ec6d0*/  LDL.LU R251, [R1+0xf60] ;  /* 0x000f600001fb7983 */ /* 0x000ee20000300800 */
[----:B------:R-:W-:-:S02]  /*ec6e0*/  LOP3.LUT P3, RZ, R21, 0x10, RZ, 0xc0, !PT ;  /* 0x0000001015ff7812 */ /* 0x000fc4000786c0ff */
        /* <DEDUP_REMOVED lines=15> */
[----:B------:R1:W-:Y:S04]  /*ec7e0*/  @P3 STG.E desc[UR74][R148.64], R163 ;  /* 0x000000a394003986 */ /* 0x0003e8000c10194a */
[----:B-1----:R-:W2:Y:S04]  /*ec7f0*/  LDL.LU R163, [R1+0x85c] ;  /* 0x00085c0001a37983 */ /* 0x002ea80000300800 */
[----:B------:R-:W2:Y:S04]  /*ec800*/  LDL.LU R193, [R1+0x77c] ;  /* 0x00077c0001c17983 */ /* 0x000ea80000300800 */
[----:B------:R-:W2:Y:S04]  /*ec810*/  LDL.LU R246, [R1+0x960] ;  /* 0x0009600001f67983 */ /* 0x000ea80000300800 */
[----:B------:R-:W2:Y:S01]  /*ec820*/  LDL.LU R249, [R1+0xf64] ;  /* 0x000f640001f97983 */ /* 0x000ea20000300800 */
[----:B------:R-:W-:-:S02]  /*ec830*/  @P6 LOP3.LUT R192, R192, 0x80, RZ, 0xfc, !PT ;  /* 0x00000080c0c06812 */ /* 0x000fc400078efcff */
[----:B------:R-:W-:Y:S01]  /*ec840*/  LOP3.LUT P6, RZ, R21, 0x800, RZ, 0xc0, !PT ;  /* 0x0000080015ff7812 */ /* 0x000fe200078cc0ff */
[----:B------:R-:W2:Y:S01]  /*ec850*/  LDL.LU R250, [R1+0x930] ;  /* 0x0009300001fa7983 */ /* 0x000ea20000300800 */
[----:B------:R-:W-:-:S03]  /*ec860*/  LOP3.LUT R192, R192, 0xfffffeff, RZ, 0xc0, !PT ;  /* 0xfffffeffc0c07812 */ /* 0x000fc600078ec0ff */
[----:B------:R-:W2:Y:S01]  /*ec870*/  LDL.LU R245, [R1+0x8f0] ;  /* 0x0008f00001f57983 */ /* 0x000ea20000300800 */
[C---:B------:R-:W-:Y:S02]  /*ec880*/  LOP3.LUT P2, RZ, R21.reuse, 0x20, RZ, 0xc0, !PT ;  /* 0x0000002015ff7812 */ /* 0x040fe4000784c0ff */
[----:B------:R-:W-:Y:S01]  /*ec890*/  LOP3.LUT P1, RZ, R21, 0x40, RZ, 0xc0, !PT ;  /* 0x0000004015ff7812 */ /* 0x000fe2000782c0ff */
[----:B------:R-:W-:Y:S01]  /*ec8a0*/  IMAD.WIDE R148, R151, 0x4, R16 ;  /* 0x0000000497947825 */ /* 0x000fe200078e0210 */
[----:B------:R-:W2:Y:S03]  /*ec8b0*/  LDL.LU R244, [R1+0x480] ;  /* 0x0004800001f47983 */ /* 0x000ea60000300800 */
[----:B------:R-:W-:Y:S02]  /*ec8c0*/  @P6 LOP3.LUT R192, R192, 0x100, RZ, 0xfc, !PT ;  /* 0x00000100c0c06812 */ /* 0x000fe400078efcff */
[----:B------:R-:W-:-:S02]  /*ec8d0*/  LOP3.LUT P6, RZ, R21, 0x400, RZ, 0xc0, !PT ;  /* 0x0000040015ff7812 */ /* 0x000fc400078cc0ff */
[----:B------:R-:W-:Y:S02]  /*ec8e0*/  LOP3.LUT R192, R192, 0xfffffdff, RZ, 0xc0, !PT ;  /* 0xfffffdffc0c07812 */ /* 0x000fe400078ec0ff */
[----:B------:R-:W-:-:S09]  /*ec8f0*/  LOP3.LUT P0, RZ, R21, 0x80, RZ, 0xc0, !PT ;  /* 0x0000008015ff7812 */ /* 0x000fd2000780c0ff */
[----:B------:R-:W-:Y:S02]  /*ec900*/  @P6 LOP3.LUT R192, R192, 0x200, RZ, 0xfc, !PT ;  /* 0x00000200c0c06812 */ /* 0x000fe400078efcff */
[----:B------:R-:W-:Y:S01]  /*ec910*/  LOP3.LUT P6, RZ, R21, 0x200, RZ, 0xc0, !PT ;  /* 0x0000020015ff7812 */ /* 0x000fe200078cc0ff */
[----:B---3--:R1:W-:Y:S01]  /*ec920*/  @P2 STG.E desc[UR74][R148.64], R195 ;  /* 0x000000c394002986 */ /* 0x0083e2000c10194a */
[----:B------:R-:W-:Y:S01]  /*ec930*/  LOP3.LUT R192, R192, 0xfffffbff, RZ, 0xc0, !PT ;  /* 0xfffffbffc0c07812 */ /* 0x000fe200078ec0ff */
[----:B-1----:R-:W-:-:S10]  /*ec940*/  IMAD.WIDE R148, R151, 0x4, R14 ;  /* 0x0000000497947825 */ /* 0x002fd400078e020e */
[----:B------:R-:W-:Y:S02]  /*ec950*/  @P6 LOP3.LUT R192, R192, 0x400, RZ, 0xfc, !PT ;  /* 0x00000400c0c06812 */ /* 0x000fe400078efcff */
[----:B------:R-:W-:Y:S01]  /*ec960*/  LOP3.LUT P6, RZ, R21, 0x100, RZ, 0xc0, !PT ;  /* 0x0000010015ff7812 */ /* 0x000fe200078cc0ff */
[----:B----4-:R1:W-:Y:S04]  /*ec970*/  @P1 STG.E desc[UR74][R148.64], R150 ;  /* 0x0000009694001986 */ /* 0x0103e8000c10194a */
[----:B-1----:R-:W3:Y:S01]  /*ec980*/  LDL.LU R150, [R1+0xf68] ;  /* 0x000f680001967983 */ /* 0x002ee20000300800 */
[----:B------:R-:W-:-:S03]  /*ec990*/  IMAD.WIDE R148, R151, 0x4, R12 ;  /* 0x0000000497947825 */ /* 0x000fc600078e020c */
[----:B------:R-:W4:Y:S04]  /*ec9a0*/  LDL.LU R248, [R1+0x3c0] ;  /* 0x0003c00001f87983 */ /* 0x000f280000300800 */
[----:B------:R1:W-:Y:S04]  /*ec9b0*/  @P0 STG.E desc[UR74][R148.64], R160 ;  /* 0x000000a094000986 */ /* 0x0003e8000c10194a */
[----:B------:R-:W3:Y:S04]  /*ec9c0*/  LDL.LU R194, [R1+0x320] ;  /* 0x0003200001c27983 */ /* 0x000ee80000300800 */
[----:B------:R-:W3:Y:S01]  /*ec9d0*/  LDL.LU R195, [R1+0x250] ;  /* 0x0002500001c37983 */ /* 0x000ee20000300800 */
[----:B-1----:R-:W-:-:S03]  /*ec9e0*/  IMAD.WIDE R148, R251, 0x4, R18 ;  /* 0x00000004fb947825 */ /* 0x002fc600078e0212 */
[----:B------:R-:W3:Y:S04]  /*ec9f0*/  LDL.LU R151, [R1+0x110] ;  /* 0x0001100001977983 */ /* 0x000ee80000300800 */
[----:B------:R1:W-:Y:S01]  /*eca00*/  @P6 STG.E desc[UR74][R148.64], R161 ;  /* 0x000000a194006986 */ /* 0x0003e2000c10194a */
[----:B------:R-:W-:-:S03]  /*eca10*/  LOP3.LUT P6, RZ, R192, 0x400, RZ, 0xc0, !PT ;  /* 0x00000400c0ff7812 */ /* 0x000fc600078cc0ff */
[----:B------:R-:W3:Y:S01]  /*eca20*/  LDL.LU R160, [R1+0xf6c] ;  /* 0x000f6c0001a07983 */ /* 0x000ee20000300800 */
[----:B-1----:R-:W-:-:S03]  /*eca30*/  IMAD.WIDE R148, R251, 0x4, R16 ;  /* 0x00000004fb947825 */ /* 0x002fc600078e0210 */
[----:B------:R-:W4:Y:S06]  /*eca40*/  LDL.LU R161, [R1+0x964] ;  /* 0x0009640001a17983 */ /* 0x000f2c0000300800 */
[----:B------:R1:W-:Y:S01]  /*eca50*/  @P6 STG.E desc[UR74][R148.64], R162 ;  /* 0x000000a294006986 */ /* 0x0003e2000c10194a */
[----:B------:R-:W-:-:S03]  /*eca60*/  LOP3.LUT P6, RZ, R192, 0x200, RZ, 0xc0, !PT ;  /* 0x00000200c0ff7812 */ /* 0x000fc600078cc0ff */
[----:B-1----:R-:W4:Y:S01]  /*eca70*/  LDL.LU R162, [R1+0x934] ;  /* 0x0009340001a27983 */ /* 0x002f220000300800 */
[----:B------:R-:W-:-:S09]  /*eca80*/  IMAD.WIDE R148, R251, 0x4, R14 ;  /* 0x00000004fb947825 */ /* 0x000fd200078e020e */
        /* <DEDUP_REMOVED lines=20> */
[----:B---3--:R-:W-:-:S08]  /*ecbd0*/  IMAD.WIDE R148, R150, 0x4, R18 ;  /* 0x0000000496947825 */ /* 0x008fd000078e0212 */
[----:B----4-:R1:W-:Y:S01]  /*ecbe0*/  @P6 STG.E desc[UR74][R148.64], R248 ;  /* 0x000000f894006986 */ /* 0x0103e2000c10194a */
        /* <DEDUP_REMOVED lines=8> */
[----:B------:R-:W-:Y:S01]  /*ecc70*/  LOP3.LUT P0, RZ, R21, 0x400000, RZ, 0xc0, !PT ;  /* 0x0040000015ff7812 */ /* 0x000fe2000780c0ff */
[----:B------:R-:W3:Y:S04]  /*ecc80*/  LDL.LU R150, [R1+0x484] ;  /* 0x0004840001967983 */ /* 0x000ee80000300800 */
[----:B------:R1:W-:Y:S02]  /*ecc90*/  @P3 STG.E desc[UR74][R148.64], R151 ;  /* 0x0000009794003986 */ /* 0x0003e4000c10194a */
[----:B-1----:R-:W-:-:S02]  /*ecca0*/  IMAD.WIDE R148, R160, 0x4, R18 ;  /* 0x00000004a0947825 */ /* 0x002fc400078e0212 */
[----:B------:R-:W4:Y:S04]  /*eccb0*/  LDL.LU R151, [R1+0x3c4] ;  /* 0x0003c40001977983 */ /* 0x000f280000300800 */
[----:B------:R1:W-:Y:S02]  /*eccc0*/  @P2 STG.E desc[UR74][R148.64], R161 ;  /* 0x000000a194002986 */ /* 0x0003e4000c10194a */
[C---:B-1----:R-:W-:Y:S02]  /*eccd0*/  IMAD.WIDE R148, R160.reuse, 0x4, R16 ;  /* 0x00000004a0947825 */ /* 0x042fe400078e0210 */
[----:B------:R-:W4:Y:S04]  /*ecce0*/  LDL.LU R161, [R1+0x324] ;  /* 0x0003240001a17983 */ /* 0x000f280000300800 */
[----:B------:R1:W-:Y:S02]  /*eccf0*/  @P1 STG.E desc[UR74][R148.64], R162 ;  /* 0x000000a294001986 */ /* 0x0003e4000c10194a */
[----:B-1----:R-:W-:-:S02]  /*ecd00*/  IMAD.WIDE R148, R160, 0x4, R14 ;  /* 0x00000004a0947825 */ /* 0x002fc400078e020e */
[----:B------:R-:W4:Y:S04]  /*ecd10*/  LDL.LU R162, [R1+0x254] ;  /* 0x0002540001a27983 */ /* 0x000f280000300800 */
[----:B--2---:R1:W-:Y:S04]  /*ecd20*/  @P0 STG.E desc[UR74][R148.64], R163 ;  /* 0x000000a394000986 */ /* 0x0043e8000c10194a */
[----:B-1----:R-:W2:Y:S04]  /*ecd30*/  LDL.LU R163, [R1+0xf70] ;  /* 0x000f700001a37983 */ /* 0x002ea80000300800 */
[----:B------:R-:W4:Y:S01]  /*ecd40*/  LDL.LU R0, [R1+0x114] ;  /* 0x0001140001007983 */ /* 0x000f220000300800 */
[----:B------:R-:W-:-:S03]  /*ecd50*/  IMAD.WIDE R148, R160, 0x4, R12 ;  /* 0x00000004a0947825 */ /* 0x000fc600078e020c */
        /* <DEDUP_REMOVED lines=10> */
[----:B------:R-:W-:-:S02]  /*ece00*/  LOP3.LUT P3, RZ, R21, 0x800000, RZ, 0xc0, !PT ;  /* 0x0080000015ff7812 */ /* 0x000fc4000786c0ff */
[C---:B------:R-:W-:Y:S01]  /*ece10*/  LOP3.LUT P2, RZ, R21.reuse, 0x1000000, RZ, 0xc0, !PT ;  /* 0x0100000015ff7812 */ /* 0x040fe2000784c0ff */
[----:B------:R-:W4:Y:S01]  /*ece20*/  LDL.LU R248, [R1+0x118] ;  /* 0x0001180001f87983 */ /* 0x000f220000300800 */
[----:B------:R-:W-:-:S03]  /*ece30*/  LOP3.LUT P1, RZ, R21, 0x2000000, RZ, 0xc0, !PT ;  /* 0x0200000015ff7812 */ /* 0x000fc6000782c0ff */
[----:B------:R-:W4:Y:S01]  /*ece40*/  LDL.LU R194, [R1+0x96c] ;  /* 0x00096c0001c27983 */ /* 0x000f220000300800 */
[----:B------:R-:W-:-:S03]  /*ece50*/  LOP3.LUT P0, RZ, R21, 0x4000000, RZ, 0xc0, !PT ;  /* 0x0400000015ff7812 */ /* 0x000fc6000780c0ff */
[----:B------:R-:W4:Y:S01]  /*ece60*/  LDL.LU R195, [R1+0x93c] ;  /* 0x00093c0001c37983 */ /* 0x000f220000300800 */
[----:B------:R-:W-:Y:S02]  /*ece70*/  LOP3.LUT P6, RZ, R22, 0x8, RZ, 0xc0, !PT ;  /* 0x0000000816ff7812 */ /* 0x000fe400078cc0ff */
[----:B------:R-:W-:Y:S01]  /*ece80*/  LOP3.LUT R20, R20, 0xf7ffffff, RZ, 0xc0, !PT ;  /* 0xf7ffffff14147812 */ /* 0x000fe200078ec0ff */
[----:B---3--:R2:W-:Y:S10]  /*ece90*/  @P3 STG.E desc[UR74][R148.64], R150 ;  /* 0x0000009694003986 */ /* 0x0085f4000c10194a */
        /* <DEDUP_REMOVED lines=11> */
[----:B--2---:R-:W-:-:S05]  /*ecf50*/  IMAD.WIDE R148, R163, 0x4, R18 ;  /* 0x00000004a3947825 */ /* 0x004fca00078e0212 */
[----:B----4-:R1:W-:Y:S02]  /*ecf60*/  @P2 STG.E desc[UR74][R148.64], R151 ;  /* 0x0000009794002986 */ /* 0x0103e4000c10194a */
[C---:B-1----:R-:W-:Y:S02]  /*ecf70*/  IMAD.WIDE R148, R163.reuse, 0x4, R16 ;  /* 0x00000004a3947825 */ /* 0x042fe400078e0210 */
[----:B------:R-:W2:Y:S04]  /*ecf80*/  LDL.LU R151, [R1+0x8fc] ;  /* 0x0008fc0001977983 */ /* 0x000ea80000300800 */
[----:B------:R1:W-:Y:S02]  /*ecf90*/  @P1 STG.E desc[UR74][R148.64], R161 ;  /* 0x000000a194001986 */ /* 0x0003e4000c10194a */
[----:B-1----:R-:W-:-:S02]  /*ecfa0*/  IMAD.WIDE R148, R163, 0x4, R14 ;  /* 0x00000004a3947825 */ /* 0x002fc400078e020e */
[----:B------:R-:W3:Y:S04]  /*ecfb0*/  LDL.LU R161, [R1+0x48c] ;  /* 0x00048c0001a17983 */ /* 0x000ee80000300800 */
        /* <DEDUP_REMOVED lines=52> */
[----:B------:R-:W-:Y:S01]  /*ed300*/  LOP3.LUT P0, RZ, R22, 0x200, RZ, 0xc0, !PT ;  /* 0x0000020016ff7812 */ /* 0x000fe2000780c0ff */
[----:B------:R-:W4:Y:S04]  /*ed310*/  LDL.LU R195, [R1+0x25c] ;  /* 0x00025c0001c37983 */ /* 0x000f280000300800 */
[----:B--2---:R1:W-:Y:S02]  /*ed320*/  @P3 STG.E desc[UR74][R148.64], R151 ;  /* 0x0000009794003986 */ /* 0x0043e4000c10194a */
[----:B-1----:R-:W-:-:S02]  /*ed330*/  IMAD.WIDE R148, R160, 0x4, R12 ;  /* 0x00000004a0947825 */ /* 0x002fc400078e020c */
[----:B------:R-:W2:Y:S04]  /*ed340*/  LDL.LU R160, [R1+0x11c] ;  /* 0x00011c0001a07983 */ /* 0x000ea80000300800 */
[----:B---3--:R1:W-:Y:S04]  /*ed350*/  @P2 STG.E desc[UR74][R148.64], R161 ;  /* 0x000000a194002986 */ /* 0x0083e8000c10194a */
[----:B------:R-:W3:Y:S04]  /*ed360*/  LDL.LU R151, [R1+0x9c0] ;  /* 0x0009c00001977983 */ /* 0x000ee80000300800 */
[----:B-1----:R-:W3:Y:S01]  /*ed370*/  LDL.LU R161, [R1+0x9a0] ;  /* 0x0009a00001a17983 */ /* 0x002ee20000300800 */
[----:B----4-:R-:W-:-:S05]  /*ed380*/  IMAD.WIDE R148, R150, 0x4, R18 ;  /* 0x0000000496947825 */ /* 0x010fca00078e0212 */
[----:B------:R1:W-:Y:S02]  /*ed390*/  @P1 STG.E desc[UR74][R148.64], R162 ;  /* 0x000000a294001986 */ /* 0x0003e4000c10194a */
[----:B-1----:R-:W-:Y:S02]  /*ed3a0*/  IMAD.WIDE R148, R150, 0x4, R16 ;  /* 0x0000000496947825 */ /* 0x002fe400078e0210 */
[----:B------:R-:W4:Y:S04]  /*ed3b0*/  LDL.LU R162, [R1+0x990] ;  /* 0x0009900001a27983 */ /* 0x000f280000300800 */
[----:B------:R1:W-:Y:S04]  /*ed3c0*/  @P0 STG.E desc[UR74][R148.64], R163 ;  /* 0x000000a394000986 */ /* 0x0003e8000c10194a */
[----:B-1----:R-:W3:Y:S01]  /*ed3d0*/  LDL.LU R163, [R1+0xf88] ;  /* 0x000f880001a37983 */ /* 0x002ee20000300800 */
[----:B------:R-:W-:-:S03]  /*ed3e0*/  LOP3.LUT P6, RZ, R22, 0x400000, RZ, 0xc0, !PT ;  /* 0x0040000016ff7812 */ /* 0x000fc600078cc0ff */
[----:B------:R-:W4:Y:S01]  /*ed3f0*/  LDL.LU R31, [R1+0x980] ;  /* 0x00098000011f7983 */ /* 0x000f220000300800 */
[----:B------:R-:W-:-:S03]  /*ed400*/  LOP3.LUT R20, R20, 0xfff7ffff, RZ, 0xc0, !PT ;  /* 0xfff7ffff14147812 */ /* 0x000fc600078ec0ff */
[----:B------:R-:W4:Y:S04]  /*ed410*/  LDL.LU R246, [R1+0xf8c] ;  /* 0x000f8c0001f67983 */ /* 0x000f280000300800 */
[----:B------:R-:W4:Y:S02]  /*ed420*/  LDL.LU R247, [R1+0x970] ;  /* 0x0009700001f77983 */ /* 0x000f240000300800 */
[----:B------:R-:W-:Y:S02]  /*ed430*/  @P6 LOP3.LUT R20, R20, 0x80000, RZ, 0xfc, !PT ;  /* 0x0008000014146812 */ /* 0x000fe400078efcff */
[----:B------:R-:W-:Y:S01]  /*ed440*/  LOP3.LUT P6, RZ, R22, 0x200000, RZ, 0xc0, !PT ;  /* 0x0020000016ff7812 */ /* 0x000fe200078cc0ff */
[----:B------:R-:W4:Y:S01]  /*ed450*/  LDL.LU R251, [R1+0x8b0] ;  /* 0x0008b00001fb7983 */ /* 0x000f220000300800 */
[----:B------:R-:W-:-:S03]  /*ed460*/  LOP3.LUT R20, R20, 0xffefffff, RZ, 0xc0, !PT ;  /* 0xffefffff14147812 */ /* 0x000fc600078ec0ff */
[----:B------:R-:W4:Y:S04]  /*ed470*/  LDL.LU R193, [R1+0x760] ;  /* 0x0007600001c17983 */ /* 0x000f280000300800 */
[----:B------:R-:W4:Y:S04]  /*ed480*/  LDL.LU R250, [R1+0x610] ;  /* 0x0006100001fa7983 */ /* 0x000f280000300800 */
[----:B------:R-:W-:Y:S01]  /*ed490*/  @P6 LOP3.LUT R20, R20, 0x100000, RZ, 0xfc, !PT ;  /* 0x0010000014146812 */ /* 0x000fe200078efcff */
[----:B------:R-:W4:Y:S01]  /*ed4a0*/  LDL.LU R245, [R1+0x9c4] ;  /* 0x0009c40001f57983 */ /* 0x000f220000300800 */
[----:B------:R-:W-:-:S02]  /*ed4b0*/  LOP3.LUT P6, RZ, R22, 0x100000, RZ, 0xc0, !PT ;  /* 0x0010000016ff7812 */ /* 0x000fc400078cc0ff */
[----:B------:R-:W-:Y:S01]  /*ed4c0*/  LOP3.LUT R20, R20, 0xffdfffff, RZ, 0xc0, !PT ;  /* 0xffdfffff14147812 */ /* 0x000fe200078ec0ff */
[----:B------:R-:W4:Y:S04]  /*ed4d0*/  LDL.LU R249, [R1+0x9a4] ;  /* 0x0009a40001f97983 */ /* 0x000f280000300800 */
[----:B------:R-:W4:Y:S04]  /*ed4e0*/  LDL.LU R244, [R1+0x994] ;  /* 0x0009940001f47983 */ /* 0x000f280000300800 */
[----:B------:R-:W4:Y:S02]  /*ed4f0*/  LDL.LU R248, [R1+0xf90] ;  /* 0x000f900001f87983 */ /* 0x000f240000300800 */
[----:B------:R-:W-:-:S02]  /*ed500*/  @P6 LOP3.LUT R20, R20, 0x200000, RZ, 0xfc, !PT ;  /* 0x0020000014146812 */ /* 0x000fc400078efcff */
[C---:B------:R-:W-:Y:S02]  /*ed510*/  LOP3.LUT P6, RZ, R22.reuse, 0x80000, RZ, 0xc0, !PT ;  /* 0x0008000016ff7812 */ /* 0x040fe400078cc0ff */
[C---:B------:R-:W-:Y:S02]  /*ed520*/  LOP3.LUT P3, RZ, R22.reuse, 0x400, RZ, 0xc0, !PT ;  /* 0x0000040016ff7812 */ /* 0x040fe4000786c0ff */
[----:B------:R-:W-:Y:S01]  /*ed530*/  LOP3.LUT P2, RZ, R22, 0x800, RZ, 0xc0, !PT ;  /* 0x0000080016ff7812 */ /* 0x000fe2000784c0ff */
[----:B------:R-:W-:Y:S01]  /*ed540*/  IMAD.WIDE R148, R150, 0x4, R14 ;  /* 0x0000000496947825 */ /* 0x000fe200078e020e */
[----:B------:R-:W-:Y:S01]  /*ed550*/  LOP3.LUT R20, R20, 0xffbfffff, RZ, 0xc0, !PT ;  /* 0xffbfffff14147812 */ /* 0x000fe200078ec0ff */
[----:B------:R-:W4:Y:S06]  /*ed560*/  LDL.LU R194, [R1+0x984] ;  /* 0x0009840001c27983 */ /* 0x000f2c0000300800 */
        /* <DEDUP_REMOVED lines=13> */
[----:B------:R-:W-:-:S09]  /*ed640*/  LOP3.LUT R20, R20, 0xfbffffff, RZ, 0xc0, !PT ;  /* 0xfbffffff14147812 */ /* 0x000fd200078ec0ff */
[----:B------:R-:W-:Y:S02]  /*ed650*/  @P6 LOP3.LUT R20, R20, 0x4000000, RZ, 0xfc, !PT ;  /* 0x0400000014146812 */ /* 0x000fe400078efcff */
[----:B------:R-:W-:Y:S01]  /*ed660*/  LOP3.LUT P6, RZ, R22, 0x4000, RZ, 0xc0, !PT ;  /* 0x0000400016ff7812 */ /* 0x000fe200078cc0ff */
[----:B------:R1:W-:Y:S02]  /*ed670*/  @P3 STG.E desc[UR74][R148.64], R195 ;  /* 0x000000c394003986 */ /* 0x0003e4000c10194a */
[----:B-1----:R-:W-:-:S05]  /*ed680*/  IMAD.WIDE R148, R150, 0x4, R12 ;  /* 0x0000000496947825 */ /* 0x002fca00078e020c */
[----:B--2---:R1:W-:Y:S04]  /*ed690*/  @P2 STG.E desc[UR74][R148.64], R160 ;  /* 0x000000a094002986 */ /* 0x0043e8000c10194a */
[----:B-1----:R-:W2:Y:S04]  /*ed6a0*/  LDL.LU R160, [R1+0xf94] ;  /* 0x000f940001a07983 */ /* 0x002ea80000300800 */
[----:B------:R-:W2:Y:S04]  /*ed6b0*/  LDL.LU R195, [R1+0x974] ;  /* 0x0009740001c37983 */ /* 0x000ea80000300800 */
[----:B------:R-:W2:Y:S01]  /*ed6c0*/  LDL.LU R150, [R1+0x8b4] ;  /* 0x0008b40001967983 */ /* 0x000ea20000300800 */
[----:B---3--:R-:W-:-:S05]  /*ed6d0*/  IMAD.WIDE R148, R163, 0x4, R18 ;  /* 0x00000004a3947825 */ /* 0x008fca00078e0212 */
[----:B------:R1:W-:Y:S02]  /*ed6e0*/  @P1 STG.E desc[UR74][R148.64], R151 ;  /* 0x0000009794001986 */ /* 0x0003e4000c10194a */
[C---:B-1----:R-:W-:Y:S02]  /*ed6f0*/  IMAD.WIDE R148, R163.reuse, 0x4, R16 ;  /* 0x00000004a3947825 */ /* 0x042fe400078e0210 */
[----:B------:R-:W3:Y:S04]  /*ed700*/  LDL.LU R151, [R1+0x764] ;  /* 0x0007640001977983 */ /* 0x000ee80000300800 */
[----:B------:R1:W-:Y:S02]  /*ed710*/  @P0 STG.E desc[UR74][R148.64], R161 ;  /* 0x000000a194000986 */ /* 0x0003e4000c10194a */
[----:B-1----:R-:W-:-:S02]  /*ed720*/  IMAD.WIDE R148, R163, 0x4, R14 ;  /* 0x00000004a3947825 */ /* 0x002fc400078e020e */
[----:B------:R-:W3:Y:S04]  /*ed730*/  LDL.LU R161, [R1+0x614] ;  /* 0x0006140001a17983 */ /* 0x000ee80000300800 */
[----:B----4-:R1:W-:Y:S02]  /*ed740*/  @P6 STG.E desc[UR74][R148.64], R162 ;  /* 0x000000a294006986 */ /* 0x0103e4000c10194a */
[----:B-1----:R-:W-:Y:S02]  /*ed750*/  IMAD.WIDE R148, R163, 0x4, R12 ;  /* 0x00000004a3947825 */ /* 0x002fe400078e020c */
        /* <DEDUP_REMOVED lines=20> */
[----:B-1----:R-:W-:Y:S01]  /*ed8a0*/  IMAD.WIDE R148, R248, 0x4, R16 ;  /* 0x00000004f8947825 */ /* 0x002fe200078e0210 */
[----:B------:R-:W-:Y:S01]  /*ed8b0*/  LOP3.LUT P5, RZ, R22, 0x800000, RZ, 0xc0, !PT ;  /* 0x0080000016ff7812 */ /* 0x000fe200078ac0ff */
[----:B------:R-:W4:Y:S10]  /*ed8c0*/  LDL.LU R245, [R1+0xfa0] ;  /* 0x000fa00001f57983 */ /* 0x000f340000300800 */
[----:B------:R1:W-:Y:S01]  /*ed8d0*/  @P6 STG.E desc[UR74][R148.64], R249 ;  /* 0x000000f994006986 */ /* 0x0003e2000c10194a */
[----:B------:R-:W-:-:S02]  /*ed8e0*/  LOP3.LUT P6, RZ, R20, 0x80000, RZ, 0xc0, !PT ;  /* 0x0008000014ff7812 */ /* 0x000fc400078cc0ff */
[----:B------:R-:W-:Y:S01]  /*ed8f0*/  LOP3.LUT P4, RZ, R22, 0x1000000, RZ, 0xc0, !PT ;  /* 0x0100000016ff7812 */ /* 0x000fe2000788c0ff */
[----:B-1----:R-:W-:-:S10]  /*ed900*/  IMAD.WIDE R148, R248, 0x4, R14 ;  /* 0x00000004f8947825 */ /* 0x002fd400078e020e */
[----:B------:R1:W-:Y:S01]  /*ed910*/  @P6 STG.E desc[UR74][R148.64], R244 ;  /* 0x000000f494006986 */ /* 0x0003e2000c10194a */
[----:B------:R-:W-:Y:S01]  /*ed920*/  LOP3.LUT P3, RZ, R22, 0x2000000, RZ, 0xc0, !PT ;  /* 0x0200000016ff7812 */ /* 0x000fe2000786c0ff */
[----:B-1----:R-:W-:-:S05]  /*ed930*/  IMAD.WIDE R148, R248, 0x4, R12 ;  /* 0x00000004f8947825 */ /* 0x002fca00078e020c */
[----:B------:R2:W-:Y:S01]  /*ed940*/  @P5 STG.E desc[UR74][R148.64], R194 ;  /* 0x000000c294005986 */ /* 0x0005e2000c10194a */
[C---:B------:R-:W-:Y:S02]  /*ed950*/  LOP3.LUT P2, RZ, R22.reuse, 0x4000000, RZ, 0xc0, !PT ;  /* 0x0400000016ff7812 */ /* 0x040fe4000784c0ff */
[C---:B------:R-:W-:Y:S02]  /*ed960*/  LOP3.LUT P1, RZ, R22.reuse, 0x8000000, RZ, 0xc0, !PT ;  /* 0x0800000016ff7812 */ /* 0x040fe4000782c0ff */
[----:B------:R-:W-:Y:S01]  /*ed970*/  LOP3.LUT P0, RZ, R22, 0x10000000, RZ, 0xc0, !PT ;  /* 0x1000000016ff7812 */ /* 0x000fe2000780c0ff */
[----:B--2---:R-:W-:-:S05]  /*ed980*/  IMAD.WIDE R148, R160, 0x4, R18 ;  /* 0x00000004a0947825 */ /* 0x004fca00078e0212 */
[----:B------:R1:W-:Y:S02]  /*ed990*/  @P4 STG.E desc[UR74][R148.64], R195 ;  /* 0x000000c394004986 */ /* 0x0003e4000c10194a */
[----:B-1----:R-:W-:-:S05]  /*ed9a0*/  IMAD.WIDE R148, R160, 0x4, R16 ;  /* 0x00000004a0947825 */ /* 0x002fca00078e0210 */
[----:B------:R1:W-:Y:S02]  /*ed9b0*/  @P3 STG.E desc[UR74][R148.64], R150 ;  /* 0x0000009694003986 */ /* 0x0003e4000c10194a */
[----:B-1----:R-:W-:-:S05]  /*ed9c0*/  IMAD.WIDE R148, R160, 0x4, R14 ;  /* 0x00000004a0947825 */ /* 0x002fca00078e020e */
[----:B---3--:R1:W-:Y:S02]  /*ed9d0*/  @P2 STG.E desc[UR74][R148.64], R151 ;  /* 0x0000009794002986 */ /* 0x0083e4000c10194a */
[----:B-1----:R-:W-:Y:S02]  /*ed9e0*/  IMAD.WIDE R148, R160, 0x4, R12 ;  /* 0x00000004a0947825 */ /* 0x002fe400078e020c */
[----:B------:R-:W2:Y:S04]  /*ed9f0*/  LDL.LU R160, [R1+0x9a8] ;  /* 0x0009a80001a07983 */ /* 0x000ea80000300800 */
[----:B------:R1:W-:Y:S04]  /*eda00*/  @P1 STG.E desc[UR74][R148.64], R161 ;  /* 0x000000a194001986 */ /* 0x0003e8000c10194a */
[----:B-1----:R-:W3:Y:S04]  /*eda10*/  LDL.LU R161, [R1+0x998] ;  /* 0x0009980001a17983 */ /* 0x002ee80000300800 */
[----:B------:R-:W3:Y:S04]  /*eda20*/  LDL.LU R192, [R1+0x988] ;  /* 0x0009880001c07983 */ /* 0x000ee80000300800 */
[----:B------:R-:W3:Y:S01]  /*eda30*/  LDL.LU R0, [R1+0x978] ;  /* 0x0009780001007983 */ /* 0x000ee20000300800 */
[----:B----4-:R-:W-:-:S03]  /*eda40*/  IMAD.WIDE R148, R162, 0x4, R18 ;  /* 0x00000004a2947825 */ /* 0x010fc600078e0212 */
[----:B------:R-:W4:Y:S04]  /*eda50*/  LDL.LU R31, [R1+0x8b8] ;  /* 0x0008b800011f7983 */ /* 0x000f280000300800 */
[----:B------:R1:W-:Y:S04]  /*eda60*/  @P0 STG.E desc[UR74][R148.64], R163 ;  /* 0x000000a394000986 */ /* 0x0003e8000c10194a */
[----:B-1----:R-:W4:Y:S04]  /*eda70*/  LDL.LU R163, [R1+0xf9c] ;  /* 0x000f9c0001a37983 */ /* 0x002f280000300800 */
[----:B------:R-:W4:Y:S01]  /*eda80*/  LDL.LU R247, [R1+0x768] ;  /* 0x0007680001f77983 */ /* 0x000f220000300800 */
[----:B------:R-:W-:-:S02]  /*eda90*/  LOP3.LUT P6, RZ, R23, 0x200, RZ, 0xc0, !PT ;  /* 0x0000020017ff7812 */ /* 0x000fc400078cc0ff */
[----:B------:R-:W-:Y:S01]  /*edaa0*/  LOP3.LUT R20, R20, 0xfffff7ff, RZ, 0xc0, !PT ;  /* 0xfffff7ff14147812 */ /* 0x000fe200078ec0ff */
[----:B------:R-:W4:Y:S04]  /*edab0*/  LDL.LU R251, [R1+0x618] ;  /* 0x0006180001fb7983 */ /* 0x000f280000300800 */
[----:B------:R-:W4:Y:S04]  /*edac0*/  LDL.LU R193, [R1+0x9cc] ;  /* 0x0009cc0001c17983 */ /* 0x000f280000300800 */
[----:B------:R-:W4:Y:S02]  /*edad0*/  LDL.LU R246, [R1+0x9ac] ;  /* 0x0009ac0001f67983 */ /* 0x000f240000300800 */
[----:B------:R-:W-:-:S02]  /*edae0*/  @P6 LOP3.LUT R20, R20, 0x800, RZ, 0xfc, !PT ;  /* 0x0000080014146812 */ /* 0x000fc400078efcff */
        /* <DEDUP_REMOVED lines=9> */
[----:B------:R-:W4:Y:S01]  /*edb80*/  LDL.LU R194, [R1+0x76c] ;  /* 0x00076c0001c27983 */ /* 0x000f220000300800 */
[----:B------:R-:W-:-:S03]  /*edb90*/  LOP3.LUT P3, RZ, R22, 0x20000000, RZ, 0xc0, !PT ;  /* 0x2000000016ff7812 */ /* 0x000fc6000786c0ff */
[----:B------:R-:W4:Y:S01]  /*edba0*/  LDL.LU R195, [R1+0xfa4] ;  /* 0x000fa40001c37983 */ /* 0x000f220000300800 */
[----:B------:R-:W-:Y:S01]  /*edbb0*/  LOP3.LUT P2, RZ, R22, 0x40000000, RZ, 0xc0, !PT ;  /* 0x4000000016ff7812 */ /* 0x000fe2000784c0ff */
[----:B------:R-:W-:Y:S01]  /*edbc0*/  IMAD.WIDE R148, R162, 0x4, R16 ;  /* 0x00000004a2947825 */ /* 0x000fe200078e0210 */
[----:B------:R-:W-:Y:S01]  /*edbd0*/  LOP3.LUT P1, RZ, R22, 0x80000000, RZ, 0xc0, !PT ;  /* 0x8000000016ff7812 */ /* 0x000fe2000782c0ff */
[----:B------:R-:W4:Y:S02]  /*edbe0*/  LDL.LU R150, [R1+0x61c] ;  /* 0x00061c0001967983 */ /* 0x000f240000300800 */
[----:B------:R-:W-:Y:S02]  /*edbf0*/  @P6 LOP3.LUT R20, R20, 0x2000, RZ, 0xfc, !PT ;  /* 0x0000200014146812 */ /* 0x000fe400078efcff */
[----:B------:R-:W-:Y:S01]  /*edc00*/  LOP3.LUT P6, RZ, R23, 0x40, RZ, 0xc0, !PT ;  /* 0x0000004017ff7812 */ /* 0x000fe200078cc0ff */
[----:B------:R-:W4:Y:S01]  /*edc10*/  LDL.LU R151, [R1+0x9d0] ;  /* 0x0009d00001977983 */ /* 0x000f220000300800 */
        /* <DEDUP_REMOVED lines=19> */
[----:B---3--:R1:W-:Y:S02]  /*edd50*/  @P2 STG.E desc[UR74][R148.64], R161 ;  /* 0x000000a194002986 */ /* 0x0083e4000c10194a */
[----:B-1----:R-:W-:-:S02]  /*edd60*/  IMAD.WIDE R148, R162, 0x4, R12 ;  /* 0x00000004a2947825 */ /* 0x002fc400078e020c */
[----:B------:R-:W3:Y:S04]  /*edd70*/  LDL.LU R161, [R1+0x950] ;  /* 0x0009500001a17983 */ /* 0x000ee80000300800 */
[----:B------:R4:W-:Y:S04]  /*edd80*/  @P1 STG.E desc[UR74][R148.64], R192 ;  /* 0x000000c094001986 */ /* 0x0009e8000c10194a */
[----:B------:R-:W2:Y:S01]  /*edd90*/  LDL.LU R162, [R1+0xfa8] ;  /* 0x000fa80001a27983 */ /* 0x000ea20000300800 */
[----:B----4-:R-:W-:-:S05]  /*edda0*/  IMAD.WIDE R148, R163, 0x4, R18 ;  /* 0x00000004a3947825 */ /* 0x010fca00078e0212 */
[----:B------:R1:W-:Y:S02]  /*eddb0*/  @P0 STG.E desc[UR74][R148.64], R0 ;  /* 0x0000000094000986 */ /* 0x0003e4000c10194a */
[----:B-1----:R-:W-:-:S05]  /*eddc0*/  IMAD.WIDE R148, R163, 0x4, R16 ;  /* 0x00000004a3947825 */ /* 0x002fca00078e0210 */
[----:B------:R1:W-:Y:S01]  /*eddd0*/  @P6 STG.E desc[UR74][R148.64], R31 ;  /* 0x0000001f94006986 */ /* 0x0003e2000c10194a */
[----:B------:R-:W-:Y:S01]  /*edde0*/  LOP3.LUT P6, RZ, R20, 0x40000, RZ, 0xc0, !PT ;  /* 0x0004000014ff7812 */ /* 0x000fe200078cc0ff */
[----:B-1----:R-:W-:-:S12]  /*eddf0*/  IMAD.WIDE R148, R163, 0x4, R14 ;  /* 0x00000004a3947825 */ /* 0x002fd800078e020e */
[----:B------:R1:W-:Y:S02]  /*ede00*/  @P6 STG.E desc[UR74][R148.64], R247 ;  /* 0x000000f794006986 */ /* 0x0003e4000c10194a */
[----:B-1----:R-:W-:Y:S02]  /*ede10*/  IMAD.WIDE R148, R163, 0x4, R12 ;  /* 0x00000004a3947825 */ /* 0x002fe400078e020c */
        /* <DEDUP_REMOVED lines=30> */
[C---:B------:R-:W-:Y:S02]  /*ee000*/  LOP3.LUT P1, RZ, R23.reuse, 0x4000, RZ, 0xc0, !PT ;  /* 0x0000400017ff7812 */ /* 0x040fe4000782c0ff */
[----:B------:R-:W-:Y:S01]  /*ee010*/  LOP3.LUT P0, RZ, R23, 0x8000, RZ, 0xc0, !PT ;  /* 0x0000800017ff7812 */ /* 0x000fe2000780c0ff */
[----:B--2---:R-:W-:-:S05]  /*ee020*/  IMAD.WIDE R148, R162, 0x4, R18 ;  /* 0x00000004a2947825 */ /* 0x004fca00078e0212 */
[----:B------:R1:W-:Y:S02]  /*ee030*/  @P3 STG.E desc[UR74][R148.64], R151 ;  /* 0x0000009794003986 */ /* 0x0003e4000c10194a */
[----:B-1----:R-:W-:-:S05]  /*ee040*/  IMAD.WIDE R148, R162, 0x4, R16 ;  /* 0x00000004a2947825 */ /* 0x002fca00078e0210 */
[----:B------:R1:W-:Y:S02]  /*ee050*/  @P2 STG.E desc[UR74][R148.64], R160 ;  /* 0x000000a094002986 */ /* 0x0003e4000c10194a */
[C---:B-1----:R-:W-:Y:S02]  /*ee060*/  IMAD.WIDE R148, R162.reuse, 0x4, R14 ;  /* 0x00000004a2947825 */ /* 0x042fe400078e020e */
[----:B------:R-:W2:Y:S04]  /*ee070*/  LDL.LU R160, [R1+0x3b0] ;  /* 0x0003b00001a07983 */ /* 0x000ea80000300800 */
[----:B---3--:R1:W-:Y:S02]  /*ee080*/  @P1 STG.E desc[UR74][R148.64], R161 ;  /* 0x000000a194001986 */ /* 0x0083e4000c10194a */
[----:B-1----:R-:W-:-:S02]  /*ee090*/  IMAD.WIDE R148, R162, 0x4, R12 ;  /* 0x00000004a2947825 */ /* 0x002fc400078e020c */
[----:B------:R-:W3:Y:S04]  /*ee0a0*/  LDL.LU R161, [R1+0x310] ;  /* 0x0003100001a17983 */ /* 0x000ee80000300800 */
[----:B------:R-:W2:Y:S04]  /*ee0b0*/  LDL.LU R162, [R1+0x240] ;  /* 0x0002400001a27983 */ /* 0x000ea80000300800 */
[----:B----4-:R1:W-:Y:S04]  /*ee0c0*/  @P0 STG.E desc[UR74][R148.64], R163 ;  /* 0x000000a394000986 */ /* 0x0103e8000c10194a */
[----:B-1----:R-:W4:Y:S04]  /*ee0d0*/  LDL.LU R163, [R1+0xfac] ;  /* 0x000fac0001a37983 */ /* 0x002f280000300800 */
        /* <DEDUP_REMOVED lines=10> */
[----:B------:R-:W-:-:S03]  /*ee180*/  LOP3.LUT P3, RZ, R23, 0x10000, RZ, 0xc0, !PT ;  /* 0x0001000017ff7812 */ /* 0x000fc6000786c0ff */
[----:B------:R-:W3:Y:S04]  /*ee190*/  LDL.LU R248, [R1+0x9d8] ;  /* 0x0009d80001f87983 */ /* 0x000ee80000300800 */
[----:B------:R-:W3:Y:S01]  /*ee1a0*/  LDL.LU R195, [R1+0x9b8] ;  /* 0x0009b80001c37983 */ /* 0x000ee20000300800 */
[----:B------:R-:W-:-:S03]  /*ee1b0*/  LOP3.LUT P2, RZ, R23, 0x20000, RZ, 0xc0, !PT ;  /* 0x0002000017ff7812 */ /* 0x000fc6000784c0ff */
[----:B------:R-:W3:Y:S04]  /*ee1c0*/  LDL.LU R150, [R1+0x958] ;  /* 0x0009580001967983 */ /* 0x000ee80000300800 */
[----:B------:R-:W3:Y:S01]  /*ee1d0*/  LDL.LU R151, [R1+0xfb8] ;  /* 0x000fb80001977983 */ /* 0x000ee20000300800 */
        /* <DEDUP_REMOVED lines=20> */
[----:B----4-:R-:W-:-:S05]  /*ee320*/  IMAD.WIDE R148, R163, 0x4, R18 ;  /* 0x00000004a3947825 */ /* 0x010fca00078e0212 */
[----:B--2---:R1:W-:Y:S02]  /*ee330*/  @P3 STG.E desc[UR74][R148.64], R160 ;  /* 0x000000a094003986 */ /* 0x0043e4000c10194a */
[C---:B-1----:R-:W-:Y:S02]  /*ee340*/  IMAD.WIDE R148, R163.reuse, 0x4, R16 ;  /* 0x00000004a3947825 */ /* 0x042fe400078e0210 */
[----:B------:R-:W2:Y:S04]  /*ee350*/  LDL.LU R160, [R1+0x468] ;  /* 0x0004680001a07983 */ /* 0x000ea80000300800 */
[----:B---3--:R1:W-:Y:S02]  /*ee360*/  @P2 STG.E desc[UR74][R148.64], R161 ;  /* 0x000000a194002986 */ /* 0x0083e4000c10194a */
[----:B-1----:R-:W-:-:S02]  /*ee370*/  IMAD.WIDE R148, R163, 0x4, R14 ;  /* 0x00000004a3947825 */ /* 0x002fc400078e020e */
[----:B------:R-:W3:Y:S04]  /*ee380*/  LDL.LU R161, [R1+0x3b8] ;  /* 0x0003b80001a17983 */ /* 0x000ee80000300800 */
[----:B------:R1:W-:Y:S02]  /*ee390*/  @P1 STG.E desc[UR74][R148.64], R162 ;  /* 0x000000a294001986 */ /* 0x0003e4000c10194a */
[----:B-1----:R-:W-:Y:S02]  /*ee3a0*/  IMAD.WIDE R148, R163, 0x4, R12 ;  /* 0x00000004a3947825 */ /* 0x002fe400078e020c */
[----:B------:R-:W4:Y:S04]  /*ee3b0*/  LDL.LU R162, [R1+0x318] ;  /* 0x0003180001a27983 */ /* 0x000f280000300800 */
[----:B------:R-:W3:Y:S04]  /*ee3c0*/  LDL.LU R163, [R1+0x248] ;  /* 0x0002480001a37983 */ /* 0x000ee80000300800 */
[----:B------:R-:W3:Y:S01]  /*ee3d0*/  LDL.LU R194, [R1+0xfbc] ;  /* 0x000fbc0001c27983 */ /* 0x000ee20000300800 */
[----:B------:R-:W-:-:S04]  /*ee3e0*/  LOP3.LUT R20, R20, 0xfffffdff, RZ, 0xc0, !PT ;  /* 0xfffffdff14147812 */ /* 0x000fc800078ec0ff */
[----:B------:R-:W-:Y:S02]  /*ee3f0*/  @P6 LOP3.LUT R20, R20, 0x200, RZ, 0xfc, !PT ;  /* 0x0000020014146812 */ /* 0x000fe400078efcff */
[C---:B------:R-:W-:Y:S02]  /*ee400*/  LOP3.LUT P6, RZ, R23.reuse, 0x200000, RZ, 0xc0, !PT ;  /* 0x0020000017ff7812 */ /* 0x040fe400078cc0ff */
[----:B------:R-:W-:Y:S02]  /*ee410*/  LOP3.LUT P0, RZ, R23, 0x80000, RZ, 0xc0, !PT ;  /* 0x0008000017ff7812 */ /* 0x000fe4000780c0ff */
[----:B------:R-:W-:-:S09]  /*ee420*/  LOP3.LUT R20, R20, 0xfffffbff, RZ, 0xc0, !PT ;  /* 0xfffffbff14147812 */ /* 0x000fd200078ec0ff */
[----:B------:R-:W-:Y:S02]  /*ee430*/  @P6 LOP3.LUT R20, R20, 0x400, RZ, 0xfc, !PT ;  /* 0x0000040014146812 */ /* 0x000fe400078efcff */
[----:B------:R-:W-:Y:S01]  /*ee440*/  LOP3.LUT P6, RZ, R23, 0x100000, RZ, 0xc0, !PT ;  /* 0x0010000017ff7812 */ /* 0x000fe200078cc0ff */
[----:B------:R1:W-:Y:S02]  /*ee450*/  @P0 STG.E desc[UR74][R148.64], R192 ;  /* 0x000000c094000986 */ /* 0x0003e4000c10194a */
[----:B-1----:R-:W-:-:S10]  /*ee460*/  IMAD.WIDE R148, R251, 0x4, R18 ;  /* 0x00000004fb947825 */ /* 0x002fd400078e0212 */
        /* <DEDUP_REMOVED lines=66> */
[C---:B------:R-:W-:Y:S02]  /*ee890*/  LOP3.LUT P6, RZ, R24.reuse, 0x800, RZ, 0xc0, !PT ;  /* 0x0000080018ff7812 */ /* 0x040fe400078cc0ff */
[----:B------:R-:W-:Y:S01]  /*ee8a0*/  LOP3.LUT P1, RZ, R24, 0x20, RZ, 0xc0, !PT ;  /* 0x0000002018ff7812 */ /* 0x000fe2000782c0ff */
[----:B--2---:R1:W-:Y:S04]  /*ee8b0*/  @P3 STG.E desc[UR74][R148.64], R163 ;  /* 0x000000a394003986 */ /* 0x0043e8000c10194a */
[----:B-1----:R-:W2:Y:S04]  /*ee8c0*/  LDL.LU R163, [R1+0x31c] ;  /* 0x00031c0001a37983 */ /* 0x002ea80000300800 */
[----:B------:R-:W2:Y:S04]  /*ee8d0*/  LDL.LU R251, [R1+0x24c] ;  /* 0x00024c0001fb7983 */ /* 0x000ea80000300800 */
[----:B------:R-:W2:Y:S04]  /*ee8e0*/  LDL.LU R246, [R1+0x10c] ;  /* 0x00010c0001f67983 */ /* 0x000ea80000300800 */
[----:B------:R-:W2:Y:S04]  /*ee8f0*/  LDL.LU R244, [R1+0xfc8] ;  /* 0x000fc80001f47983 */ /* 0x000ea80000300800 */
[----:B------:R-:W2:Y:S04]  /*ee900*/  LDL.LU R250, [R1+0xa40] ;  /* 0x000a400001fa7983 */ /* 0x000ea80000300800 */
[----:B------:R-:W2:Y:S01]  /*ee910*/  LDL.LU R245, [R1+0xa20] ;  /* 0x000a200001f57983 */ /* 0x000ea20000300800 */
[----:B------:R-:W-:Y:S01]  /*ee920*/  LOP3.LUT R21, R21, 0x7fffffff, RZ, 0xc0, !PT ;  /* 0x7fffffff15157812 */ /* 0x000fe200078ec0ff */
[----:B---3--:R-:W-:Y:S01]  /*ee930*/  IMAD.WIDE R148, R160, 0x4, R18 ;  /* 0x00000004a0947825 */ /* 0x008fe200078e0212 */
[----:B------:R-:W-:Y:S01]  /*ee940*/  LOP3.LUT P0, RZ, R24, 0x40, RZ, 0xc0, !PT ;  /* 0x0000004018ff7812 */ /* 0x000fe2000780c0ff */
[----:B------:R-:W3:Y:S01]  /*ee950*/  LDL.LU R249, [R1+0xa00] ;  /* 0x000a000001f97983 */ /* 0x000ee20000300800 */
[----:B------:R-:W-:-:S02]  /*ee960*/  @P6 LOP3.LUT R21, R21, 0x80000000, RZ, 0xfc, !PT ;  /* 0x8000000015156812 */ /* 0x000fc400078efcff */
[----:B------:R-:W-:Y:S01]  /*ee970*/  LOP3.LUT P6, RZ, R24, 0x400, RZ, 0xc0, !PT ;  /* 0x0000040018ff7812 */ /* 0x000fe200078cc0ff */
[----:B------:R1:W-:Y:S01]  /*ee980*/  @P2 STG.E desc[UR74][R148.64], R195 ;  /* 0x000000c394002986 */ /* 0x0003e2000c10194a */
[----:B------:R-:W-:Y:S01]  /*ee990*/  LOP3.LUT R20, R20, 0xfffffffe, RZ, 0xc0, !PT ;  /* 0xfffffffe14147812 */ /* 0x000fe200078ec0ff */
[----:B-1----:R-:W-:-:S05]  /*ee9a0*/  IMAD.WIDE R148, R160, 0x4, R16 ;  /* 0x00000004a0947825 */ /* 0x002fca00078e0210 */
[----:B----4-:R1:W-:Y:S05]  /*ee9b0*/  @P1 STG.E desc[UR74][R148.64], R150 ;  /* 0x0000009694001986 */ /* 0x0103ea000c10194a */
[----:B------:R-:W-:Y:S02]  /*ee9c0*/  @P6 LOP3.LUT R20, R20, 0x1, RZ, 0xfc, !PT ;  /* 0x0000000114146812 */ /* 0x000fe400078efcff */
[----:B------:R-:W-:Y:S01]  /*ee9d0*/  LOP3.LUT P6, RZ, R24, 0x200, RZ, 0xc0, !PT ;  /* 0x0000020018ff7812 */ /* 0x000fe200078cc0ff */
[----:B-1----:R-:W-:-:S05]  /*ee9e0*/  IMAD.WIDE R148, R160, 0x4, R14 ;  /* 0x00000004a0947825 */ /* 0x002fca00078e020e */
[----:B------:R1:W-:Y:S01]  /*ee9f0*/  @P0 STG.E desc[UR74][R148.64], R151 ;  /* 0x0000009794000986 */ /* 0x0003e2000c10194a */
[----:B------:R-:W-:-:S03]  /*eea00*/  LOP3.LUT R20, R20, 0xfffffffd, RZ, 0xc0, !PT ;  /* 0xfffffffd14147812 */ /* 0x000fc600078ec0ff */
[----:B-1----:R-:W4:Y:S04]  /*eea10*/  LDL.LU R151, [R1+0xfcc] ;  /* 0x000fcc0001977983 */ /* 0x002f280000300800 */
[----:B------:R-:W3:Y:S04]  /*eea20*/  LDL.LU R248, [R1+0x9f0] ;  /* 0x0009f00001f87983 */ /* 0x000ee80000300800 */
[----:B------:R-:W3:Y:S01]  /*eea30*/  LDL.LU R194, [R1+0x9e0] ;  /* 0x0009e00001c27983 */ /* 0x000ee20000300800 */
[----:B------:R-:W-:Y:S02]  /*eea40*/  @P6 LOP3.LUT R20, R20, 0x2, RZ, 0xfc, !PT ;  /* 0x0000000214146812 */ /* 0x000fe400078efcff */
[----:B------:R-:W-:Y:S01]  /*eea50*/  LOP3.LUT P6, RZ, R24, 0x100, RZ, 0xc0, !PT ;  /* 0x0000010018ff7812 */ /* 0x000fe200078cc0ff */
[----:B------:R-:W3:Y:S01]  /*eea60*/  LDL.LU R195, [R1+0x890] ;  /* 0x0008900001c37983 */ /* 0x000ee20000300800 */
[----:B------:R-:W-:Y:S01]  /*eea70*/  LOP3.LUT R20, R20, 0xfffffffb, RZ, 0xc0, !PT ;  /* 0xfffffffb14147812 */ /* 0x000fe200078ec0ff */
[----:B------:R-:W-:-:S02]  /*eea80*/  IMAD.WIDE R148, R160, 0x4, R12 ;  /* 0x00000004a0947825 */ /* 0x000fc400078e020c */
[----:B------:R-:W3:Y:S08]  /*eea90*/  LDL.LU R150, [R1+0x750] ;  /* 0x0007500001967983 */ /* 0x000ef00000300800 */
[----:B------:R-:W-:Y:S02]  /*eeaa0*/  @P6 LOP3.LUT R20, R20, 0x4, RZ, 0xfc, !PT ;  /* 0x0000000414146812 */ /* 0x000fe400078efcff */
[----:B------:R-:W-:-:S13]  /*eeab0*/  LOP3.LUT P6, RZ, R24, 0x80, RZ, 0xc0, !PT ;  /* 0x0000008018ff7812 */ /* 0x000fda00078cc0ff */
[----:B------:R1:W-:Y:S01]  /*eeac0*/  @P6 STG.E desc[UR74][R148.64], R161 ;  /* 0x000000a194006986 */ /* 0x0003e2000c10194a */
[C---:B------:R-:W-:Y:S01]  /*eead0*/  LOP3.LUT P6, RZ, R20.reuse, 0x4, RZ, 0xc0, !PT ;  /* 0x0000000414ff7812 */ /* 0x040fe200078cc0ff */
[----:B-1----:R-:W-:Y:S02]  /*eeae0*/  IMAD.WIDE R148, R193, 0x4, R18 ;  /* 0x00000004c1947825 */ /* 0x002fe400078e0212 */
[----:B------:R-:W4:Y:S10]  /*eeaf0*/  LDL.LU R161, [R1+0x600] ;  /* 0x0006000001a17983 */ /* 0x000f340000300800 */
        /* <DEDUP_REMOVED lines=13> */
[C---:B------:R-:W-:Y:S01]  /*eebd0*/  LOP3.LUT P6, RZ, R21.reuse, 0x40000000, RZ, 0xc0, !PT ;  /* 0x4000000015ff7812 */ /* 0x040fe200078cc0ff */
        /* <DEDUP_REMOVED lines=9> */
[----:B---3--:R1:W-:Y:S01]  /*eec70*/  @P6 STG.E desc[UR74][R148.64], R249 ;  /* 0x000000f994006986 */ /* 0x0083e2000c10194a */
[----:B------:R-:W-:Y:S02]  /*eec80*/  LOP3.LUT P6, RZ, R21, 0x8000000, RZ, 0xc0, !PT ;  /* 0x0800000015ff7812 */ /* 0x000fe400078cc0ff */
[----:B------:R-:W-:Y:S01]  /*eec90*/  LOP3.LUT P4, RZ, R24, 0x20000, RZ, 0xc0, !PT ;  /* 0x0002000018ff7812 */ /* 0x000fe2000788c0ff */
[----:B-1----:R-:W-:-:S10]  /*eeca0*/  IMAD.WIDE R148, R244, 0x4, R12 ;  /* 0x00000004f4947825 */ /* 0x002fd400078e020c */
[----:B------:R4:W-:Y:S02]  /*eecb0*/  @P6 STG.E desc[UR74][R148.64], R248 ;  /* 0x000000f894006986 */ /* 0x0009e4000c10194a */
[----:B----4-:R-:W-:-:S05]  /*eecc0*/  IMAD.WIDE R148, R151, 0x4, R18 ;  /* 0x0000000497947825 */ /* 0x010fca00078e0212 */
[----:B------:R1:W-:Y:S02]  /*eecd0*/  @P5 STG.E desc[UR74][R148.64], R194 ;  /* 0x000000c294005986 */ /* 0x0003e4000c10194a */
[----:B-1----:R-:W-:-:S05]  /*eece0*/  IMAD.WIDE R148, R151, 0x4, R16 ;  /* 0x0000000497947825 */ /* 0x002fca00078e0210 */
[----:B------:R1:W-:Y:S04]  /*eecf0*/  @P4 STG.E desc[UR74][R148.64], R195 ;  /* 0x000000c394004986 */ /* 0x0003e8000c10194a */
        /* <DEDUP_REMOVED lines=48> */
[----:B---3--:R1:W-:Y:S02]  /*ef000*/  @P3 STG.E desc[UR74][R148.64], R195 ;  /* 0x000000c394003986 */ /* 0x0083e4000c10194a */
[----:B-1----:R-:W-:Y:S02]  /*ef010*/  IMAD.WIDE R148, R160, 0x4, R12 ;  /* 0x00000004a0947825 */ /* 0x002fe400078e020c */
[----:B------:R-:W3:Y:S04]  /*ef020*/  LDL.LU R160, [R1+0xfe0] ;  /* 0x000fe00001a07983 */ /* 0x000ee80000300800 */
[----:B------:R-:W3:Y:S01]  /*ef030*/  LDL.LU R250, [R1+0x9f8] ;  /* 0x0009f80001fa7983 */ /* 0x000ee20000300800 */
[----:B------:R-:W-:-:S02]  /*ef040*/  LOP3.LUT R21, R21, 0xfdffffff, RZ, 0xc0, !PT ;  /* 0xfdffffff15157812 */ /* 0x000fc400078ec0ff */
[C---:B------:R-:W-:Y:S01]  /*ef050*/  LOP3.LUT P2, RZ, R24.reuse, 0x800000, RZ, 0xc0, !PT ;  /* 0x0080000018ff7812 */ /* 0x040fe2000784c0ff */
[----:B------:R-:W3:Y:S01]  /*ef060*/  LDL.LU R195, [R1+0xa4c] ;  /* 0x000a4c0001c37983 */ /* 0x000ee20000300800 */
[----:B------:R-:W-:Y:S02]  /*ef070*/  @P6 LOP3.LUT R21, R21, 0x2000000, RZ, 0xfc, !PT ;  /* 0x0200000015156812 */ /* 0x000fe400078efcff */
[C---:B------:R-:W-:Y:S02]  /*ef080*/  LOP3.LUT P6, RZ, R24.reuse, 0x8000000, RZ, 0xc0, !PT ;  /* 0x0800000018ff7812 */ /* 0x040fe400078cc0ff */
[C---:B------:R-:W-:Y:S02]  /*ef090*/  LOP3.LUT P1, RZ, R24.reuse, 0x1000000, RZ, 0xc0, !PT ;  /* 0x0100000018ff7812 */ /* 0x040fe4000782c0ff */
[----:B------:R-:W-:Y:S02]  /*ef0a0*/  LOP3.LUT P0, RZ, R24, 0x2000000, RZ, 0xc0, !PT ;  /* 0x0200000018ff7812 */ /* 0x000fe4000780c0ff */
[----:B------:R-:W-:-:S03]  /*ef0b0*/  LOP3.LUT R21, R21, 0xfbffffff, RZ, 0xc0, !PT ;  /* 0xfbffffff15157812 */ /* 0x000fc600078ec0ff */
[----:B----4-:R1:W-:Y:S04]  /*ef0c0*/  @P2 STG.E desc[UR74][R148.64], R150 ;  /* 0x0000009694002986 */ /* 0x0103e8000c10194a */
[----:B------:R-:W-:Y:S02]  /*ef0d0*/  @P6 LOP3.LUT R21, R21, 0x4000000, RZ, 0xfc, !PT ;  /* 0x0400000015156812 */ /* 0x000fe400078efcff */
[----:B------:R-:W-:Y:S01]  /*ef0e0*/  LOP3.LUT P6, RZ, R24, 0x4000000, RZ, 0xc0, !PT ;  /* 0x0400000018ff7812 */ /* 0x000fe200078cc0ff */
[----:B-1----:R-:W4:Y:S01]  /*ef0f0*/  LDL.LU R150, [R1+0xa2c] ;  /* 0x000a2c0001967983 */ /* 0x002f220000300800 */
[----:B--2---:R-:W-:-:S05]  /*ef100*/  IMAD.WIDE R148, R163, 0x4, R18 ;  /* 0x00000004a3947825 */ /* 0x004fca00078e0212 */
[----:B------:R1:W-:Y:S02]  /*ef110*/  @P1 STG.E desc[UR74][R148.64], R151 ;  /* 0x0000009794001986 */ /* 0x0003e4000c10194a */
[C---:B-1----:R-:W-:Y:S02]  /*ef120*/  IMAD.WIDE R148, R163.reuse, 0x4, R16 ;  /* 0x00000004a3947825 */ /* 0x042fe400078e0210 */
[----:B------:R-:W2:Y:S04]  /*ef130*/  LDL.LU R151, [R1+0xa0c] ;  /* 0x000a0c0001977983 */ /* 0x000ea80000300800 */
[----:B------:R1:W-:Y:S02]  /*ef140*/  @P0 STG.E desc[UR74][R148.64], R161 ;  /* 0x000000a194000986 */ /* 0x0003e4000c10194a */
[----:B-1----:R-:W-:-:S05]  /*ef150*/  IMAD.WIDE R148, R163, 0x4, R14 ;  /* 0x00000004a3947825 */ /* 0x002fca00078e020e */
[----:B------:R1:W-:Y:S02]  /*ef160*/  @P6 STG.E desc[UR74][R148.64], R162 ;  /* 0x000000a294006986 */ /* 0x0003e4000c10194a */
[----:B-1----:R-:W-:Y:S02]  /*ef170*/  IMAD.WIDE R148, R163, 0x4, R12 ;  /* 0x00000004a3947825 */ /* 0x002fe400078e020c */
[----:B------:R-:W2:Y:S04]  /*ef180*/  LDL.LU R162, [R1+0x9fc] ;  /* 0x0009fc0001a27983 */ /* 0x000ea80000300800 */
[----:B------:R-:W2:Y:S04]  /*ef190*/  LDL.LU R163, [R1+0x9ec] ;  /* 0x0009ec0001a37983 */ /* 0x000ea80000300800 */
[----:B------:R-:W2:Y:S01]  /*ef1a0*/  LDL.LU R161, [R1+0xfe4] ;  /* 0x000fe40001a17983 */ /* 0x000ea20000300800 */
        /* <DEDUP_REMOVED lines=33> */
[----:B----4-:R1:W-:Y:S01]  /*ef3c0*/  @P3 STG.E desc[UR74][R148.64], R150 ;  /* 0x0000009694003986 */ /* 0x0103e2000c10194a */
[----:B------:R-:W-:Y:S01]  /*ef3d0*/  LOP3.LUT P0, RZ, R25, 0x100, RZ, 0xc0, !PT ;  /* 0x0000010019ff7812 */ /* 0x000fe2000780c0ff */
[----:B-1----:R-:W-:-:S05]  /*ef3e0*/  IMAD.WIDE R148, R160, 0x4, R14 ;  /* 0x00000004a0947825 */ /* 0x002fca00078e020e */
[----:B--2---:R1:W-:Y:S04]  /*ef3f0*/  @P2 STG.E desc[UR74][R148.64], R151 ;  /* 0x0000009794002986 */ /* 0x0043e8000c10194a */
[----:B-1----:R-:W2:Y:S01]  /*ef400*/  LDL.LU R151, [R1+0x89c] ;  /* 0x00089c0001977983 */ /* 0x002ea20000300800 */
[----:B------:R-:W-:-:S03]  /*ef410*/  IMAD.WIDE R148, R160, 0x4, R12 ;  /* 0x00000004a0947825 */ /* 0x000fc600078e020c */
[----:B------:R-:W3:Y:S04]  /*ef420*/  LDL.LU R160, [R1+0x75c] ;  /* 0x00075c0001a07983 */ /* 0x000ee80000300800 */
[----:B------:R1:W-:Y:S02]  /*ef430*/  @P1 STG.E desc[UR74][R148.64], R162 ;  /* 0x000000a294001986 */ /* 0x0003e4000c10194a */
[----:B-1----:R-:W-:Y:S02]  /*ef440*/  IMAD.WIDE R148, R161, 0x4, R18 ;  /* 0x00000004a1947825 */ /* 0x002fe400078e0212 */
[----:B------:R-:W4:Y:S04]  /*ef450*/  LDL.LU R162, [R1+0x60c] ;  /* 0x00060c0001a27983 */ /* 0x000f280000300800 */
[----:B------:R-:W4:Y:S04]  /*ef460*/  LDL.LU R0, [R1+0xa30] ;  /* 0x000a300001007983 */ /* 0x000f280000300800 */
[----:B------:R1:W-:Y:S04]  /*ef470*/  @P0 STG.E desc[UR74][R148.64], R163 ;  /* 0x000000a394000986 */ /* 0x0003e8000c10194a */
[----:B------:R-:W4:Y:S04]  /*ef480*/  LDL.LU R31, [R1+0xa10] ;  /* 0x000a1000011f7983 */ /* 0x000f280000300800 */
        /* <DEDUP_REMOVED lines=19> */
[----:B------:R-:W4:Y:S04]  /*ef5c0*/  LDL.LU R194, [R1+0x914] ;  /* 0x0009140001c27983 */ /* 0x000f280000300800 */
[----:B------:R-:W4:Y:S02]  /*ef5d0*/  LDL.LU R195, [R1+0xff0] ;  /* 0x000ff00001c37983 */ /* 0x000f240000300800 */
[----:B------:R-:W-:Y:S02]  /*ef5e0*/  @P6 LOP3.LUT R21, R21, 0x2000, RZ, 0xfc, !PT ;  /* 0x0000200015156812 */ /* 0x000fe400078efcff */
[C---:B------:R-:W-:Y:S02]  /*ef5f0*/  LOP3.LUT P6, RZ, R25.reuse, 0x40000, RZ, 0xc0, !PT ;  /* 0x0004000019ff7812 */ /* 0x040fe400078cc0ff */
[----:B------:R-:W-:Y:S01]  /*ef600*/  LOP3.LUT P2, RZ, R25, 0x400, RZ, 0xc0, !PT ;  /* 0x0000040019ff7812 */ /* 0x000fe2000784c0ff */
[----:B------:R-:W-:Y:S01]  /*ef610*/  IMAD.WIDE R148, R161, 0x4, R16 ;  /* 0x00000004a1947825 */ /* 0x000fe200078e0210 */
[----:B------:R-:W-:Y:S01]  /*ef620*/  LOP3.LUT R21, R21, 0xffffbfff, RZ, 0xc0, !PT ;  /* 0xffffbfff15157812 */ /* 0x000fe200078ec0ff */
[----:B------:R-:W4:Y:S08]  /*ef630*/  LDL.LU R150, [R1+0x454] ;  /* 0x0004540001967983 */ /* 0x000f300000300800 */
        /* <DEDUP_REMOVED lines=22> */
[----:B------:R-:W2:Y:S04]  /*ef7a0*/  LDL.LU R161, [R1+0x1e4] ;  /* 0x0001e40001a17983 */ /* 0x000ea80000300800 */
[----:B----4-:R1:W-:Y:S04]  /*ef7b0*/  @P1 STG.E desc[UR74][R148.64], R162 ;  /* 0x000000a294001986 */ /* 0x0103e8000c10194a */
[----:B-1----:R-:W4:Y:S01]  /*ef7c0*/  LDL.LU R162, [R1+0xff4] ;  /* 0x000ff40001a27983 */ /* 0x002f220000300800 */
[----:B------:R-:W-:-:S05]  /*ef7d0*/  IMAD.WIDE R148, R163, 0x4, R18 ;  /* 0x00000004a3947825 */ /* 0x000fca00078e0212 */
        /* <DEDUP_REMOVED lines=25> */
[----:B------:R-:W3:Y:S10]  /*ef970*/  LDL.LU R249, [R1+0x1000] ;  /* 0x0010000001f97983 */ /* 0x000ef40000300800 */
        /* <DEDUP_REMOVED lines=13> */
[----:B----4-:R-:W-:-:S05]  /*efa50*/  IMAD.WIDE R148, R162, 0x4, R18 ;  /* 0x00000004a2947825 */ /* 0x010fca00078e0212 */
[----:B--2---:R1:W-:Y:S02]  /*efa60*/  @P3 STG.E desc[UR74][R148.64], R151 ;  /* 0x0000009794003986 */ /* 0x0043e4000c10194a */
[----:B-1----:R-:W-:-:S05]  /*efa70*/  IMAD.WIDE R148, R162, 0x4, R16 ;  /* 0x00000004a2947825 */ /* 0x002fca00078e0210 */
[----:B---3--:R1:W-:Y:S02]  /*efa80*/  @P2 STG.E desc[UR74][R148.64], R160 ;  /* 0x000000a094002986 */ /* 0x0083e4000c10194a */
[C---:B-1----:R-:W-:Y:S02]  /*efa90*/  IMAD.WIDE R148, R162.reuse, 0x4, R14 ;  /* 0x00000004a2947825 */ /* 0x042fe400078e020e */
[----:B------:R-:W2:Y:S04]  /*efaa0*/  LDL.LU R160, [R1+0xa38] ;  /* 0x000a380001a07983 */ /* 0x000ea80000300800 */
[----:B------:R1:W-:Y:S02]  /*efab0*/  @P1 STG.E desc[UR74][R148.64], R161 ;  /* 0x000000a194001986 */ /* 0x0003e4000c10194a */
[----:B-1----:R-:W-:-:S02]  /*efac0*/  IMAD.WIDE R148, R162, 0x4, R12 ;  /* 0x00000004a2947825 */ /* 0x002fc400078e020c */
[----:B------:R-:W3:Y:S04]  /*efad0*/  LDL.LU R161, [R1+0xa18] ;  /* 0x000a180001a17983 */ /* 0x000ee80000300800 */
[----:B------:R-:W4:Y:S04]  /*efae0*/  LDL.LU R162, [R1+0x918] ;  /* 0x0009180001a27983 */ /* 0x000f280000300800 */
[----:B------:R1:W-:Y:S04]  /*efaf0*/  @P0 STG.E desc[UR74][R148.64], R163 ;  /* 0x000000a394000986 */ /* 0x0003e8000c10194a */
[----:B-1----:R-:W2:Y:S04]  /*efb00*/  LDL.LU R163, [R1+0xff8] ;  /* 0x000ff80001a37983 */ /* 0x002ea80000300800 */
        /* <DEDUP_REMOVED lines=14> */
[----:B------:R-:W4:Y:S01]  /*efbf0*/  LDL.LU R195, [R1+0x1ec] ;  /* 0x0001ec0001c37983 */ /* 0x000f220000300800 */
[----:B------:R-:W-:-:S03]  /*efc00*/  LOP3.LUT P1, RZ, R25, 0x40000000, RZ, 0xc0, !PT ;  /* 0x4000000019ff7812 */ /* 0x000fc6000782c0ff */
[----:B------:R-:W4:Y:S01]  /*efc10*/  LDL.LU R150, [R1+0x1004] ;  /* 0x0010040001967983 */ /* 0x000f220000300800 */
[----:B------:R-:W-:-:S03]  /*efc20*/  LOP3.LUT P0, RZ, R25, 0x80000000, RZ, 0xc0, !PT ;  /* 0x8000000019ff7812 */ /* 0x000fc6000780c0ff */
[----:B------:R-:W4:Y:S01]  /*efc30*/  LDL.LU R151, [R1+0xfc] ;  /* 0x0000fc0001977983 */ /* 0x000f220000300800 */
        /* <DEDUP_REMOVED lines=20> */
[----:B------:R1:W-:Y:S02]  /*efd80*/  @P3 STG.E desc[UR74][R24.64], R160 ;  /* 0x000000a018003986 */ /* 0x0003e4000c10194a */
[----:B-1----:R-:W-:-:S05]  /*efd90*/  IMAD.WIDE R24, R163, 0x4, R16 ;  /* 0x00000004a3187825 */ /* 0x002fca00078e0210 */
[----:B---3--:R1:W-:Y:S02]  /*efda0*/  @P2 STG.E desc[UR74][R24.64], R161 ;  /* 0x000000a118002986 */ /* 0x0083e4000c10194a */
[C---:B-1----:R-:W-:Y:S02]  /*efdb0*/  IMAD.WIDE R24, R163.reuse, 0x4, R14 ;  /* 0x00000004a3187825 */ /* 0x042fe400078e020e */
[----:B------:R-:W2:Y:S04]  /*efdc0*/  LDL.LU R161, [R1+0xac0] ;  /* 0x000ac00001a17983 */ /* 0x000ea80000300800 */
[----:B----4-:R1:W-:Y:S02]  /*efdd0*/  @P1 STG.E desc[UR74][R24.64], R162 ;  /* 0x000000a218001986 */ /* 0x0103e4000c10194a */
[----:B-1----:R-:W-:-:S02]  /*efde0*/  IMAD.WIDE R24, R163, 0x4, R12 ;  /* 0x00000004a3187825 */ /* 0x002fc400078e020c */
[----:B------:R-:W3:Y:S04]  /*efdf0*/  LDL.LU R162, [R1+0xaa0] ;  /* 0x000aa00001a27983 */ /* 0x000ee80000300800 */
[----:B------:R-:W4:Y:S04]  /*efe00*/  LDL.LU R163, [R1+0xa70] ;  /* 0x000a700001a37983 */ /* 0x000f280000300800 */
[----:B------:R-:W2:Y:S01]  /*efe10*/  LDL.LU R160, [R1+0x1008] ;  /* 0x0010080001a07983 */ /* 0x000ea20000300800 */
[----:B------:R-:W-:-:S04]  /*efe20*/  LOP3.LUT R21, R21, 0xfffffdff, RZ, 0xc0, !PT ;  /* 0xfffffdff15157812 */ /* 0x000fc800078ec0ff */
[----:B------:R-:W-:Y:S02]  /*efe30*/  @P6 LOP3.LUT R21, R21, 0x200, RZ, 0xfc, !PT ;  /* 0x0000020015156812 */ /* 0x000fe400078efcff */
[----:B------:R-:W-:Y:S02]  /*efe40*/  LOP3.LUT P6, RZ, R26, 0x2, RZ, 0xc0, !PT ;  /* 0x000000021aff7812 */ /* 0x000fe400078cc0ff */
[----:B------:R-:W-:Y:S01]  /*efe50*/  LOP3.LUT R21, R21, 0xfffffbff, RZ, 0xc0, !PT ;  /* 0xfffffbff15157812 */ /* 0x000fe200078ec0ff */
[----:B------:R1:W-:Y:S10]  /*efe60*/  @P0 STG.E desc[UR74][R24.64], R192 ;  /* 0x000000c018000986 */ /* 0x0003f4000c10194a */
[----:B------:R-:W-:-:S02]  /*efe70*/  @P6 LOP3.LUT R21, R21, 0x400, RZ, 0xfc, !PT ;  /* 0x0000040015156812 */ /* 0x000fc400078efcff */
        /* <DEDUP_REMOVED lines=39> */
[----:B------:R1:W-:Y:S04]  /*f00f0*/  @P3 STG.E desc[UR74][R24.64], R151 ;  /* 0x0000009718003986 */ /* 0x0003e8000c10194a */
[----:B-1----:R-:W4:Y:S01]  /*f0100*/  LDL.LU R151, [R1+0xa50] ;  /* 0x000a500001977983 */ /* 0x002f220000300800 */
[----:B--2---:R-:W-:-:S05]  /*f0110*/  IMAD.WIDE R24, R160, 0x4, R18 ;  /* 0x00000004a0187825 */ /* 0x004fca00078e0212 */
[----:B------:R1:W-:Y:S02]  /*f0120*/  @P2 STG.E desc[UR74][R24.64], R161 ;  /* 0x000000a118002986 */ /* 0x0003e4000c10194a */
[C---:B-1----:R-:W-:Y:S02]  /*f0130*/  IMAD.WIDE R24, R160.reuse, 0x4, R16 ;  /* 0x00000004a0187825 */ /* 0x042fe400078e0210 */
[----:B------:R-:W2:Y:S04]  /*f0140*/  LDL.LU R161, [R1+0x830] ;  /* 0x0008300001a17983 */ /* 0x000ea80000300800 */
[----:B---3--:R1:W-:Y:S02]  /*f0150*/  @P1 STG.E desc[UR74][R24.64], R162 ;  /* 0x000000a218001986 */ /* 0x0083e4000c10194a */
[----:B-1----:R-:W-:-:S02]  /*f0160*/  IMAD.WIDE R24, R160, 0x4, R14 ;  /* 0x00000004a0187825 */ /* 0x002fc400078e020e */
[----:B------:R-:W3:Y:S04]  /*f0170*/  LDL.LU R162, [R1+0x6d0] ;  /* 0x0006d00001a27983 */ /* 0x000ee80000300800 */
[----:B----4-:R1:W-:Y:S04]  /*f0180*/  @P0 STG.E desc[UR74][R24.64], R163 ;  /* 0x000000a318000986 */ /* 0x0103e8000c10194a */
[----:B-1----:R-:W4:Y:S04]  /*f0190*/  LDL.LU R163, [R1+0x100c] ;  /* 0x00100c0001a37983 */ /* 0x002f280000300800 */
[----:B------:R-:W2:Y:S01]  /*f01a0*/  LDL.LU R0, [R1+0x5f0] ;  /* 0x0005f00001007983 */ /* 0x000ea20000300800 */
[----:B------:R-:W-:-:S03]  /*f01b0*/  IMAD.WIDE R24, R160, 0x4, R12 ;  /* 0x00000004a0187825 */ /* 0x000fc600078e020c */
        /* <DEDUP_REMOVED lines=9> */
[----:B------:R-:W3:Y:S01]  /*f0250*/  LDL.LU R249, [R1+0x6d4] ;  /* 0x0006d40001f97983 */ /* 0x000ee20000300800 */
[----:B------:R-:W-:-:S02]  /*f0260*/  LOP3.LUT P3, RZ, R26, 0x8000, RZ, 0xc0, !PT ;  /* 0x000080001aff7812 */ /* 0x000fc4000786c0ff */
[C---:B------:R-:W-:Y:S01]  /*f0270*/  LOP3.LUT P2, RZ, R26.reuse, 0x10000, RZ, 0xc0, !PT ;  /* 0x000100001aff7812 */ /* 0x040fe2000784c0ff */
[----:B------:R-:W3:Y:S01]  /*f0280*/  LDL.LU R248, [R1+0x5f4] ;  /* 0x0005f40001f87983 */ /* 0x000ee20000300800 */
[----:B------:R-:W-:-:S03]  /*f0290*/  LOP3.LUT P1, RZ, R26, 0x20000, RZ, 0xc0, !PT ;  /* 0x000200001aff7812 */ /* 0x000fc6000782c0ff */
[----:B------:R-:W3:Y:S01]  /*f02a0*/  LDL.LU R195, [R1+0xac8] ;  /* 0x000ac80001c37983 */ /* 0x000ee20000300800 */
[C---:B------:R-:W-:Y:S02]  /*f02b0*/  LOP3.LUT P0, RZ, R26.reuse, 0x40000, RZ, 0xc0, !PT ;  /* 0x000400001aff7812 */ /* 0x040fe4000780c0ff */
[----:B------:R-:W-:Y:S02]  /*f02c0*/  LOP3.LUT P6, RZ, R26, 0x8000000, RZ, 0xc0, !PT ;  /* 0x080000001aff7812 */ /* 0x000fe400078cc0ff */
[----:B------:R-:W-:-:S11]  /*f02d0*/  LOP3.LUT R22, R22, 0xf7ffffff, RZ, 0xc0, !PT ;  /* 0xf7ffffff16167812 */ /* 0x000fd600078ec0ff */
[----:B------:R-:W-:Y:S02]  /*f02e0*/  @P6 LOP3.LUT R22, R22, 0x8000000, RZ, 0xfc, !PT ;  /* 0x0800000016166812 */ /* 0x000fe400078efcff */
[----:B------:R-:W-:Y:S02]  /*f02f0*/  LOP3.LUT P6, RZ, R26, 0x4000000, RZ, 0xc0, !PT ;  /* 0x040000001aff7812 */ /* 0x000fe400078cc0ff */
[----:B------:R-:W-:Y:S01]  /*f0300*/  LOP3.LUT R22, R22, 0xefffffff, RZ, 0xc0, !PT ;  /* 0xefffffff16167812 */ /* 0x000fe200078ec0ff */
[----:B------:R1:W-:Y:S04]  /*f0310*/  @P3 STG.E desc[UR74][R24.64], R150 ;  /* 0x0000009618003986 */ /* 0x0003e8000c10194a */
[----:B-1----:R-:W3:Y:S06]  /*f0320*/  LDL.LU R150, [R1+0xaa8] ;  /* 0x000aa80001967983 */ /* 0x002eec0000300800 */
[----:B------:R-:W-:-:S02]  /*f0330*/  @P6 LOP3.LUT R22, R22, 0x10000000, RZ, 0xfc, !PT ;  /* 0x1000000016166812 */ /* 0x000fc400078efcff */
[----:B------:R-:W-:Y:S02]  /*f0340*/  LOP3.LUT P6, RZ, R26, 0x2000000, RZ, 0xc0, !PT ;  /* 0x020000001aff7812 */ /* 0x000fe400078cc0ff */
[----:B------:R-:W-:-:S11]  /*f0350*/  LOP3.LUT R22, R22, 0xdfffffff, RZ, 0xc0, !PT ;  /* 0xdfffffff16167812 */ /* 0x000fd600078ec0ff */
[----:B------:R-:W-:Y:S02]  /*f0360*/  @P6 LOP3.LUT R22, R22, 0x20000000, RZ, 0xfc, !PT ;  /* 0x2000000016166812 */ /* 0x000fe400078efcff */
[----:B------:R-:W-:Y:S01]  /*f0370*/  LOP3.LUT P6, RZ, R26, 0x1000000, RZ, 0xc0, !PT ;  /* 0x010000001aff7812 */ /* 0x000fe200078cc0ff */
[----:B----4-:R-:W-:-:S05]  /*f0380*/  IMAD.WIDE R24, R163, 0x4, R18 ;  /* 0x00000004a3187825 */ /* 0x010fca00078e0212 */
[----:B------:R1:W-:Y:S02]  /*f0390*/  @P2 STG.E desc[UR74][R24.64], R151 ;  /* 0x0000009718002986 */ /* 0x0003e4000c10194a */
[C---:B-1----:R-:W-:Y:S02]  /*f03a0*/  IMAD.WIDE R24, R163.reuse, 0x4, R16 ;  /* 0x00000004a3187825 */ /* 0x042fe400078e0210 */
[----:B------:R-:W4:Y:S04]  /*f03b0*/  LDL.LU R151, [R1+0xa78] ;  /* 0x000a780001977983 */ /* 0x000f280000300800 */
[----:B--2---:R1:W-:Y:S02]  /*f03c0*/  @P1 STG.E desc[UR74][R24.64], R161 ;  /* 0x000000a118001986 */ /* 0x0043e4000c10194a */
[----:B-1----:R-:W-:-:S02]  /*f03d0*/  IMAD.WIDE R24, R163, 0x4, R14 ;  /* 0x00000004a3187825 */ /* 0x002fc400078e020e */
[----:B------:R-:W2:Y:S04]  /*f03e0*/  LDL.LU R161, [R1+0xa68] ;  /* 0x000a680001a17983 */ /* 0x000ea80000300800 */
[----:B---3--:R1:W-:Y:S02]  /*f03f0*/  @P0 STG.E desc[UR74][R24.64], R162 ;  /* 0x000000a218000986 */ /* 0x0083e4000c10194a */
[----:B-1----:R-:W-:Y:S02]  /*f0400*/  IMAD.WIDE R24, R163, 0x4, R12 ;  /* 0x00000004a3187825 */ /* 0x002fe400078e020c */
[----:B------:R-:W3:Y:S04]  /*f0410*/  LDL.LU R162, [R1+0xa58] ;  /* 0x000a580001a27983 */ /* 0x000ee80000300800 */
[----:B------:R-:W3:Y:S04]  /*f0420*/  LDL.LU R163, [R1+0x838] ;  /* 0x0008380001a37983 */ /* 0x000ee80000300800 */
[----:B------:R-:W3:Y:S01]  /*f0430*/  LDL.LU R194, [R1+0x101c] ;  /* 0x00101c0001c27983 */ /* 0x000ee20000300800 */
        /* <DEDUP_REMOVED lines=21> */
[----:B------:R-:W-:Y:S01]  /*f0590*/  @P6 STG.E desc[UR74][R24.64], R247 ;  /* 0x000000f718006986 */ /* 0x000fe2000c10194a */
        /* <DEDUP_REMOVED lines=32> */
[----:B--2---:R3:W-:Y:S02]  /*f07a0*/  @P2 STG.E desc[UR74][R20.64], R161 ;  /* 0x000000a114002986 */ /* 0x0047e4000c10194a */
[----:B---3--:R-:W-:-:S05]  /*f07b0*/  IMAD.WIDE R20, R194, 0x4, R18 ;  /* 0x00000004c2147825 */ /* 0x008fca00078e0212 */
        /* <DEDUP_REMOVED lines=28> */
[----:B------:R-:W2:Y:S01]  /*f0980*/  LDL.LU R193, [R1+0x6dc] ;  /* 0x0006dc0001c17983 */ /* 0x000ea20000300800 */
[----:B------:R-:W-:-:S03]  /*f0990*/  LOP3.LUT R22, R22, 0xff7fffff, RZ, 0xc0, !PT ;  /* 0xff7fffff16167812 */ /* 0x000fc600078ec0ff */
[----:B------:R-:W2:Y:S01]  /*f09a0*/  LDL.LU R250, [R1+0x5fc] ;  /* 0x0005fc0001fa7983 */ /* 0x000ea20000300800 */
[----:B------:R-:W-:Y:S02]  /*f09b0*/  @P6 LOP3.LUT R22, R22, 0x800000, RZ, 0xfc, !PT ;  /* 0x0080000016166812 */ /* 0x000fe400078efcff */
[C---:B------:R-:W-:Y:S01]  /*f09c0*/  LOP3.LUT P6, RZ, R27.reuse, 0x200, RZ, 0xc0, !PT ;  /* 0x000002001bff7812 */ /* 0x040fe200078cc0ff */
[----:B------:R-:W2:Y:S01]  /*f09d0*/  LDL.LU R248, [R1+0x1028] ;  /* 0x0010280001f87983 */ /* 0x000ea20000300800 */
[----:B------:R-:W-:Y:S02]  /*f09e0*/  LOP3.LUT R22, R22, 0xfeffffff, RZ, 0xc0, !PT ;  /* 0xfeffffff16167812 */ /* 0x000fe400078ec0ff */
[C---:B------:R-:W-:Y:S01]  /*f09f0*/  LOP3.LUT P2, RZ, R27.reuse, 0x8, RZ, 0xc0, !PT ;  /* 0x000000081bff7812 */ /* 0x040fe2000784c0ff */
[----:B------:R-:W2:Y:S01]  /*f0a00*/  LDL.LU R245, [R1+0xab0] ;  /* 0x000ab00001f57983 */ /* 0x000ea20000300800 */
[C---:B------:R-:W-:Y:S01]  /*f0a10*/  LOP3.LUT P1, RZ, R27.reuse, 0x10, RZ, 0xc0, !PT ;  /* 0x000000101bff7812 */ /* 0x040fe2000782c0ff */
[----:B------:R-:W-:Y:S01]  /*f0a20*/  IMAD.WIDE R20, R194, 0x4, R12 ;  /* 0x00000004c2147825 */ /* 0x000fe200078e020c */
[----:B------:R-:W-:Y:S01]  /*f0a30*/  LOP3.LUT P0, RZ, R27, 0x20, RZ, 0xc0, !PT ;  /* 0x000000201bff7812 */ /* 0x000fe2000780c0ff */
[----:B------:R-:W2:Y:S04]  /*f0a40*/  LDL.LU R249, [R1+0xa90] ;  /* 0x000a900001f97983 */ /* 0x000ea80000300800 */
[----:B------:R-:W-:-:S02]  /*f0a50*/  @P6 LOP3.LUT R22, R22, 0x1000000, RZ, 0xfc, !PT ;  /* 0x0100000016166812 */ /* 0x000fc400078efcff */
[----:B------:R-:W-:Y:S02]  /*f0a60*/  LOP3.LUT P6, RZ, R27, 0x100, RZ, 0xc0, !PT ;  /* 0x000001001bff7812 */ /* 0x000fe400078cc0ff */
[----:B------:R-:W-:Y:S01]  /*f0a70*/  LOP3.LUT R22, R22, 0xfdffffff, RZ, 0xc0, !PT ;  /* 0xfdffffff16167812 */ /* 0x000fe200078ec0ff */
[----:B---3--:R1:W-:Y:S10]  /*f0a80*/  @P2 STG.E desc[UR74][R20.64], R195 ;  /* 0x000000c314002986 */ /* 0x0083f4000c10194a */
[----:B------:R-:W-:-:S02]  /*f0a90*/  @P6 LOP3.LUT R22, R22, 0x2000000, RZ, 0xfc, !PT ;  /* 0x0200000016166812 */ /* 0x000fc400078efcff */
[----:B------:R-:W-:Y:S01]  /*f0aa0*/  LOP3.LUT P6, RZ, R27, 0x80, RZ, 0xc0, !PT ;  /* 0x000000801bff7812 */ /* 0x000fe200078cc0ff */
[----:B-1----:R-:W-:Y:S01]  /*f0ab0*/  IMAD.WIDE R20, R161, 0x4, R18 ;  /* 0x00000004a1147825 */ /* 0x002fe200078e0212 */
[----:B------:R-:W-:-:S04]  /*f0ac0*/  LOP3.LUT R22, R22, 0xfbffffff, RZ, 0xc0, !PT ;  /* 0xfbffffff16167812 */ /* 0x000fc800078ec0ff */
[----:B----4-:R1:W-:Y:S07]  /*f0ad0*/  @P1 STG.E desc[UR74][R20.64], R150 ;  /* 0x0000009614001986 */ /* 0x0103ee000c10194a */
[----:B------:R-:W-:Y:S01]  /*f0ae0*/  @P6 LOP3.LUT R22, R22, 0x4000000, RZ, 0xfc, !PT ;  /* 0x0400000016166812 */ /* 0x000fe200078efcff */
[----:B-1----:R-:W-:Y:S01]  /*f0af0*/  IMAD.WIDE R20, R161, 0x4, R16 ;  /* 0x00000004a1147825 */ /* 0x002fe200078e0210 */
[----:B------:R-:W-:-:S04]  /*f0b00*/  LOP3.LUT P6, RZ, R27, 0x40, RZ, 0xc0, !PT ;  /* 0x000000401bff7812 */ /* 0x000fc800078cc0ff */
[----:B------:R1:W-:Y:S04]  /*f0b10*/  @P0 STG.E desc[UR74][R20.64], R160 ;  /* 0x000000a014000986 */ /* 0x0003e8000c10194a */
[----:B-1----:R-:W3:Y:S04]  /*f0b20*/  LDL.LU R160, [R1+0x102c] ;  /* 0x00102c0001a07983 */ /* 0x002ee80000300800 */
[----:B------:R-:W4:Y:S01]  /*f0b30*/  LDL.LU R244, [R1+0x740] ;  /* 0x0007400001f47983 */ /* 0x000f220000300800 */
[----:B------:R-:W-:-:S03]  /*f0b40*/  IMAD.WIDE R20, R161, 0x4, R14 ;  /* 0x00000004a1147825 */ /* 0x000fc600078e020e */
[----:B------:R-:W3:Y:S04]  /*f0b50*/  LDL.LU R194, [R1+0x440] ;  /* 0x0004400001c27983 */ /* 0x000ee80000300800 */
[----:B------:R1:W-:Y:S01]  /*f0b60*/  @P6 STG.E desc[UR74][R20.64], R151 ;  /* 0x0000009714006986 */ /* 0x0003e2000c10194a */
[----:B------:R-:W-:-:S03]  /*f0b70*/  LOP3.LUT P6, RZ, R22, 0x4000000, RZ, 0xc0, !PT ;  /* 0x0400000016ff7812 */ /* 0x000fc600078cc0ff */
[----:B------:R-:W3:Y:S04]  /*f0b80*/  LDL.LU R195, [R1+0x390] ;  /* 0x0003900001c37983 */ /* 0x000ee80000300800 */
[----:B------:R-:W3:Y:S01]  /*f0b90*/  LDL.LU R150, [R1+0x2f0] ;  /* 0x0002f00001967983 */ /* 0x000ee20000300800 */
[----:B-1----:R-:W-:-:S03]  /*f0ba0*/  IMAD.WIDE R20, R161, 0x4, R12 ;  /* 0x00000004a1147825 */ /* 0x002fc600078e020c */
[----:B------:R-:W3:Y:S04]  /*f0bb0*/  LDL.LU R151, [R1+0x1d0] ;  /* 0x0001d00001977983 */ /* 0x000ee80000300800 */
[----:B------:R1:W-:Y:S01]  /*f0bc0*/  @P6 STG.E desc[UR74][R20.64], R162 ;  /* 0x000000a214006986 */ /* 0x0003e2000c10194a */
[----:B------:R-:W-:-:S03]  /*f0bd0*/  LOP3.LUT P6, RZ, R22, 0x2000000, RZ, 0xc0, !PT ;  /* 0x0200000016ff7812 */ /* 0x000fc600078cc0ff */
[----:B------:R-:W3:Y:S01]  /*f0be0*/  LDL.LU R161, [R1+0xe0] ;  /* 0x0000e00001a17983 */ /* 0x000ee20000300800 */
[----:B-1----:R-:W-:-:S09]  /*f0bf0*/  IMAD.WIDE R20, R246, 0x4, R18 ;  /* 0x00000004f6147825 */ /* 0x002fd200078e0212 */
[----:B--2---:R1:W-:Y:S04]  /*f0c00*/  @P6 STG.E desc[UR74][R20.64], R163 ;  /* 0x000000a314006986 */ /* 0x0043e8000c10194a */
[----:B-1----:R-:W2:Y:S04]  /*f0c10*/  LDL.LU R163, [R1+0xab4] ;  /* 0x000ab40001a37983 */ /* 0x002ea80000300800 */
[----:B------:R-:W2:Y:S01]  /*f0c20*/  LDL.LU R162, [R1+0x1030] ;  /* 0x0010300001a27983 */ /* 0x000ea20000300800 */
        /* <DEDUP_REMOVED lines=17> */
[----:B------:R-:W-:-:S02]  /*f0d40*/  LOP3.LUT P6, RZ, R22, 0x80000, RZ, 0xc0, !PT ;  /* 0x0008000016ff7812 */ /* 0x000fc400078cc0ff */
[----:B------:R-:W-:Y:S01]  /*f0d50*/  LOP3.LUT P4, RZ, R27, 0x10000, RZ, 0xc0, !PT ;  /* 0x000100001bff7812 */ /* 0x000fe2000788c0ff */
[----:B-1----:R-:W-:-:S10]  /*f0d60*/  IMAD.WIDE R20, R248, 0x4, R14 ;  /* 0x00000004f8147825 */ /* 0x002fd400078e020e */
[----:B----4-:R1:W-:Y:S01]  /*f0d70*/  @P6 STG.E desc[UR74][R20.64], R244 ;  /* 0x000000f414006986 */ /* 0x0103e2000c10194a */
[----:B------:R-:W-:Y:S01]  /*f0d80*/  LOP3.LUT P3, RZ, R27, 0x20000, RZ, 0xc0, !PT ;  /* 0x000200001bff7812 */ /* 0x000fe2000786c0ff */
[----:B-1----:R-:W-:-:S05]  /*f0d90*/  IMAD.WIDE R20, R248, 0x4, R12 ;  /* 0x00000004f8147825 */ /* 0x002fca00078e020c */
[----:B---3--:R1:W-:Y:S01]  /*f0da0*/  @P5 STG.E desc[UR74][R20.64], R194 ;  /* 0x000000c214005986 */ /* 0x0083e2000c10194a */
[----:B------:R-:W-:Y:S01]  /*f0db0*/  LOP3.LUT P2, RZ, R27, 0x40000, RZ, 0xc0, !PT ;  /* 0x000400001bff7812 */ /* 0x000fe2000784c0ff */
[----:B-1----:R-:W-:-:S05]  /*f0dc0*/  IMAD.WIDE R20, R160, 0x4, R18 ;  /* 0x00000004a0147825 */ /* 0x002fca00078e0212 */
[----:B------:R1:W-:Y:S01]  /*f0dd0*/  @P4 STG.E desc[UR74][R20.64], R195 ;  /* 0x000000c314004986 */ /* 0x0003e2000c10194a */
[----:B------:R-:W-:Y:S01]  /*f0de0*/  LOP3.LUT P1, RZ, R27, 0x80000, RZ, 0xc0, !PT ;  /* 0x000800001bff7812 */ /* 0x000fe2000782c0ff */
[----:B-1----:R-:W-:-:S05]  /*f0df0*/  IMAD.WIDE R20, R160, 0x4, R16 ;  /* 0x00000004a0147825 */ /* 0x002fca00078e0210 */
[----:B------:R1:W-:Y:S02]  /*f0e00*/  @P3 STG.E desc[UR74][R20.64], R150 ;  /* 0x0000009614003986 */ /* 0x0003e4000c10194a */
[----:B-1----:R-:W-:-:S05]  /*f0e10*/  IMAD.WIDE R20, R160, 0x4, R14 ;  /* 0x00000004a0147825 */ /* 0x002fca00078e020e */
[----:B------:R1:W-:Y:S01]  /*f0e20*/  @P2 STG.E desc[UR74][R20.64], R151 ;  /* 0x0000009714002986 */ /* 0x0003e2000c10194a */
[----:B------:R-:W-:Y:S01]  /*f0e30*/  LOP3.LUT P0, RZ, R27, 0x100000, RZ, 0xc0, !PT ;  /* 0x001000001bff7812 */ /* 0x000fe2000780c0ff */
[----:B-1----:R-:W-:Y:S02]  /*f0e40*/  IMAD.WIDE R20, R160, 0x4, R12 ;  /* 0x00000004a0147825 */ /* 0x002fe400078e020c */
[----:B------:R-:W3:Y:S04]  /*f0e50*/  LDL.LU R160, [R1+0xa94] ;  /* 0x000a940001a07983 */ /* 0x000ee80000300800 */
[----:B------:R1:W-:Y:S04]  /*f0e60*/  @P1 STG.E desc[UR74][R20.64], R161 ;  /* 0x000000a114001986 */ /* 0x0003e8000c10194a */
[----:B-1----:R-:W4:Y:S04]  /*f0e70*/  LDL.LU R161, [R1+0x744] ;  /* 0x0007440001a17983 */ /* 0x002f280000300800 */
[----:B------:R-:W4:Y:S04]  /*f0e80*/  LDL.LU R192, [R1+0x444] ;  /* 0x0004440001c07983 */ /* 0x000f280000300800 */
[----:B------:R-:W4:Y:S04]  /*f0e90*/  LDL.LU R0, [R1+0x394] ;  /* 0x0003940001007983 */ /* 0x000f280000300800 */
[----:B------:R-:W4:Y:S01]  /*f0ea0*/  LDL.LU R31, [R1+0x2f4] ;  /* 0x0002f400011f7983 */ /* 0x000f220000300800 */
[----:B--2---:R-:W-:-:S05]  /*f0eb0*/  IMAD.WIDE R20, R162, 0x4, R18 ;  /* 0x00000004a2147825 */ /* 0x004fca00078e0212 */
[----:B------:R1:W-:Y:S04]  /*f0ec0*/  @P0 STG.E desc[UR74][R20.64], R163 ;  /* 0x000000a314000986 */ /* 0x0003e8000c10194a */
[----:B-1----:R-:W2:Y:S04]  /*f0ed0*/  LDL.LU R163, [R1+0x1034] ;  /* 0x0010340001a37983 */ /* 0x002ea80000300800 */
[----:B------:R-:W2:Y:S01]  /*f0ee0*/  LDL.LU R247, [R1+0x1d4] ;  /* 0x0001d40001f77983 */ /* 0x000ea20000300800 */
        /* <DEDUP_REMOVED lines=8> */
[----:B------:R-:W-:-:S03]  /*f0f70*/  LOP3.LUT R22, R22, 0xffffefff, RZ, 0xc0, !PT ;  /* 0xffffefff16167812 */ /* 0x000fc600078ec0ff */
[----:B------:R-:W2:Y:S04]  /*f0f80*/  LDL.LU R249, [R1+0x448] ;  /* 0x0004480001f97983 */ /* 0x000ea80000300800 */
[----:B------:R-:W2:Y:S04]  /*f0f90*/  LDL.LU R244, [R1+0x398] ;  /* 0x0003980001f47983 */ /* 0x000ea80000300800 */
[----:B------:R-:W-:Y:S01]  /*f0fa0*/  @P6 LOP3.LUT R22, R22, 0x1000, RZ, 0xfc, !PT ;  /* 0x0000100016166812 */ /* 0x000fe200078efcff */
[----:B------:R-:W2:Y:S01]  /*f0fb0*/  LDL.LU R248, [R1+0x2f8] ;  /* 0x0002f80001f87983 */ /* 0x000ea20000300800 */
[----:B------:R-:W-:-:S02]  /*f0fc0*/  LOP3.LUT P6, RZ, R27, 0x80000000, RZ, 0xc0, !PT ;  /* 0x800000001bff7812 */ /* 0x000fc400078cc0ff */
[----:B------:R-:W-:Y:S01]  /*f0fd0*/  LOP3.LUT R22, R22, 0xffffdfff, RZ, 0xc0, !PT ;  /* 0xffffdfff16167812 */ /* 0x000fe200078ec0ff */
[----:B------:R-:W2:Y:S04]  /*f0fe0*/  LDL.LU R194, [R1+0x1d8] ;  /* 0x0001d80001c27983 */ /* 0x000ea80000300800 */
[----:B------:R-:W2:Y:S01]  /*f0ff0*/  LDL.LU R195, [R1+0x103c] ;  /* 0x00103c0001c37983 */ /* 0x000ea20000300800 */
[C---:B------:R-:W-:Y:S02]  /*f1000*/  LOP3.LUT P3, RZ, R27.reuse, 0x200000, RZ, 0xc0, !PT ;  /* 0x002000001bff7812 */ /* 0x040fe4000786c0ff */
[----:B------:R-:W-:Y:S01]  /*f1010*/  LOP3.LUT P2, RZ, R27, 0x400000, RZ, 0xc0, !PT ;  /* 0x004000001bff7812 */ /* 0x000fe2000784c0ff */
[----:B------:R-:W-:Y:S01]  /*f1020*/  IMAD.WIDE R20, R162, 0x4, R16 ;  /* 0x00000004a2147825 */ /* 0x000fe200078e0210 */
[----:B------:R-:W2:Y:S01]  /*f1030*/  LDL.LU R150, [R1+0xe8] ;  /* 0x0000e80001967983 */ /* 0x000ea20000300800 */
[----:B------:R-:W-:-:S02]  /*f1040*/  @P6 LOP3.LUT R22, R22, 0x2000, RZ, 0xfc, !PT ;  /* 0x0000200016166812 */ /* 0x000fc400078efcff */
[----:B------:R-:W-:Y:S01]  /*f1050*/  LOP3.LUT P6, RZ, R27, 0x40000000, RZ, 0xc0, !PT ;  /* 0x400000001bff7812 */ /* 0x000fe200078cc0ff */
[----:B------:R-:W2:Y:S01]  /*f1060*/  LDL.LU R151, [R1+0xabc] ;  /* 0x000abc0001977983 */ /* 0x000ea20000300800 */
        /* <DEDUP_REMOVED lines=17> */
[----:B---3--:R1:W-:Y:S02]  /*f1180*/  @P3 STG.E desc[UR74][R20.64], R160 ;  /* 0x000000a014003986 */ /* 0x0083e4000c10194a */
[C---:B-1----:R-:W-:Y:S02]  /*f1190*/  IMAD.WIDE R20, R162.reuse, 0x4, R14 ;  /* 0x00000004a2147825 */ /* 0x042fe400078e020e */
[----:B------:R-:W3:Y:S04]  /*f11a0*/  LDL.LU R160, [R1+0xa9c] ;  /* 0x000a9c0001a07983 */ /* 0x000ee80000300800 */
[----:B----4-:R1:W-:Y:S02]  /*f11b0*/  @P2 STG.E desc[UR74][R20.64], R161 ;  /* 0x000000a114002986 */ /* 0x0103e4000c10194a */
[----:B-1----:R-:W-:-:S02]  /*f11c0*/  IMAD.WIDE R20, R162, 0x4, R12 ;  /* 0x00000004a2147825 */ /* 0x002fc400078e020c */
[----:B------:R-:W4:Y:S04]  /*f11d0*/  LDL.LU R161, [R1+0x74c] ;  /* 0x00074c0001a17983 */ /* 0x000f280000300800 */
[----:B------:R-:W3:Y:S04]  /*f11e0*/  LDL.LU R162, [R1+0x1040] ;  /* 0x0010400001a27983 */ /* 0x000ee80000300800 */
[----:B------:R2:W-:Y:S02]  /*f11f0*/  @P1 STG.E desc[UR74][R20.64], R192 ;  /* 0x000000c014001986 */ /* 0x0005e4000c10194a */
[----:B--2---:R-:W-:-:S05]  /*f1200*/  IMAD.WIDE R20, R163, 0x4, R18 ;  /* 0x00000004a3147825 */ /* 0x004fca00078e0212 */
[----:B------:R1:W-:Y:S02]  /*f1210*/  @P0 STG.E desc[UR74][R20.64], R0 ;  /* 0x0000000014000986 */ /* 0x0003e4000c10194a */
[----:B-1----:R-:W-:-:S05]  /*f1220*/  IMAD.WIDE R20, R163, 0x4, R16 ;  /* 0x00000004a3147825 */ /* 0x002fca00078e0210 */
[----:B------:R1:W-:Y:S01]  /*f1230*/  @P6 STG.E desc[UR74][R20.64], R31 ;  /* 0x0000001f14006986 */ /* 0x0003e2000c10194a */
[----:B------:R-:W-:Y:S01]  /*f1240*/  LOP3.LUT P6, RZ, R22, 0x40000, RZ, 0xc0, !PT ;  /* 0x0004000016ff7812 */ /* 0x000fe200078cc0ff */
[----:B-1----:R-:W-:-:S12]  /*f1250*/  IMAD.WIDE R20, R163, 0x4, R14 ;  /* 0x00000004a3147825 */ /* 0x002fd800078e020e */
[----:B------:R1:W-:Y:S02]  /*f1260*/  @P6 STG.E desc[UR74][R20.64], R247 ;  /* 0x000000f714006986 */ /* 0x0003e4000c10194a */
[----:B-1----:R-:W-:Y:S02]  /*f1270*/  IMAD.WIDE R20, R163, 0x4, R12 ;  /* 0x00000004a3147825 */ /* 0x002fe400078e020c */
        /* <DEDUP_REMOVED lines=30> */
[----:B---3--:R-:W-:-:S05]  /*f1460*/  IMAD.WIDE R20, R162, 0x4, R18 ;  /* 0x00000004a2147825 */ /* 0x008fca00078e0212 */
[----:B------:R1:W-:Y:S02]  /*f1470*/  @P3 STG.E desc[UR74][R20.64], R151 ;  /* 0x0000009714003986 */ /* 0x0003e4000c10194a */
[C---:B-1----:R-:W-:Y:S02]  /*f1480*/  IMAD.WIDE R20, R162.reuse, 0x4, R16 ;  /* 0x00000004a2147825 */ /* 0x042fe400078e0210 */
[----:B------:R-:W3:Y:S04]  /*f1490*/  LDL.LU R151, [R1+0x39c] ;  /* 0x00039c0001977983 */ /* 0x000ee80000300800 */
[----:B------:R1:W-:Y:S02]  /*f14a0*/  @P2 STG.E desc[UR74][R20.64], R160 ;  /* 0x000000a014002986 */ /* 0x0003e4000c10194a */
[----:B-1----:R-:W-:-:S02]  /*f14b0*/  IMAD.WIDE R20, R162, 0x4, R14 ;  /* 0x00000004a2147825 */ /* 0x002fc400078e020e */
[----:B------:R-:W3:Y:S04]  /*f14c0*/  LDL.LU R160, [R1+0x2fc] ;  /* 0x0002fc0001a07983 */ /* 0x000ee80000300800 */
[----:B----4-:R1:W-:Y:S01]  /*f14d0*/  @P1 STG.E desc[UR74][R20.64], R161 ;  /* 0x000000a114001986 */ /* 0x0103e2000c10194a */
[----:B------:R-:W-:Y:S01]  /*f14e0*/  LOP3.LUT P0, RZ, R28, 0x80, RZ, 0xc0, !PT ;  /* 0x000000801cff7812 */ /* 0x000fe2000780c0ff */
[----:B-1----:R-:W-:Y:S02]  /*f14f0*/  IMAD.WIDE R20, R162, 0x4, R12 ;  /* 0x00000004a2147825 */ /* 0x002fe400078e020c */
[----:B------:R-:W4:Y:S04]  /*f1500*/  LDL.LU R161, [R1+0x1dc] ;  /* 0x0001dc0001a17983 */ /* 0x000f280000300800 */
[----:B------:R-:W3:Y:S06]  /*f1510*/  LDL.LU R162, [R1+0x1044] ;  /* 0x0010440001a27983 */ /* 0x000eec0000300800 */
        /* <DEDUP_REMOVED lines=11> */
[----:B------:R-:W-:-:S03]  /*f15d0*/  LOP3.LUT P3, RZ, R28, 0x100, RZ, 0xc0, !PT ;  /* 0x000001001cff7812 */ /* 0x000fc6000786c0ff */
[----:B------:R-:W2:Y:S01]  /*f15e0*/  LDL.LU R244, [R1+0x5e0] ;  /* 0x0005e00001f47983 */ /* 0x000ea20000300800 */
[----:B------:R-:W-:-:S03]  /*f15f0*/  LOP3.LUT P2, RZ, R28, 0x200, RZ, 0xc0, !PT ;  /* 0x000002001cff7812 */ /* 0x000fc6000784c0ff */
[----:B------:R-:W2:Y:S04]  /*f1600*/  LDL.LU R248, [R1+0xb54] ;  /* 0x000b540001f87983 */ /* 0x000ea80000300800 */
[----:B------:R-:W2:Y:S04]  /*f1610*/  LDL.LU R194, [R1+0xb24] ;  /* 0x000b240001c27983 */ /* 0x000ea80000300800 */
[----:B------:R-:W2:Y:S01]  /*f1620*/  LDL.LU R195, [R1+0xaf4] ;  /* 0x000af40001c37983 */ /* 0x000ea20000300800 */
[----:B------:R-:W-:-:S03]  /*f1630*/  LOP3.LUT P1, RZ, R28, 0x400, RZ, 0xc0, !PT ;  /* 0x000004001cff7812 */ /* 0x000fc6000782c0ff */
[----:B------:R-:W2:Y:S01]  /*f1640*/  LDL.LU R150, [R1+0x1050] ;  /* 0x0010500001967983 */ /* 0x000ea20000300800 */
        /* <DEDUP_REMOVED lines=9> */
[----:B---3--:R-:W-:-:S05]  /*f16e0*/  IMAD.WIDE R20, R162, 0x4, R18 ;  /* 0x00000004a2147825 */ /* 0x008fca00078e0212 */
[----:B------:R1:W-:Y:S02]  /*f16f0*/  @P3 STG.E desc[UR74][R20.64], R151 ;  /* 0x0000009714003986 */ /* 0x0003e4000c10194a */
[----:B-1----:R-:W-:-:S05]  /*f1700*/  IMAD.WIDE R20, R162, 0x4, R16 ;  /* 0x00000004a2147825 */ /* 0x002fca00078e0210 */
[----:B------:R1:W-:Y:S02]  /*f1710*/  @P2 STG.E desc[UR74][R20.64], R160 ;  /* 0x000000a014002986 */ /* 0x0003e4000c10194a */
[C---:B-1----:R-:W-:Y:S02]  /*f1720*/  IMAD.WIDE R20, R162.reuse, 0x4, R14 ;  /* 0x00000004a2147825 */ /* 0x042fe400078e020e */
[----:B------:R-:W3:Y:S04]  /*f1730*/  LDL.LU R160, [R1+0xae4] ;  /* 0x000ae40001a07983 */ /* 0x000ee80000300800 */
[----:B----4-:R1:W-:Y:S02]  /*f1740*/  @P1 STG.E desc[UR74][R20.64], R161 ;  /* 0x000000a114001986 */ /* 0x0103e4000c10194a */
[----:B-1----:R-:W-:-:S02]  /*f1750*/  IMAD.WIDE R20, R162, 0x4, R12 ;  /* 0x00000004a2147825 */ /* 0x002fc400078e020c */
[----:B------:R-:W4:Y:S04]  /*f1760*/  LDL.LU R161, [R1+0xad4] ;  /* 0x000ad40001a17983 */ /* 0x000f280000300800 */
[----:B------:R-:W3:Y:S04]  /*f1770*/  LDL.LU R162, [R1+0x824] ;  /* 0x0008240001a27983 */ /* 0x000ee80000300800 */
[----:B--2---:R1:W-:Y:S04]  /*f1780*/  @P0 STG.E desc[UR74][R20.64], R163 ;  /* 0x000000a314000986 */ /* 0x0043e8000c10194a */
[----:B-1----:R-:W2:Y:S04]  /*f1790*/  LDL.LU R163, [R1+0x684] ;  /* 0x0006840001a37983 */ /* 0x002ea80000300800 */
[----:B------:R-:W2:Y:S01]  /*f17a0*/  LDL.LU R151, [R1+0x1054] ;  /* 0x0010540001977983 */ /* 0x000ea20000300800 */
        /* <DEDUP_REMOVED lines=15> */
[----:B------:R-:W-:-:S10]  /*f18a0*/  IMAD.WIDE R20, R251, 0x4, R18 ;  /* 0x00000004fb147825 */ /* 0x000fd400078e0212 */
        /* <DEDUP_REMOVED lines=39> */
[----:B---3--:R1:W-:Y:S04]  /*f1b20*/  @P3 STG.E desc[UR74][R20.64], R160 ;  /* 0x000000a014003986 */ /* 0x0083e8000c10194a */
[----:B-1----:R-:W3:Y:S01]  /*f1b30*/  LDL.LU R160, [R1+0xb58] ;  /* 0x000b580001a07983 */ /* 0x002ee20000300800 */
[----:B--2---:R-:W-:-:S05]  /*f1b40*/  IMAD.WIDE R20, R151, 0x4, R18 ;  /* 0x0000000497147825 */ /* 0x004fca00078e0212 */
[----:B----4-:R1:W-:Y:S02]  /*f1b50*/  @P2 STG.E desc[UR74][R20.64], R161 ;  /* 0x000000a114002986 */ /* 0x0103e4000c10194a */
[C---:B-1----:R-:W-:Y:S02]  /*f1b60*/  IMAD.WIDE R20, R151.reuse, 0x4, R16 ;  /* 0x0000000497147825 */ /* 0x042fe400078e0210 */
[----:B------:R-:W2:Y:S04]  /*f1b70*/  LDL.LU R161, [R1+0xb28] ;  /* 0x000b280001a17983 */ /* 0x000ea80000300800 */
[----:B------:R1:W-:Y:S02]  /*f1b80*/  @P1 STG.E desc[UR74][R20.64], R162 ;  /* 0x000000a214001986 */ /* 0x0003e4000c10194a */
[----:B-1----:R-:W-:-:S02]  /*f1b90*/  IMAD.WIDE R20, R151, 0x4, R14 ;  /* 0x0000000497147825 */ /* 0x002fc400078e020e */
[----:B------:R-:W4:Y:S04]  /*f1ba0*/  LDL.LU R162, [R1+0xaf8] ;  /* 0x000af80001a27983 */ /* 0x000f280000300800 */
[----:B------:R1:W-:Y:S04]  /*f1bb0*/  @P0 STG.E desc[UR74][R20.64], R163 ;  /* 0x000000a314000986 */ /* 0x0003e8000c10194a */
[----:B-1----:R-:W2:Y:S04]  /*f1bc0*/  LDL.LU R163, [R1+0x1058] ;  /* 0x0010580001a37983 */ /* 0x002ea80000300800 */
[----:B------:R-:W3:Y:S01]  /*f1bd0*/  LDL.LU R0, [R1+0xae8] ;  /* 0x000ae80001007983 */ /* 0x000ee20000300800 */
        /* <DEDUP_REMOVED lines=15> */
[C---:B------:R-:W-:Y:S02]  /*f1cd0*/  LOP3.LUT P2, RZ, R28.reuse, 0x10000000, RZ, 0xc0, !PT ;  /* 0x100000001cff7812 */ /* 0x040fe4000784c0ff */
        /* <DEDUP_REMOVED lines=16> */
[----:B------:R1:W-:Y:S04]  /*f1de0*/  @P3 STG.E desc[UR74][R20.64], R150 ;  /* 0x0000009614003986 */ /* 0x0003e8000c10194a */
[----:B-1----:R-:W4:Y:S01]  /*f1df0*/  LDL.LU R150, [R1+0x68c] ;  /* 0x00068c0001967983 */ /* 0x002f220000300800 */
[----:B--2---:R-:W-:-:S05]  /*f1e00*/  IMAD.WIDE R20, R163, 0x4, R18 ;  /* 0x00000004a3147825 */ /* 0x004fca00078e0212 */
[----:B---3--:R1:W-:Y:S02]  /*f1e10*/  @P2 STG.E desc[UR74][R20.64], R160 ;  /* 0x000000a014002986 */ /* 0x0083e4000c10194a */
[C---:B-1----:R-:W-:Y:S02]  /*f1e20*/  IMAD.WIDE R20, R163.reuse, 0x4, R16 ;  /* 0x00000004a3147825 */ /* 0x042fe400078e0210 */
[----:B------:R-:W2:Y:S04]  /*f1e30*/  LDL.LU R160, [R1+0x5ec] ;  /* 0x0005ec0001a07983 */ /* 0x000ea80000300800 */
[----:B------:R1:W-:Y:S02]  /*f1e40*/  @P1 STG.E desc[UR74][R20.64], R161 ;  /* 0x000000a114001986 */ /* 0x0003e4000c10194a */
[----:B-1----:R-:W-:-:S05]  /*f1e50*/  IMAD.WIDE R20, R163, 0x4, R14 ;  /* 0x00000004a3147825 */ /* 0x002fca00078e020e */
[----:B----4-:R1:W-:Y:S02]  /*f1e60*/  @P0 STG.E desc[UR74][R20.64], R162 ;  /* 0x000000a214000986 */ /* 0x0103e4000c10194a */
[----:B-1----:R-:W-:Y:S02]  /*f1e70*/  IMAD.WIDE R20, R163, 0x4, R12 ;  /* 0x00000004a3147825 */ /* 0x002fe400078e020c */
[----:B------:R-:W3:Y:S04]  /*f1e80*/  LDL.LU R162, [R1+0xb30] ;  /* 0x000b300001a27983 */ /* 0x000ee80000300800 */
[----:B------:R-:W4:Y:S04]  /*f1e90*/  LDL.LU R163, [R1+0xb00] ;  /* 0x000b000001a37983 */ /* 0x000f280000300800 */
[----:B------:R-:W3:Y:S01]  /*f1ea0*/  LDL.LU R161, [R1+0x1068] ;  /* 0x0010680001a17983 */ /* 0x000ee20000300800 */
        /* <DEDUP_REMOVED lines=25> */
[C---:B-1----:R-:W-:Y:S01]  /*f2040*/  IMAD.WIDE R20, R244.reuse, 0x4, R18 ;  /* 0x00000004f4147825 */ /* 0x042fe200078e0212 */
        /* <DEDUP_REMOVED lines=16> */
[----:B------:R1:W-:Y:S04]  /*f2150*/  @P4 STG.E desc[UR74][R20.64], R195 ;  /* 0x000000c314004986 */ /* 0x0003e8000c10194a */
[----:B-1----:R-:W4:Y:S01]  /*f2160*/  LDL.LU R195, [R1+0x730] ;  /* 0x0007300001c37983 */ /* 0x002f220000300800 */
[C---:B------:R-:W-:Y:S02]  /*f2170*/  LOP3.LUT P3, RZ, R29.reuse, 0x400, RZ, 0xc0, !PT ;  /* 0x000004001dff7812 */ /* 0x040fe4000786c0ff */
[----:B------:R-:W-:Y:S01]  /*f2180*/  LOP3.LUT P2, RZ, R29, 0x800, RZ, 0xc0, !PT ;  /* 0x000008001dff7812 */ /* 0x000fe2000784c0ff */
[----:B------:R-:W-:Y:S01]  /*f2190*/  IMAD.WIDE R20, R151, 0x4, R14 ;  /* 0x0000000497147825 */ /* 0x000fe200078e020e */
[C---:B------:R-:W-:Y:S02]  /*f21a0*/  LOP3.LUT P1, RZ, R29.reuse, 0x1000, RZ, 0xc0, !PT ;  /* 0x000010001dff7812 */ /* 0x040fe4000782c0ff */
[----:B------:R-:W-:-:S07]  /*f21b0*/  LOP3.LUT P0, RZ, R29, 0x2000, RZ, 0xc0, !PT ;  /* 0x000020001dff7812 */ /* 0x000fce000780c0ff */
[----:B------:R1:W-:Y:S02]  /*f21c0*/  @P3 STG.E desc[UR74][R20.64], R150 ;  /* 0x0000009614003986 */ /* 0x0003e4000c10194a */
[----:B-1----:R-:W-:Y:S02]  /*f21d0*/  IMAD.WIDE R20, R151, 0x4, R12 ;  /* 0x0000000497147825 */ /* 0x002fe400078e020c */
[----:B------:R-:W4:Y:S04]  /*f21e0*/  LDL.LU R150, [R1+0x430] ;  /* 0x0004300001967983 */ /* 0x000f280000300800 */
[----:B--2---:R1:W-:Y:S04]  /*f21f0*/  @P2 STG.E desc[UR74][R20.64], R160 ;  /* 0x000000a014002986 */ /* 0x0043e8000c10194a */
[----:B------:R-:W2:Y:S04]  /*f2200*/  LDL.LU R151, [R1+0x380] ;  /* 0x0003800001977983 */ /* 0x000ea80000300800 */
[----:B-1----:R-:W2:Y:S01]  /*f2210*/  LDL.LU R160, [R1+0x2e0] ;  /* 0x0002e00001a07983 */ /* 0x002ea20000300800 */
[----:B---3--:R-:W-:-:S05]  /*f2220*/  IMAD.WIDE R20, R161, 0x4, R18 ;  /* 0x00000004a1147825 */ /* 0x008fca00078e0212 */
[----:B------:R1:W-:Y:S02]  /*f2230*/  @P1 STG.E desc[UR74][R20.64], R162 ;  /* 0x000000a214001986 */ /* 0x0003e4000c10194a */
[----:B-1----:R-:W-:Y:S02]  /*f2240*/  IMAD.WIDE R20, R161, 0x4, R16 ;  /* 0x00000004a1147825 */ /* 0x002fe400078e0210 */
[----:B------:R-:W3:Y:S04]  /*f2250*/  LDL.LU R162, [R1+0x1c0] ;  /* 0x0001c00001a27983 */ /* 0x000ee80000300800 */
[----:B----4-:R1:W-:Y:S04]  /*f2260*/  @P0 STG.E desc[UR74][R20.64], R163 ;  /* 0x000000a314000986 */ /* 0x0103e8000c10194a */
[----:B-1----:R-:W4:Y:S01]  /*f2270*/  LDL.LU R163, [R1+0x106c] ;  /* 0x00106c0001a37983 */ /* 0x002f220000300800 */
[----:B------:R-:W-:-:S03]  /*f2280*/  LOP3.LUT P6, RZ, R29, 0x4000000, RZ, 0xc0, !PT ;  /* 0x040000001dff7812 */ /* 0x000fc600078cc0ff */
[----:B------:R-:W2:Y:S01]  /*f2290*/  LDL.LU R31, [R1+0xd0] ;  /* 0x0000d000011f7983 */ /* 0x000ea20000300800 */
[----:B------:R-:W-:-:S03]  /*f22a0*/  LOP3.LUT R23, R23, 0xfff7ffff, RZ, 0xc0, !PT ;  /* 0xfff7ffff17177812 */ /* 0x000fc600078ec0ff */
[----:B------:R-:W3:Y:S04]  /*f22b0*/  LDL.LU R247, [R1+0xb34] ;  /* 0x000b340001f77983 */ /* 0x000ee80000300800 */
[----:B------:R-:W3:Y:S02]  /*f22c0*/  LDL.LU R251, [R1+0xb04] ;  /* 0x000b040001fb7983 */ /* 0x000ee40000300800 */
[----:B------:R-:W-:Y:S02]  /*f22d0*/  @P6 LOP3.LUT R23, R23, 0x80000, RZ, 0xfc, !PT ;  /* 0x0008000017176812 */ /* 0x000fe400078efcff */
[----:B------:R-:W-:Y:S01]  /*f22e0*/  LOP3.LUT P6, RZ, R29, 0x2000000, RZ, 0xc0, !PT ;  /* 0x020000001dff7812 */ /* 0x000fe200078cc0ff */
[----:B------:R-:W3:Y:S01]  /*f22f0*/  LDL.LU R193, [R1+0x734] ;  /* 0x0007340001c17983 */ /* 0x000ee20000300800 */
[----:B------:R-:W-:-:S02]  /*f2300*/  LOP3.LUT R23, R23, 0xffefffff, RZ, 0xc0, !PT ;  /* 0xffefffff17177812 */ /* 0x000fc400078ec0ff */
[----:B------:R-:W-:Y:S01]  /*f2310*/  LOP3.LUT P3, RZ, R29, 0x4000, RZ, 0xc0, !PT ;  /* 0x000040001dff7812 */ /* 0x000fe2000786c0ff */
[----:B------:R-:W-:Y:S01]  /*f2320*/  IMAD.WIDE R20, R161, 0x4, R14 ;  /* 0x00000004a1147825 */ /* 0x000fe200078e020e */
[----:B------:R-:W3:Y:S04]  /*f2330*/  LDL.LU R245, [R1+0x384] ;  /* 0x0003840001f57983 */ /* 0x000ee80000300800 */
[----:B------:R-:W3:Y:S03]  /*f2340*/  LDL.LU R249, [R1+0x2e4] ;  /* 0x0002e40001f97983 */ /* 0x000ee60000300800 */
[----:B------:R-:W-:Y:S01]  /*f2350*/  @P6 LOP3.LUT R23, R23, 0x100000, RZ, 0xfc, !PT ;  /* 0x0010000017176812 */ /* 0x000fe200078efcff */
[----:B------:R-:W3:Y:S01]  /*f2360*/  LDL.LU R244, [R1+0x1c4] ;  /* 0x0001c40001f47983 */ /* 0x000ee20000300800 */
[----:B------:R-:W-:-:S02]  /*f2370*/  LOP3.LUT P6, RZ, R29, 0x1000000, RZ, 0xc0, !PT ;  /* 0x010000001dff7812 */ /* 0x000fc400078cc0ff */
[----:B------:R-:W-:Y:S01]  /*f2380*/  LOP3.LUT R23, R23, 0xffdfffff, RZ, 0xc0, !PT ;  /* 0xffdfffff17177812 */ /* 0x000fe200078ec0ff */
[----:B------:R-:W3:Y:S04]  /*f2390*/  LDL.LU R248, [R1+0x1074] ;  /* 0x0010740001f87983 */ /* 0x000ee80000300800 */
[----:B------:R-:W3:Y:S06]  /*f23a0*/  LDL.LU R194, [R1+0xd4] ;  /* 0x0000d40001c27983 */ /* 0x000eec0000300800 */
        /* <DEDUP_REMOVED lines=12> */
[C---:B------:R-:W-:Y:S02]  /*f2470*/  LOP3.LUT P2, RZ, R29.reuse, 0x8000, RZ, 0xc0, !PT ;  /* 0x000080001dff7812 */ /* 0x040fe4000784c0ff */
[----:B------:R-:W-:-:S07]  /*f2480*/  LOP3.LUT P1, RZ, R29, 0x10000, RZ, 0xc0, !PT ;  /* 0x000100001dff7812 */ /* 0x000fce000782c0ff */
[----:B------:R-:W-:Y:S02]  /*f2490*/  @P6 LOP3.LUT R23, R23, 0x2000000, RZ, 0xfc, !PT ;  /* 0x0200000017176812 */ /* 0x000fe400078efcff */
[C---:B------:R-:W-:Y:S02]  /*f24a0*/  LOP3.LUT P6, RZ, R29.reuse, 0x80000, RZ, 0xc0, !PT ;  /* 0x000800001dff7812 */ /* 0x040fe400078cc0ff */
[----:B------:R-:W-:Y:S02]  /*f24b0*/  LOP3.LUT P0, RZ, R29, 0x20000, RZ, 0xc0, !PT ;  /* 0x000200001dff7812 */ /* 0x000fe4000780c0ff */
[----:B------:R-:W-:-:S09]  /*f24c0*/  LOP3.LUT R23, R23, 0xfbffffff, RZ, 0xc0, !PT ;  /* 0xfbffffff17177812 */ /* 0x000fd200078ec0ff */
[----:B------:R-:W-:Y:S02]  /*f24d0*/  @P6 LOP3.LUT R23, R23, 0x4000000, RZ, 0xfc, !PT ;  /* 0x0400000017176812 */ /* 0x000fe400078efcff */
[----:B------:R-:W-:Y:S01]  /*f24e0*/  LOP3.LUT P6, RZ, R29, 0x40000, RZ, 0xc0, !PT ;  /* 0x000400001dff7812 */ /* 0x000fe200078cc0ff */
[----:B------:R1:W-:Y:S02]  /*f24f0*/  @P3 STG.E desc[UR74][R20.64], R195 ;  /* 0x000000c314003986 */ /* 0x0003e4000c10194a */
[----:B-1----:R-:W-:Y:S02]  /*f2500*/  IMAD.WIDE R20, R161, 0x4, R12 ;  /* 0x00000004a1147825 */ /* 0x002fe400078e020c */
[----:B------:R-:W3:Y:S04]  /*f2510*/  LDL.LU R161, [R1+0x1078] ;  /* 0x0010780001a17983 */ /* 0x000ee80000300800 */
[----:B------:R-:W3:Y:S04]  /*f2520*/  LDL.LU R250, [R1+0x434] ;  /* 0x0004340001fa7983 */ /* 0x000ee80000300800 */
[----:B------:R-:W3:Y:S04]  /*f2530*/  LDL.LU R195, [R1+0xb38] ;  /* 0x000b380001c37983 */ /* 0x000ee80000300800 */
[----:B------:R4:W-:Y:S02]  /*f2540*/  @P2 STG.E desc[UR74][R20.64], R150 ;  /* 0x0000009614002986 */ /* 0x0009e4000c10194a */
[----:B----4-:R-:W-:-:S05]  /*f2550*/  IMAD.WIDE R20, R163, 0x4, R18 ;  /* 0x00000004a3147825 */ /* 0x010fca00078e0212 */
[----:B--2---:R1:W-:Y:S02]  /*f2560*/  @P1 STG.E desc[UR74][R20.64], R151 ;  /* 0x0000009714001986 */ /* 0x0043e4000c10194a */
[C---:B-1----:R-:W-:Y:S02]  /*f2570*/  IMAD.WIDE R20, R163.reuse, 0x4, R16 ;  /* 0x00000004a3147825 */ /* 0x042fe400078e0210 */
[----:B------:R-:W2:Y:S04]  /*f2580*/  LDL.LU R151, [R1+0xb08] ;  /* 0x000b080001977983 */ /* 0x000ea80000300800 */
[----:B------:R1:W-:Y:S02]  /*f2590*/  @P0 STG.E desc[UR74][R20.64], R160 ;  /* 0x000000a014000986 */ /* 0x0003e4000c10194a */
[----:B-1----:R-:W-:-:S02]  /*f25a0*/  IMAD.WIDE R20, R163, 0x4, R14 ;  /* 0x00000004a3147825 */ /* 0x002fc400078e020e */
[----:B------:R-:W4:Y:S04]  /*f25b0*/  LDL.LU R160, [R1+0x738] ;  /* 0x0007380001a07983 */ /* 0x000f280000300800 */
[----:B---3--:R1:W-:Y:S02]  /*f25c0*/  @P6 STG.E desc[UR74][R20.64], R162 ;  /* 0x000000a214006986 */ /* 0x0083e4000c10194a */
[----:B-1----:R-:W-:Y:S02]  /*f25d0*/  IMAD.WIDE R20, R163, 0x4, R12 ;  /* 0x00000004a3147825 */ /* 0x002fe400078e020c */
[----:B------:R-:W3:Y:S04]  /*f25e0*/  LDL.LU R162, [R1+0x438] ;  /* 0x0004380001a27983 */ /* 0x000ee80000300800 */
[----:B------:R-:W3:Y:S04]  /*f25f0*/  LDL.LU R163, [R1+0x388] ;  /* 0x0003880001a37983 */ /* 0x000ee80000300800 */
        /* <DEDUP_REMOVED lines=14> */
[C---:B------:R-:W-:Y:S02]  /*f26e0*/  LOP3.LUT P5, RZ, R29.reuse, 0x8000000, RZ, 0xc0, !PT ;  /* 0x080000001dff7812 */ /* 0x040fe400078ac0ff */
[C---:B------:R-:W-:Y:S02]  /*f26f0*/  LOP3.LUT P4, RZ, R29.reuse, 0x10000000, RZ, 0xc0, !PT ;  /* 0x100000001dff7812 */ /* 0x040fe4000788c0ff */
[C---:B------:R-:W-:Y:S02]  /*f2700*/  LOP3.LUT P3, RZ, R29.reuse, 0x20000000, RZ, 0xc0, !PT ;  /* 0x200000001dff7812 */ /* 0x040fe4000786c0ff */
[C---:B------:R-:W-:Y:S02]  /*f2710*/  LOP3.LUT P2, RZ, R29.reuse, 0x40000000, RZ, 0xc0, !PT ;  /* 0x400000001dff7812 */ /* 0x040fe4000784c0ff */
[----:B------:R-:W-:-:S02]  /*f2720*/  LOP3.LUT P1, RZ, R29, 0x80000000, RZ, 0xc0, !PT ;  /* 0x800000001dff7812 */ /* 0x000fc4000782c0ff */
[----:B------:R-:W-:Y:S01]  /*f2730*/  LOP3.LUT P0, RZ, R30, 0x1, RZ, 0xc0, !PT ;  /* 0x000000011eff7812 */ /* 0x000fe2000780c0ff */
[----:B------:R1:W-:Y:S01]  /*f2740*/  @P6 STG.E desc[UR74][R20.64], R250 ;  /* 0x000000fa14006986 */ /* 0x0003e2000c10194a */
[----:B------:R-:W-:Y:S01]  /*f2750*/  LOP3.LUT P6, RZ, R23, 0x200000, RZ, 0xc0, !PT ;  /* 0x0020000017ff7812 */ /* 0x000fe200078cc0ff */
[----:B-1----:R-:W-:-:S12]  /*f2760*/  IMAD.WIDE R20, R248, 0x4, R18 ;  /* 0x00000004f8147825 */ /* 0x002fd800078e0212 */
[----:B------:R1:W-:Y:S01]  /*f2770*/  @P6 STG.E desc[UR74][R20.64], R245 ;  /* 0x000000f514006986 */ /* 0x0003e2000c10194a */
[C---:B------:R-:W-:Y:S01]  /*f2780*/  LOP3.LUT P6, RZ, R23.reuse, 0x100000, RZ, 0xc0, !PT ;  /* 0x0010000017ff7812 */ /* 0x040fe200078cc0ff */
[C---:B-1----:R-:W-:Y:S02]  /*f2790*/  IMAD.WIDE R20, R248.reuse, 0x4, R16 ;  /* 0x00000004f8147825 */ /* 0x042fe400078e0210 */
[----:B------:R-:W3:Y:S10]  /*f27a0*/  LDL.LU R245, [R1+0x1084] ;  /* 0x0010840001f57983 */ /* 0x000ef40000300800 */
        /* <DEDUP_REMOVED lines=9> */
[----:B--2---:R1:W-:Y:S02]  /*f2840*/  @P3 STG.E desc[UR74][R20.64], R151 ;  /* 0x0000009714003986 */ /* 0x0043e4000c10194a */
[----:B-1----:R-:W-:-:S05]  /*f2850*/  IMAD.WIDE R20, R161, 0x4, R14 ;  /* 0x00000004a1147825 */ /* 0x002fca00078e020e */
[----:B----4-:R1:W-:Y:S02]  /*f2860*/  @P2 STG.E desc[UR74][R20.64], R160 ;  /* 0x000000a014002986 */ /* 0x0103e4000c10194a */
[----:B-1----:R-:W-:-:S05]  /*f2870*/  IMAD.WIDE R20, R161, 0x4, R12 ;  /* 0x00000004a1147825 */ /* 0x002fca00078e020c */
[----:B---3--:R1:W-:Y:S02]  /*f2880*/  @P1 STG.E desc[UR74][R20.64], R162 ;  /* 0x000000a214001986 */ /* 0x0083e4000c10194a */
        /* <DEDUP_REMOVED lines=24> */
[----:B------:R-:W-:Y:S01]  /*f2a10*/  LOP3.LUT P6, RZ, R30, 0x200, RZ, 0xc0, !PT ;  /* 0x000002001eff7812 */ /* 0x000fe200078cc0ff */
[----:B--2---:R1:W-:Y:S04]  /*f2a20*/  @P3 STG.E desc[UR74][R20.64], R163 ;  /* 0x000000a314003986 */ /* 0x0043e8000c10194a */
[----:B-1----:R-:W2:Y:S04]  /*f2a30*/  LDL.LU R163, [R1+0x43c] ;  /* 0x00043c0001a37983 */ /* 0x002ea80000300800 */
[----:B------:R-:W2:Y:S01]  /*f2a40*/  LDL.LU R193, [R1+0x38c] ;  /* 0x00038c0001c17983 */ /* 0x000ea20000300800 */
[----:B------:R-:W-:-:S03]  /*f2a50*/  LOP3.LUT R23, R23, 0xffff7fff, RZ, 0xc0, !PT ;  /* 0xffff7fff17177812 */ /* 0x000fc600078ec0ff */
[----:B------:R-:W2:Y:S01]  /*f2a60*/  LDL.LU R246, [R1+0x2ec] ;  /* 0x0002ec0001f67983 */ /* 0x000ea20000300800 */
[----:B------:R-:W-:Y:S01]  /*f2a70*/  @P6 LOP3.LUT R23, R23, 0x8000, RZ, 0xfc, !PT ;  /* 0x0000800017176812 */ /* 0x000fe200078efcff */
[----:B------:R-:W-:Y:S01]  /*f2a80*/  IMAD.WIDE R20, R150, 0x4, R14 ;  /* 0x0000000496147825 */ /* 0x000fe200078e020e */
[----:B------:R-:W-:-:S04]  /*f2a90*/  LOP3.LUT P6, RZ, R30, 0x100, RZ, 0xc0, !PT ;  /* 0x000001001eff7812 */ /* 0x000fc800078cc0ff */
[----:B---3--:R1:W-:Y:S01]  /*f2aa0*/  @P2 STG.E desc[UR74][R20.64], R195 ;  /* 0x000000c314002986 */ /* 0x0083e2000c10194a */
[----:B------:R-:W-:-:S03]  /*f2ab0*/  LOP3.LUT R23, R23, 0xfffeffff, RZ, 0xc0, !PT ;  /* 0xfffeffff17177812 */ /* 0x000fc600078ec0ff */
[----:B-1----:R-:W3:Y:S04]  /*f2ac0*/  LDL.LU R195, [R1+0x1088] ;  /* 0x0010880001c37983 */ /* 0x002ee80000300800 */
[----:B------:R-:W3:Y:S01]  /*f2ad0*/  LDL.LU R250, [R1+0x1cc] ;  /* 0x0001cc0001fa7983 */ /* 0x000ee20000300800 */
[----:B------:R-:W-:Y:S02]  /*f2ae0*/  @P6 LOP3.LUT R23, R23, 0x10000, RZ, 0xfc, !PT ;  /* 0x0001000017176812 */ /* 0x000fe400078efcff */
[C---:B------:R-:W-:Y:S01]  /*f2af0*/  LOP3.LUT P6, RZ, R30.reuse, 0x80, RZ, 0xc0, !PT ;  /* 0x000000801eff7812 */ /* 0x040fe200078cc0ff */
[----:B------:R-:W3:Y:S01]  /*f2b00*/  LDL.LU R249, [R1+0xdc] ;  /* 0x0000dc0001f97983 */ /* 0x000ee20000300800 */
[----:B------:R-:W-:Y:S02]  /*f2b10*/  LOP3.LUT R23, R23, 0xfffdffff, RZ, 0xc0, !PT ;  /* 0xfffdffff17177812 */ /* 0x000fe400078ec0ff */
[C---:B------:R-:W-:Y:S01]  /*f2b20*/  LOP3.LUT P1, RZ, R30.reuse, 0x8, RZ, 0xc0, !PT ;  /* 0x000000081eff7812 */ /* 0x040fe2000782c0ff */
[----:B------:R-:W3:Y:S01]  /*f2b30*/  LDL.LU R244, [R1+0xb90] ;  /* 0x000b900001f47983 */ /* 0x000ee20000300800 */
[----:B------:R-:W-:Y:S01]  /*f2b40*/  LOP3.LUT P0, RZ, R30, 0x10, RZ, 0xc0, !PT ;  /* 0x000000101eff7812 */ /* 0x000fe2000780c0ff */
[----:B------:R-:W-:-:S02]  /*f2b50*/  IMAD.WIDE R20, R150, 0x4, R12 ;  /* 0x0000000496147825 */ /* 0x000fc400078e020c */
[----:B------:R-:W3:Y:S04]  /*f2b60*/  LDL.LU R248, [R1+0xb70] ;  /* 0x000b700001f87983 */ /* 0x000ee80000300800 */
[----:B------:R-:W-:Y:S02]  /*f2b70*/  @P6 LOP3.LUT R23, R23, 0x20000, RZ, 0xfc, !PT ;  /* 0x0002000017176812 */ /* 0x000fe400078efcff */
[----:B------:R-:W-:Y:S02]  /*f2b80*/  LOP3.LUT P6, RZ, R30, 0x40, RZ, 0xc0, !PT ;  /* 0x000000401eff7812 */ /* 0x000fe400078cc0ff */
[----:B------:R-:W-:Y:S01]  /*f2b90*/  LOP3.LUT R23, R23, 0xfffbffff, RZ, 0xc0, !PT ;  /* 0xfffbffff17177812 */ /* 0x000fe200078ec0ff */
[----:B----4-:R1:W-:Y:S10]  /*f2ba0*/  @P1 STG.E desc[UR74][R20.64], R151 ;  /* 0x0000009714001986 */ /* 0x0103f4000c10194a */
[----:B------:R-:W-:-:S02]  /*f2bb0*/  @P6 LOP3.LUT R23, R23, 0x40000, RZ, 0xfc, !PT ;  /* 0x0004000017176812 */ /* 0x000fc400078efcff */
[----:B------:R-:W-:Y:S01]  /*f2bc0*/  LOP3.LUT P6, RZ, R30, 0x20, RZ, 0xc0, !PT ;  /* 0x000000201eff7812 */ /* 0x000fe200078cc0ff */
[----:B-1----:R-:W-:-:S05]  /*f2bd0*/  IMAD.WIDE R20, R251, 0x4, R18 ;  /* 0x00000004fb147825 */ /* 0x002fca00078e0212 */
[----:B------:R1:W-:Y:S02]  /*f2be0*/  @P0 STG.E desc[UR74][R20.64], R162 ;  /* 0x000000a214000986 */ /* 0x0003e4000c10194a */
[----:B-1----:R-:W-:Y:S02]  /*f2bf0*/  IMAD.WIDE R20, R251, 0x4, R16 ;  /* 0x00000004fb147825 */ /* 0x002fe400078e0210 */
[----:B------:R-:W4:Y:S04]  /*f2c00*/  LDL.LU R162, [R1+0x108c] ;  /* 0x00108c0001a27983 */ /* 0x000f280000300800 */
[----:B------:R-:W4:Y:S04]  /*f2c10*/  LDL.LU R194, [R1+0xb60] ;  /* 0x000b600001c27983 */ /* 0x000f280000300800 */
[----:B------:R1:W-:Y:S01]  /*f2c20*/  @P6 STG.E desc[UR74][R20.64], R160 ;  /* 0x000000a014006986 */ /* 0x0003e2000c10194a */
[----:B------:R-:W-:-:S03]  /*f2c30*/  LOP3.LUT P6, RZ, R23, 0x40000, RZ, 0xc0, !PT ;  /* 0x0004000017ff7812 */ /* 0x000fc600078cc0ff */
[----:B------:R-:W4:Y:S04]  /*f2c40*/  LDL.LU R150, [R1+0xb40] ;  /* 0x000b400001967983 */ /* 0x000f280000300800 */
[----:B------:R-:W4:Y:S01]  /*f2c50*/  LDL.LU R151, [R1+0xa80] ;  /* 0x000a800001977983 */ /* 0x000f220000300800 */
[----:B-1----:R-:W-:-:S03]  /*f2c60*/  IMAD.WIDE R20, R251, 0x4, R14 ;  /* 0x00000004fb147825 */ /* 0x002fc600078e020e */
[----:B------:R-:W4:Y:S04]  /*f2c70*/  LDL.LU R160, [R1+0x810] ;  /* 0x0008100001a07983 */ /* 0x000f280000300800 */
        /* <DEDUP_REMOVED lines=29> */
[----:B----4-:R1:W-:Y:S01]  /*f2e50*/  @P5 STG.E desc[UR74][R20.64], R194 ;  /* 0x000000c214005986 */ /* 0x0103e2000c10194a */
        /* <DEDUP_REMOVED lines=8> */
[----:B------:R1:W-:Y:S02]  /*f2ee0*/  @P2 STG.E desc[UR74][R20.64], R160 ;  /* 0x000000a014002986 */ /* 0x0003e4000c10194a */
[C---:B-1----:R-:W-:Y:S02]  /*f2ef0*/  IMAD.WIDE R20, R162.reuse, 0x4, R14 ;  /* 0x00000004a2147825 */ /* 0x042fe400078e020e */
[----:B------:R-:W4:Y:S04]  /*f2f00*/  LDL.LU R160, [R1+0xb94] ;  /* 0x000b940001a07983 */ /* 0x000f280000300800 */
[----:B------:R1:W-:Y:S02]  /*f2f10*/  @P1 STG.E desc[UR74][R20.64], R161 ;  /* 0x000000a114001986 */ /* 0x0003e4000c10194a */
[----:B-1----:R-:W-:-:S02]  /*f2f20*/  IMAD.WIDE R20, R162, 0x4, R12 ;  /* 0x00000004a2147825 */ /* 0x002fc400078e020c */
[----:B------:R-:W3:Y:S04]  /*f2f30*/  LDL.LU R161, [R1+0xb74] ;  /* 0x000b740001a17983 */ /* 0x000ee80000300800 */
[----:B------:R-:W3:Y:S04]  /*f2f40*/  LDL.LU R162, [R1+0xb64] ;  /* 0x000b640001a27983 */ /* 0x000ee80000300800 */
[----:B--2---:R1:W-:Y:S04]  /*f2f50*/  @P0 STG.E desc[UR74][R20.64], R163 ;  /* 0x000000a314000986 */ /* 0x0043e8000c10194a */
[----:B-1----:R-:W2:Y:S04]  /*f2f60*/  LDL.LU R163, [R1+0x1090] ;  /* 0x0010900001a37983 */ /* 0x002ea80000300800 */
        /* <DEDUP_REMOVED lines=105> */
[----:B------:R-:W4:Y:S04]  /*f3600*/  LDL.LU R162, [R1+0x5dc] ;  /* 0x0005dc0001a27983 */ /* 0x000f280000300800 */
[----:B------:R-:W4:Y:S04]  /*f3610*/  LDL.LU R150, [R1+0xb80] ;  /* 0x000b800001967983 */ /* 0x000f280000300800 */
[----:B------:R-:W4:Y:S01]  /*f3620*/  LDL.LU R160, [R1+0x10ac] ;  /* 0x0010ac0001a07983 */ /* 0x000f220000300800 */
[----:B------:R-:W-:Y:S01]  /*f3630*/  IMAD.WIDE R20, R151, 0x4, R12 ;  /* 0x0000000497147825 */ /* 0x000fe200078e020c */
[----:B------:R-:W-:-:S02]  /*f3640*/  LOP3.LUT P1, RZ, R3, 0x80, RZ, 0xc0, !PT ;  /* 0x0000008003ff7812 */ /* 0x000fc4000782c0ff */
[----:B------:R-:W4:Y:S01]  /*f3650*/  LDL.LU R151, [R1+0xb10] ;  /* 0x000b100001977983 */ /* 0x000f220000300800 */
[C---:B------:R-:W-:Y:S02]  /*f3660*/  LOP3.LUT P6, RZ, R3.reuse, 0x400, RZ, 0xc0, !PT ;  /* 0x0000040003ff7812 */ /* 0x040fe400078cc0ff */
[----:B------:R-:W-:Y:S02]  /*f3670*/  LOP3.LUT P2, RZ, R3, 0x100, RZ, 0xc0, !PT ;  /* 0x0000010003ff7812 */ /* 0x000fe4000784c0ff */
[----:B------:R-:W-:-:S09]  /*f3680*/  LOP3.LUT R23, R23, 0xfffffffb, RZ, 0xc0, !PT ;  /* 0xfffffffb17177812 */ /* 0x000fd200078ec0ff */
[----:B------:R-:W-:Y:S02]  /*f3690*/  @P6 LOP3.LUT R23, R23, 0x4, RZ, 0xfc, !PT ;  /* 0x0000000417176812 */ /* 0x000fe400078efcff */
[C---:B------:R-:W-:Y:S02]  /*f36a0*/  LOP3.LUT P6, RZ, R3.reuse, 0x200, RZ, 0xc0, !PT ;  /* 0x0000020003ff7812 */ /* 0x040fe400078cc0ff */
[C---:B------:R-:W-:Y:S02]  /*f36b0*/  LOP3.LUT P3, RZ, R3.reuse, 0x10000, RZ, 0xc0, !PT ;  /* 0x0001000003ff7812 */ /* 0x040fe4000786c0ff */
[----:B------:R-:W-:-:S11]  /*f36c0*/  LOP3.LUT R3, R3, 0xdfffffff, RZ, 0xc0, !PT ;  /* 0xdfffffff03037812 */ /* 0x000fd600078ec0ff */
[----:B------:R-:W-:-:S04]  /*f36d0*/  @P3 LOP3.LUT R3, R3, 0x20000000, RZ, 0xfc, !PT ;  /* 0x2000000003033812 */ /* 0x000fc800078efcff */
[C---:B------:R-:W-:Y:S02]  /*f36e0*/  LOP3.LUT P3, RZ, R3.reuse, 0x8000, RZ, 0xc0, !PT ;  /* 0x0000800003ff7812 */ /* 0x040fe4000786c0ff */
[----:B------:R-:W-:-:S11]  /*f36f0*/  LOP3.LUT R3, R3, 0xbfffffff, RZ, 0xc0, !PT ;  /* 0xbfffffff03037812 */ /* 0x000fd600078ec0ff */
[----:B------:R-:W-:-:S04]  /*f3700*/  @P3 LOP3.LUT R3, R3, 0x40000000, RZ, 0xfc, !PT ;  /* 0x4000000003033812 */ /* 0x000fc800078efcff */
[C---:B------:R-:W-:Y:S02]  /*f3710*/  LOP3.LUT P3, RZ, R3.reuse, 0x4000, RZ, 0xc0, !PT ;  /* 0x0000400003ff7812 */ /* 0x040fe4000786c0ff */
[----:B------:R-:W-:Y:S01]  /*f3720*/  LOP3.LUT R3, R3, 0x7fffffff, RZ, 0xc0, !PT ;  /* 0x7fffffff03037812 */ /* 0x000fe200078ec0ff */
[----:B--2---:R1:W-:Y:S04]  /*f3730*/  @P1 STG.E desc[UR74][R20.64], R163 ;  /* 0x000000a314001986 */ /* 0x0043e8000c10194a */
[----:B-1----:R-:W2:Y:S01]  /*f3740*/  LDL.LU R163, [R1+0x720] ;  /* 0x0007200001a37983 */ /* 0x002ea20000300800 */
[----:B---3--:R-:W-:-:S03]  /*f3750*/  IMAD.WIDE R20, R161, 0x4, R18 ;  /* 0x00000004a1147825 */ /* 0x008fc600078e0212 */
[----:B------:R-:W3:Y:S04]  /*f3760*/  LDL.LU R244, [R1+0x5a0] ;  /* 0x0005a00001f47983 */ /* 0x000ee80000300800 */
[----:B------:R1:W-:Y:S02]  /*f3770*/  @P2 STG.E desc[UR74][R20.64], R248 ;  /* 0x000000f814002986 */ /* 0x0003e4000c10194a */
[----:B-1----:R-:W-:-:S05]  /*f3780*/  IMAD.WIDE R20, R161, 0x4, R16 ;  /* 0x00000004a1147825 */ /* 0x002fca00078e0210 */
[----:B----4-:R1:W-:Y:S04]  /*f3790*/  @P6 STG.E desc[UR74][R20.64], R194 ;  /* 0x000000c214006986 */ /* 0x0103e8000c10194a */
[----:B-1----:R-:W4:Y:S04]  /*f37a0*/  LDL.LU R194, [R1+0x10b0] ;  /* 0x0010b00001c27983 */ /* 0x002f280000300800 */
[----:B------:R-:W4:Y:S04]  /*f37b0*/  LDL.LU R245, [R1+0x410] ;  /* 0x0004100001f57983 */ /* 0x000f280000300800 */
[----:B------:R-:W4:Y:S04]  /*f37c0*/  LDL.LU R248, [R1+0x2d0] ;  /* 0x0002d00001f87983 */ /* 0x000f280000300800 */
[----:B------:R-:W4:Y:S01]  /*f37d0*/  LDL.LU R249, [R1+0x1b0] ;  /* 0x0001b00001f97983 */ /* 0x000f220000300800 */
[----:B------:R-:W-:-:S04]  /*f37e0*/  @P3 LOP3.LUT R3, R3, 0x80000000, RZ, 0xfc, !PT ;  /* 0x8000000003033812 */ /* 0x000fc800078efcff */
[----:B------:R-:W-:Y:S02]  /*f37f0*/  LOP3.LUT P3, RZ, R3, 0x2000, RZ, 0xc0, !PT ;  /* 0x0000200003ff7812 */ /* 0x000fe4000786c0ff */
[----:B------:R-:W-:-:S11]  /*f3800*/  LOP3.LUT R23, R23, 0xfffffffe, RZ, 0xc0, !PT ;  /* 0xfffffffe17177812 */ /* 0x000fd600078ec0ff */
[----:B------:R-:W-:Y:S02]  /*f3810*/  @P3 LOP3.LUT R23, R23, 0x1, RZ, 0xfc, !PT ;  /* 0x0000000117173812 */ /* 0x000fe400078efcff */
[----:B------:R-:W-:Y:S02]  /*f3820*/  LOP3.LUT P3, RZ, R3, 0x1000, RZ, 0xc0, !PT ;  /* 0x0000100003ff7812 */ /* 0x000fe4000786c0ff */
[----:B------:R-:W-:-:S11]  /*f3830*/  LOP3.LUT R23, R23, 0xfffffffd, RZ, 0xc0, !PT ;  /* 0xfffffffd17177812 */ /* 0x000fd600078ec0ff */
[----:B------:R-:W-:-:S04]  /*f3840*/  @P3 LOP3.LUT R23, R23, 0x2, RZ, 0xfc, !PT ;  /* 0x0000000217173812 */ /* 0x000fc800078efcff */
[----:B------:R-:W-:Y:S02]  /*f3850*/  LOP3.LUT P6, RZ, R23, 0x4, RZ, 0xc0, !PT ;  /* 0x0000000417ff7812 */ /* 0x000fe400078cc0ff */
[----:B------:R-:W-:Y:S01]  /*f3860*/  LOP3.LUT P3, RZ, R3, 0x800, RZ, 0xc0, !PT ;  /* 0x0000080003ff7812 */ /* 0x000fe2000786c0ff */
[----:B------:R-:W-:Y:S01]  /*f3870*/  IMAD.WIDE R20, R161, 0x4, R14 ;  /* 0x00000004a1147825 */ /* 0x000fe200078e020e */
[----:B------:R-:W-:-:S09]  /*f3880*/  LOP3.LUT P0, RZ, R3, 0x80000, RZ, 0xc0, !PT ;  /* 0x0008000003ff7812 */ /* 0x000fd2000780c0ff */
[----:B------:R1:W-:Y:S01]  /*f3890*/  @P6 STG.E desc[UR74][R20.64], R195 ;  /* 0x000000c314006986 */ /* 0x0003e2000c10194a */
[----:B------:R-:W-:Y:S01]  /*f38a0*/  LOP3.LUT R3, R3, 0xf7ffffff, RZ, 0xc0, !PT ;  /* 0xf7ffffff03037812 */ /* 0x000fe200078ec0ff */
[----:B-1----:R-:W-:-:S05]  /*f38b0*/  IMAD.WIDE R20, R161, 0x4, R12 ;  /* 0x00000004a1147825 */ /* 0x002fca00078e020c */
[----:B------:R1:W-:Y:S01]  /*f38c0*/  @P3 STG.E desc[UR74][R20.64], R162 ;  /* 0x000000a214003986 */ /* 0x0003e2000c10194a */
[----:B------:R-:W-:Y:S02]  /*f38d0*/  LOP3.LUT P3, RZ, R23, 0x2, RZ, 0xc0, !PT ;  /* 0x0000000217ff7812 */ /* 0x000fe4000786c0ff */
[----:B------:R-:W-:-:S04]  /*f38e0*/  @P0 LOP3.LUT R3, R3, 0x8000000, RZ, 0xfc, !PT ;  /* 0x0800000003030812 */ /* 0x000fc800078efcff */
[----:B------:R-:W-:Y:S01]  /*f38f0*/  LOP3.LUT P0, RZ, R3, 0x40000, RZ, 0xc0, !PT ;  /* 0x0004000003ff7812 */ /* 0x000fe2000780c0ff */
[C---:B-1----:R-:W-:Y:S01]  /*f3900*/  IMAD.WIDE R20, R160.reuse, 0x4, R18 ;  /* 0x00000004a0147825 */ /* 0x042fe200078e0212 */
[----:B------:R-:W4:Y:S05]  /*f3910*/  LDL.LU R162, [R1+0x10b4] ;  /* 0x0010b40001a27983 */ /* 0x000f2a0000300800 */
[----:B------:R1:W-:Y:S01]  /*f3920*/  @P3 STG.E desc[UR74][R20.64], R150 ;  /* 0x0000009614003986 */ /* 0x0003e2000c10194a */
[----:B------:R-:W-:Y:S02]  /*f3930*/  LOP3.LUT P3, RZ, R23, 0x1, RZ, 0xc0, !PT ;  /* 0x0000000117ff7812 */ /* 0x000fe4000786c0ff */
[----:B------:R-:W-:Y:S01]  /*f3940*/  LOP3.LUT R3, R3, 0xefffffff, RZ, 0xc0, !PT ;  /* 0xefffffff03037812 */ /* 0x000fe200078ec0ff */
[----:B------:R-:W4:Y:S03]  /*f3950*/  LDL.LU R195, [R1+0x1800] ;  /* 0x0018000001c37983 */ /* 0x000f260000300800 */
[----:B------:R-:W-:Y:S01]  /*f3960*/  @P0 LOP3.LUT R3, R3, 0x10000000, RZ, 0xfc, !PT ;  /* 0x1000000003030812 */ /* 0x000fe200078efcff */
[----:B------:R-:W4:Y:S01]  /*f3970*/  LDL.LU R161, [R1+0x180c] ;  /* 0x00180c0001a17983 */ /* 0x000f220000300800 */
[----:B-1----:R-:W-:-:S03]  /*f3980*/  IMAD.WIDE R20, R160, 0x4, R16 ;  /* 0x00000004a0147825 */ /* 0x002fc600078e0210 */
[----:B------:R-:W4:Y:S04]  /*f3990*/  LDL.LU R193, [R1+0xc0] ;  /* 0x0000c00001c17983 */ /* 0x000f280000300800 */
[----:B------:R1:W-:Y:S01]  /*f39a0*/  @P3 STG.E desc[UR74][R20.64], R151 ;  /* 0x0000009714003986 */ /* 0x0003e2000c10194a */
[----:B------:R-:W-:-:S03]  /*f39b0*/  LOP3.LUT P3, RZ, R3, 0x80000000, RZ, 0xc0, !PT ;  /* 0x8000000003ff7812 */ /* 0x000fc6000786c0ff */
[----:B------:R-:W4:Y:S01]  /*f39c0*/  LDL.LU R246, [R1+0xb84] ;  /* 0x000b840001f67983 */ /* 0x000f220000300800 */
[----:B-1----:R-:W-:Y:S01]  /*f39d0*/  IMAD.WIDE R20, R160, 0x4, R14 ;  /* 0x00000004a0147825 */ /* 0x002fe200078e020e */
[----:B------:R-:W-:-:S08]  /*f39e0*/  LOP3.LUT P0, RZ, R3, 0x20000, RZ, 0xc0, !PT ;  /* 0x0002000003ff7812 */ /* 0x000fd0000780c0ff */
[----:B--2---:R1:W-:Y:S01]  /*f39f0*/  @P3 STG.E desc[UR74][R20.64], R163 ;  /* 0x000000a314003986 */ /* 0x0043e2000c10194a */
[----:B------:R-:W-:-:S03]  /*f3a00*/  LOP3.LUT P3, RZ, R3, 0x40000000, RZ, 0xc0, !PT ;  /* 0x4000000003ff7812 */ /* 0x000fc6000786c0ff */
[----:B-1----:R-:W2:Y:S01]  /*f3a10*/  LDL.LU R163, [R1+0xb14] ;  /* 0x000b140001a37983 */ /* 0x002ea20000300800 */
[----:B------:R-:W-:-:S03]  /*f3a20*/  IMAD.WIDE R20, R160, 0x4, R12 ;  /* 0x00000004a0147825 */ /* 0x000fc600078e020c */
[----:B------:R-:W2:Y:S04]  /*f3a30*/  LDL.LU R250, [R1+0x724] ;  /* 0x0007240001fa7983 */ /* 0x000ea80000300800 */
[----:B------:R-:W2:Y:S04]  /*f3a40*/  LDL.LU R150, [R1+0x10b8] ;  /* 0x0010b80001967983 */ /* 0x000ea80000300800 */
[----:B------:R-:W2:Y:S04]  /*f3a50*/  LDL.LU R151, [R1+0x1804] ;  /* 0x0018040001977983 */ /* 0x000ea80000300800 */
[----:B------:R-:W2:Y:S04]  /*f3a60*/  LDL.LU R160, [R1+0x1808] ;  /* 0x0018080001a07983 */ /* 0x000ea80000300800 */
[----:B---3--:R1:W-:Y:S01]  /*f3a70*/  @P3 STG.E desc[UR74][R20.64], R244 ;  /* 0x000000f414003986 */ /* 0x0083e2000c10194a */
[----:B------:R-:W-:-:S03]  /*f3a80*/  LOP3.LUT P3, RZ, R3, 0x20000000, RZ, 0xc0, !PT ;  /* 0x2000000003ff7812 */ /* 0x000fc6000786c0ff */
[----:B-1----:R-:W3:Y:S01]  /*f3a90*/  LDL.LU R244, [R1+0x5a4] ;  /* 0x0005a40001f47983 */ /* 0x002ee20000300800 */
[----:B----4-:R-:W-:-:S09]  /*f3aa0*/  IMAD.WIDE R20, R194, 0x4, R18 ;  /* 0x00000004c2147825 */ /* 0x010fd200078e0212 */
[----:B------:R1:W-:Y:S04]  /*f3ab0*/  @P3 STG.E desc[UR74][R20.64], R245 ;  /* 0x000000f514003986 */ /* 0x0003e8000c10194a */
[----:B-1----:R-:W4:Y:S01]  /*f3ac0*/  LDL.LU R245, [R1+0x414] ;  /* 0x0004140001f57983 */ /* 0x002f220000300800 */
[----:B------:R-:W-:-:S05]  /*f3ad0*/  IMAD.WIDE R20, R194, 0x4, R16 ;  /* 0x00000004c2147825 */ /* 0x000fca00078e0210 */
[----:B------:R1:W-:Y:S04]  /*f3ae0*/  @P0 STG.E desc[UR74][R20.64], R248 ;  /* 0x000000f814000986 */ /* 0x0003e8000c10194a */
[----:B-1----:R-:W4:Y:S01]  /*f3af0*/  LDL.LU R248, [R1+0x2d4] ;  /* 0x0002d40001f87983 */ /* 0x002f220000300800 */
[----:B------:R-:W-:Y:S01]  /*f3b00*/  LOP3.LUT P0, RZ, R3, 0x10000000, RZ, 0xc0, !PT ;  /* 0x1000000003ff7812 */ /* 0x000fe2000780c0ff */
[----:B------:R-:W-:-:S12]  /*f3b10*/  IMAD.WIDE R20, R194, 0x4, R14 ;  /* 0x00000004c2147825 */ /* 0x000fd800078e020e */
[----:B------:R1:W-:Y:S04]  /*f3b20*/  @P0 STG.E desc[UR74][R20.64], R249 ;  /* 0x000000f914000986 */ /* 0x0003e8000c10194a */
[----:B-1----:R-:W4:Y:S01]  /*f3b30*/  LDL.LU R249, [R1+0x1b4] ;  /* 0x0001b40001f97983 */ /* 0x002f220000300800 */
[----:B------:R-:W-:Y:S01]  /*f3b40*/  LOP3.LUT P0, RZ, R3, 0x8000000, RZ, 0xc0, !PT ;  /* 0x0800000003ff7812 */ /* 0x000fe2000780c0ff */
[----:B------:R-:W-:Y:S01]  /*f3b50*/  IMAD.WIDE R20, R194, 0x4, R12 ;  /* 0x00000004c2147825 */ /* 0x000fe200078e020c */
[C---:B------:R-:W-:Y:S01]  /*f3b60*/  LOP3.LUT P1, RZ, R4.reuse, 0x1000000, RZ, 0xc0, !PT ;  /* 0x0100000004ff7812 */ /* 0x040fe2000782c0ff */
[----:B------:R-:W4:Y:S01]  /*f3b70*/  LDL.LU R194, [R1+0x10bc] ;  /* 0x0010bc0001c27983 */ /* 0x000f220000300800 */
[C---:B------:R-:W-:Y:S02]  /*f3b80*/  LOP3.LUT P5, RZ, R4.reuse, 0x4000000, RZ, 0xc0, !PT ;  /* 0x0400000004ff7812 */ /* 0x040fe400078ac0ff */
[----:B------:R-:W-:-:S02]  /*f3b90*/  LOP3.LUT P4, RZ, R4, 0x10000000, RZ, 0xc0, !PT ;  /* 0x1000000004ff7812 */ /* 0x000fc4000788c0ff */
[----:B------:R-:W-:-:S05]  /*f3ba0*/  LOP3.LUT P2, RZ, R4, 0x10, RZ, 0xc0, !PT ;  /* 0x0000001004ff7812 */ /* 0x000fca000784c0ff */
[----:B------:R1:W-:Y:S04]  /*f3bb0*/  @P0 STG.E desc[UR74][R20.64], R193 ;  /* 0x000000c114000986 */ /* 0x0003e8000c10194a */
[----:B-1----:R-:W4:Y:S01]  /*f3bc0*/  LDL.LU R193, [R1+0xc4] ;  /* 0x0000c40001c17983 */ /* 0x002f220000300800 */
[----:B------:R-:W-:-:S05]  /*f3bd0*/  IMAD.WIDE R20, R162, 0x4, R18 ;  /* 0x00000004a2147825 */ /* 0x000fca00078e0212 */
[----:B------:R1:W-:Y:S02]  /*f3be0*/  @P1 STG.E desc[UR74][R20.64], R246 ;  /* 0x000000f614001986 */ /* 0x0003e4000c10194a */
[----:B-1----:R-:W-:Y:S01]  /*f3bf0*/  IMAD.WIDE R20, R162, 0x4, R16 ;  /* 0x00000004a2147825 */ /* 0x002fe200078e0210 */
[----:B------:R-:W-:Y:S02]  /*f3c00*/  ISETP.LT.AND P2, PT, R161, UR4, !P2 ;  /* 0x00000004a1007c0c */ /* 0x000fe4000d741270 */
[----:B------:R-:W-:Y:S02]  /*f3c10*/  LOP3.LUT P6, RZ, R4, 0x8, RZ, 0xc0, !PT ;  /* 0x0000000804ff7812 */ /* 0x000fe400078cc0ff */
[----:B--2---:R1:W-:Y:S04]  /*f3c20*/  @P5 STG.E desc[UR74][R20.64], R163 ;  /* 0x000000a314005986 */ /* 0x0043e8000c10194a */
[----:B-1----:R-:W2:Y:S01]  /*f3c30*/  LDL.LU R163, [R1+0xb88] ;  /* 0x000b880001a37983 */ /* 0x002ea20000300800 */
[----:B------:R-:W-:-:S05]  /*f3c40*/  IMAD.WIDE R20, R162, 0x4, R14 ;  /* 0x00000004a2147825 */ /* 0x000fca00078e020e */
[----:B------:R1:W-:Y:S04]  /*f3c50*/  @P4 STG.E desc[UR74][R20.64], R250 ;  /* 0x000000fa14004986 */ /* 0x0003e8000c10194a */
[----:B-1----:R-:W2:Y:S01]  /*f3c60*/  LDL.LU R250, [R1+0xb18] ;  /* 0x000b180001fa7983 */ /* 0x002ea20000300800 */
[----:B------:R-:W-:-:S03]  /*f3c70*/  IMAD.WIDE R20, R162, 0x4, R12 ;  /* 0x00000004a2147825 */ /* 0x000fc600078e020c */
[----:B------:R-:W2:Y:S04]  /*f3c80*/  LDL.LU R162, [R1+0x10c0] ;  /* 0x0010c00001a27983 */ /* 0x000ea80000300800 */
[----:B---3--:R1:W-:Y:S01]  /*f3c90*/  @P2 STG.E desc[UR74][R20.64], R244 ;  /* 0x000000f414002986 */ /* 0x0083e2000c10194a */
[----:B------:R-:W-:-:S03]  /*f3ca0*/  ISETP.LT.AND P2, PT, R195, UR4, !P6 ;  /* 0x00000004c3007c0c */ /* 0x000fc6000f741270 */
[----:B-1----:R-:W3:Y:S01]  /*f3cb0*/  LDL.LU R244, [R1+0x728] ;  /* 0x0007280001f47983 */ /* 0x002ee20000300800 */
[----:B------:R-:W-:-:S03]  /*f3cc0*/  IMAD.WIDE R20, R150, 0x4, R18 ;  /* 0x0000000496147825 */ /* 0x000fc600078e0212 */
[----:B------:R-:W3:Y:S06]  /*f3cd0*/  LDL.LU R246, [R1+0x5a8] ;  /* 0x0005a80001f67983 */ /* 0x000eec0000300800 */
[----:B----4-:R1:W-:Y:S01]  /*f3ce0*/  @P2 STG.E desc[UR74][R20.64], R245 ;  /* 0x000000f514002986 */ /* 0x0103e2000c10194a */
[----:B------:R-:W-:Y:S01]  /*f3cf0*/  ISETP.LT.AND P2, PT, R151, UR4, !P6 ;  /* 0x0000000497007c0c */ /* 0x000fe2000f741270 */
[----:B-1----:R-:W-:-:S12]  /*f3d00*/  IMAD.WIDE R20, R150, 0x4, R16 ;  /* 0x0000000496147825 */ /* 0x002fd800078e0210 */
[----:B------:R1:W-:Y:S04]  /*f3d10*/  @P2 STG.E desc[UR74][R20.64], R248 ;  /* 0x000000f814002986 */ /* 0x0003e8000c10194a */
[----:B-1----:R-:W4:Y:S01]  /*f3d20*/  LDL.LU R248, [R1+0x418] ;  /* 0x0004180001f87983 */ /* 0x002f220000300800 */
[----:B------:R-:W-:-:S03]  /*f3d30*/  ISETP.LT.AND P2, PT, R160, UR4, !P6 ;  /* 0x00000004a0007c0c */ /* 0x000fc6000f741270 */
[----:B------:R-:W4:Y:S01]  /*f3d40*/  LDL.LU R245, [R1+0x2d8] ;  /* 0x0002d80001f57983 */ /* 0x000f220000300800 */
[----:B------:R-:W-:-:S09]  /*f3d50*/  IMAD.WIDE R20, R150, 0x4, R14 ;  /* 0x0000000496147825 */ /* 0x000fd200078e020e */
[----:B------:R1:W-:Y:S04]  /*f3d60*/  @P2 STG.E desc[UR74][R20.64], R249 ;  /* 0x000000f914002986 */ /* 0x0003e8000c10194a */
[----:B-1----:R-:W4:Y:S01]  /*f3d70*/  LDL.LU R249, [R1+0x1b8] ;  /* 0x0001b80001f97983 */ /* 0x002f220000300800 */
[----:B------:R-:W-:Y:S01]  /*f3d80*/  ISETP.LT.AND P6, PT, R161, UR4, !P6 ;  /* 0x00000004a1007c0c */ /* 0x000fe2000f7c1270 */
[----:B------:R-:W-:Y:S01]  /*f3d90*/  IMAD.WIDE R20, R150, 0x4, R12 ;  /* 0x0000000496147825 */ /* 0x000fe200078e020c */
[----:B------:R-:W-:Y:S01]  /*f3da0*/  LOP3.LUT P3, RZ, R4, 0x4, RZ, 0xc0, !PT ;  /* 0x0000000404ff7812 */ /* 0x000fe2000786c0ff */
[----:B------:R-:W4:Y:S10]  /*f3db0*/  LDL.LU R150, [R1+0x10c4] ;  /* 0x0010c40001967983 */ /* 0x000f340000300800 */
[----:B------:R1:W-:Y:S01]  /*f3dc0*/  @P6 STG.E desc[UR74][R20.64], R193 ;  /* 0x000000c114006986 */ /* 0x0003e2000c10194a */
[----:B------:R-:W-:-:S03]  /*f3dd0*/  ISETP.LT.AND P6, PT, R195, UR4, !P3 ;  /* 0x00000004c3007c0c */ /* 0x000fc6000dfc1270 */
[----:B-1----:R-:W4:Y:S01]  /*f3de0*/  LDL.LU R193, [R1+0xc8] ;  /* 0x0000c80001c17983 */ /* 0x002f220000300800 */
[----:B------:R-:W-:Y:S01]  /*f3df0*/  IMAD.WIDE R20, R194, 0x4, R18 ;  /* 0x00000004c2147825 */ /* 0x000fe200078e0212 */
[----:B------:R-:W-:-:S08]  /*f3e00*/  LOP3.LUT P5, RZ, R4, 0x2, RZ, 0xc0, !PT ;  /* 0x0000000204ff7812 */ /* 0x000fd000078ac0ff */
[----:B--2---:R1:W-:Y:S01]  /*f3e10*/  @P6 STG.E desc[UR74][R20.64], R163 ;  /* 0x000000a314006986 */ /* 0x0043e2000c10194a */
[----:B------:R-:W-:-:S03]  /*f3e20*/  ISETP.LT.AND P6, PT, R151, UR4, !P3 ;  /* 0x0000000497007c0c */ /* 0x000fc6000dfc1270 */
[----:B-1----:R-:W2:Y:S01]  /*f3e30*/  LDL.LU R163, [R1+0xb8c] ;  /* 0x000b8c0001a37983 */ /* 0x002ea20000300800 */
[----:B------:R-:W-:-:S09]  /*f3e40*/  IMAD.WIDE R20, R194, 0x4, R16 ;  /* 0x00000004c2147825 */ /* 0x000fd200078e0210 */
[----:B------:R1:W-:Y:S01]  /*f3e50*/  @P6 STG.E desc[UR74][R20.64], R250 ;  /* 0x000000fa14006986 */ /* 0x0003e2000c10194a */
[----:B------:R-:W-:Y:S02]  /*f3e60*/  ISETP.LT.AND P6, PT, R160, UR4, !P3 ;  /* 0x00000004a0007c0c */ /* 0x000fe4000dfc1270 */
[----:B------:R-:W-:Y:S01]  /*f3e70*/  ISETP.LT.AND P3, PT, R161, UR4, !P3 ;  /* 0x00000004a1007c0c */ /* 0x000fe2000df61270 */
[----:B-1----:R-:W2:Y:S01]  /*f3e80*/  LDL.LU R250, [R1+0xb1c] ;  /* 0x000b1c0001fa7983 */ /* 0x002ea20000300800 */
[----:B------:R-:W-:-:S09]  /*f3e90*/  IMAD.WIDE R20, R194, 0x4, R14 ;  /* 0x00000004c2147825 */ /* 0x000fd200078e020e */
[----:B---3--:R1:W-:Y:S02]  /*f3ea0*/  @P6 STG.E desc[UR74][R20.64], R244 ;  /* 0x000000f414006986 */ /* 0x0083e4000c10194a */
[----:B-1----:R-:W-:Y:S02]  /*f3eb0*/  IMAD.WIDE R20, R194, 0x4, R12 ;  /* 0x00000004c2147825 */ /* 0x002fe400078e020c */
[----:B------:R-:W3:Y:S04]  /*f3ec0*/  LDL.LU R194, [R1+0x72c] ;  /* 0x00072c0001c27983 */ /* 0x000ee80000300800 */
[----:B------:R1:W-:Y:S01]  /*f3ed0*/  @P3 STG.E desc[UR74][R20.64], R246 ;  /* 0x000000f614003986 */ /* 0x0003e2000c10194a */
[----:B------:R-:W-:-:S03]  /*f3ee0*/  ISETP.LT.AND P3, PT, R195, UR4, !P5 ;  /* 0x00000004c3007c0c */ /* 0x000fc6000ef61270 */
[----:B------:R-:W3:Y:S01]  /*f3ef0*/  LDL.LU R244, [R1+0x10c8] ;  /* 0x0010c80001f47983 */ /* 0x000ee20000300800 */
[----:B-1----:R-:W-:-:S09]  /*f3f00*/  IMAD.WIDE R20, R162, 0x4, R18 ;  /* 0x00000004a2147825 */ /* 0x002fd200078e0212 */
[----:B----4-:R1:W-:Y:S01]  /*f3f10*/  @P3 STG.E desc[UR74][R20.64], R248 ;  /* 0x000000f814003986 */ /* 0x0103e2000c10194a */
[----:B------:R-:W-:-:S03]  /*f3f20*/  ISETP.LT.AND P3, PT, R151, UR4, !P5 ;  /* 0x0000000497007c0c */ /* 0x000fc6000ef61270 */
[----:B-1----:R-:W4:Y:S01]  /*f3f30*/  LDL.LU R248, [R1+0x5ac] ;  /* 0x0005ac0001f87983 */ /* 0x002f220000300800 */
[----:B------:R-:W-:-:S03]  /*f3f40*/  IMAD.WIDE R20, R162, 0x4, R16 ;  /* 0x00000004a2147825 */ /* 0x000fc600078e0210 */
[----:B------:R-:W4:Y:S06]  /*f3f50*/  LDL.LU R246, [R1+0x41c] ;  /* 0x00041c0001f67983 */ /* 0x000f2c0000300800 */
[----:B------:R1:W-:Y:S01]  /*f3f60*/  @P3 STG.E desc[UR74][R20.64], R245 ;  /* 0x000000f514003986 */ /* 0x0003e2000c10194a */
[----:B------:R-:W-:Y:S01]  /*f3f70*/  ISETP.LT.AND P3, PT, R160, UR4, !P5 ;  /* 0x00000004a0007c0c */ /* 0x000fe2000ef61270 */
[----:B-1----:R-:W-:-:S12]  /*f3f80*/  IMAD.WIDE R20, R162, 0x4, R14 ;  /* 0x00000004a2147825 */ /* 0x002fd800078e020e */
[----:B------:R1:W-:Y:S04]  /*f3f90*/  @P3 STG.E desc[UR74][R20.64], R249 ;  /* 0x000000f914003986 */ /* 0x0003e8000c10194a */
[----:B-1----:R-:W4:Y:S01]  /*f3fa0*/  LDL.LU R249, [R1+0x2dc] ;  /* 0x0002dc0001f97983 */ /* 0x002f220000300800 */
[----:B------:R-:W-:-:S03]  /*f3fb0*/  IMAD.WIDE R20, R162, 0x4, R12 ;  /* 0x00000004a2147825 */ /* 0x000fc600078e020c */
[----:B------:R-:W4:Y:S01]  /*f3fc0*/  LDL.LU R162, [R1+0x1bc] ;  /* 0x0001bc0001a27983 */ /* 0x000f220000300800 */
[----:B------:R-:W-:Y:S02]  /*f3fd0*/  ISETP.LT.AND P5, PT, R161, UR4, !P5 ;  /* 0x00000004a1007c0c */ /* 0x000fe4000efa1270 */
[----:B------:R-:W-:Y:S01]  /*f3fe0*/  LOP3.LUT P4, RZ, R4, 0x1, RZ, 0xc0, !PT ;  /* 0x0000000104ff7812 */ /* 0x000fe2000788c0ff */
[----:B------:R-:W4:Y:S10]  /*f3ff0*/  LDL.LU R245, [R1+0x10cc] ;  /* 0x0010cc0001f57983 */ /* 0x000f340000300800 */
[----:B------:R1:W-:Y:S01]  /*f4000*/  @P5 STG.E desc[UR74][R20.64], R193 ;  /* 0x000000c114005986 */ /* 0x0003e2000c10194a */
[----:B------:R-:W-:Y:S01]  /*f4010*/  ISETP.LT.AND P5, PT, R195, UR4, !P4 ;  /* 0x00000004c3007c0c */ /* 0x000fe2000e7a1270 */
[----:B-1----:R-:W-:Y:S01]  /*f4020*/  IMAD.WIDE R20, R150, 0x4, R18 ;  /* 0x0000000496147825 */ /* 0x002fe200078e0212 */
[----:B------:R-:W-:-:S11]  /*f4030*/  LOP3.LUT P0, RZ, R3, 0x4000000, RZ, 0xc0, !PT ;  /* 0x0400000003ff7812 */ /* 0x000fd6000780c0ff */
[----:B--2---:R1:W-:Y:S01]  /*f4040*/  @P5 STG.E desc[UR74][R20.64], R163 ;  /* 0x000000a314005986 */ /* 0x0043e2000c10194a */
[----:B------:R-:W-:-:S03]  /*f4050*/  ISETP.LT.AND P5, PT, R151, UR4, !P4 ;  /* 0x0000000497007c0c */ /* 0x000fc6000e7a1270 */
[----:B-1----:R-:W2:Y:S01]  /*f4060*/  LDL.LU R163, [R1+0xcc] ;  /* 0x0000cc0001a37983 */ /* 0x002ea20000300800 */
[----:B------:R-:W-:-:S09]  /*f4070*/  IMAD.WIDE R20, R150, 0x4, R16 ;  /* 0x0000000496147825 */ /* 0x000fd200078e0210 */
[----:B------:R1:W-:Y:S01]  /*f4080*/  @P5 STG.E desc[UR74][R20.64], R250 ;  /* 0x000000fa14005986 */ /* 0x0003e2000c10194a */
[----:B------:R-:W-:-:S03]  /*f4090*/  ISETP.LT.AND P5, PT, R160, UR4, !P4 ;  /* 0x00000004a0007c0c */ /* 0x000fc6000e7a1270 */
[----:B-1----:R-:W2:Y:S01]  /*f40a0*/  LDL.LU R250, [R1+0xc90] ;  /* 0x000c900001fa7983 */ /* 0x002ea20000300800 */
[----:B------:R-:W-:Y:S01]  /*f40b0*/  IMAD.WIDE R20, R150, 0x4, R14 ;  /* 0x0000000496147825 */ /* 0x000fe200078e020e */
[----:B------:R-:W-:-:S08]  /*f40c0*/  ISETP.LT.AND P4, PT, R161, UR4, !P4 ;  /* 0x00000004a1007c0c */ /* 0x000fd0000e781270 */
[----:B---3--:R1:W-:Y:S04]  /*f40d0*/  @P5 STG.E desc[UR74][R20.64], R194 ;  /* 0x000000c214005986 */ /* 0x0083e8000c10194a */
[----:B-1----:R-:W3:Y:S01]  /*f40e0*/  LDL.LU R194, [R1+0xc70] ;  /* 0x000c700001c27983 */ /* 0x002ee20000300800 */
[----:B------:R-:W-:-:S03]  /*f40f0*/  IMAD.WIDE R20, R150, 0x4, R12 ;  /* 0x0000000496147825 */ /* 0x000fc600078e020c */
[----:B------:R-:W3:Y:S04]  /*f4100*/  LDL.LU R150, [R1+0xc50] ;  /* 0x000c500001967983 */ /* 0x000ee80000300800 */
[----:B----4-:R1:W-:Y:S01]  /*f4110*/  @P4 STG.E desc[UR74][R20.64], R248 ;  /* 0x000000f814004986 */ /* 0x0103e2000c10194a */
[----:B------:R-:W-:Y:S01]  /*f4120*/  ISETP.LT.AND P4, PT, R195, UR4, !P0 ;  /* 0x00000004c3007c0c */ /* 0x000fe2000c781270 */
[----:B-1----:R-:W-:Y:S02]  /*f4130*/  IMAD.WIDE R20, R244, 0x4, R18 ;  /* 0x00000004f4147825 */ /* 0x002fe400078e0212 */
[----:B------:R-:W4:Y:S10]  /*f4140*/  LDL.LU R248, [R1+0x10d0] ;  /* 0x0010d00001f87983 */ /* 0x000f340000300800 */
[----:B------:R1:W-:Y:S01]  /*f4150*/  @P4 STG.E desc[UR74][R20.64], R246 ;  /* 0x000000f614004986 */ /* 0x0003e2000c10194a */
[----:B------:R-:W-:-:S03]  /*f4160*/  ISETP.LT.AND P4, PT, R151, UR4, !P0 ;  /* 0x0000000497007c0c */ /* 0x000fc6000c781270 */
[----:B------:R-:W4:Y:S01]  /*f4170*/  LDL.LU R193, [R1+0xbc0] ;  /* 0x000bc00001c17983 */ /* 0x000f220000300800 */
[----:B-1----:R-:W-:-:S09]  /*f4180*/  IMAD.WIDE R20, R244, 0x4, R16 ;  /* 0x00000004f4147825 */ /* 0x002fd200078e0210 */
[----:B------:R1:W-:Y:S01]  /*f4190*/  @P4 STG.E desc[UR74][R20.64], R249 ;  /* 0x000000f914004986 */ /* 0x0003e2000c10194a */
[----:B------:R-:W-:-:S03]  /*f41a0*/  ISETP.LT.AND P4, PT, R160, UR4, !P0 ;  /* 0x00000004a0007c0c */ /* 0x000fc6000c781270 */
[----:B-1----:R-:W4:Y:S01]  /*f41b0*/  LDL.LU R249, [R1+0xbb0] ;  /* 0x000bb00001f97983 */ /* 0x002f220000300800 */
[----:B------:R-:W-:-:S09]  /*f41c0*/  IMAD.WIDE R20, R244, 0x4, R14 ;  /* 0x00000004f4147825 */ /* 0x000fd200078e020e */
[----:B------:R1:W-:Y:S04]  /*f41d0*/  @P4 STG.E desc[UR74][R20.64], R162 ;  /* 0x000000a214004986 */ /* 0x0003e8000c10194a */
[----:B-1----:R-:W4:Y:S01]  /*f41e0*/  LDL.LU R162, [R1+0xba0] ;  /* 0x000ba00001a27983 */ /* 0x002f220000300800 */
[----:B------:R-:W-:Y:S01]  /*f41f0*/  ISETP.LT.AND P0, PT, R161, UR4, !P0 ;  /* 0x00000004a1007c0c */ /* 0x000fe2000c701270 */
[----:B------:R-:W-:Y:S01]  /*f4200*/  IMAD.WIDE R20, R244, 0x4, R12 ;  /* 0x00000004f4147825 */ /* 0x000fe200078e020c */
[C---:B------:R-:W-:Y:S01]  /*f4210*/  LOP3.LUT P3, RZ, R4.reuse, 0x20, RZ, 0xc0, !PT ;  /* 0x0000002004ff7812 */ /* 0x040fe2000786c0ff */
[----:B------:R-:W4:Y:S01]  /*f4220*/  LDL.LU R244, [R1+0x710] ;  /* 0x0007100001f47983 */ /* 0x000f220000300800 */
[----:B------:R-:W-:-:S09]  /*f4230*/  LOP3.LUT P5, RZ, R4, 0x80, RZ, 0xc0, !PT ;  /* 0x0000008004ff7812 */ /* 0x000fd200078ac0ff */
[----:B--2---:R1:W-:Y:S01]  /*f4240*/  @P0 STG.E desc[UR74][R20.64], R163 ;  /* 0x000000a314000986 */ /* 0x0043e2000c10194a */
[----:B------:R-:W-:Y:S01]  /*f4250*/  ISETP.LT.AND P0, PT, R195, UR4, !P3 ;  /* 0x00000004c3007c0c */ /* 0x000fe2000df01270 */
[----:B-1----:R-:W-:Y:S02]  /*f4260*/  IMAD.WIDE R20, R245, 0x4, R18 ;  /* 0x00000004f5147825 */ /* 0x002fe400078e0212 */
[----:B------:R-:W2:Y:S04]  /*f4270*/  LDL.LU R163, [R1+0x10d4] ;  /* 0x0010d40001a37983 */ /* 0x000ea80000300800 */
[----:B------:R-:W2:Y:S06]  /*f4280*/  LDL.LU R246, [R1+0x630] ;  /* 0x0006300001f67983 */ /* 0x000eac0000300800 */
[----:B------:R1:W-:Y:S01]  /*f4290*/  @P0 STG.E desc[UR74][R20.64], R250 ;  /* 0x000000fa14000986 */ /* 0x0003e2000c10194a */
[----:B------:R-:W-:Y:S01]  /*f42a0*/  ISETP.LT.AND P0, PT, R151, UR4, !P3 ;  /* 0x0000000497007c0c */ /* 0x000fe2000df01270 */
[----:B-1----:R-:W-:-:S12]  /*f42b0*/  IMAD.WIDE R20, R245, 0x4, R16 ;  /* 0x00000004f5147825 */ /* 0x002fd800078e0210 */
[----:B---3--:R1:W-:Y:S01]  /*f42c0*/  @P0 STG.E desc[UR74][R20.64], R194 ;  /* 0x000000c214000986 */ /* 0x0083e2000c10194a */
[----:B------:R-:W-:-:S03]  /*f42d0*/  ISETP.LT.AND P0, PT, R160, UR4, !P3 ;  /* 0x00000004a0007c0c */ /* 0x000fc6000df01270 */
[----:B-1----:R-:W3:Y:S01]  /*f42e0*/  LDL.LU R194, [R1+0xc94] ;  /* 0x000c940001c27983 */ /* 0x002ee20000300800 */
[----:B------:R-:W-:-:S09]  /*f42f0*/  IMAD.WIDE R20, R245, 0x4, R14 ;  /* 0x00000004f5147825 */ /* 0x000fd200078e020e */
[----:B------:R1:W-:Y:S01]  /*f4300*/  @P0 STG.E desc[UR74][R20.64], R150 ;  /* 0x0000009614000986 */ /* 0x0003e2000c10194a */
[----:B------:R-:W-:-:S03]  /*f4310*/  ISETP.LT.AND P0, PT, R161, UR4, !P3 ;  /* 0x00000004a1007c0c */ /* 0x000fc6000df01270 */
[----:B-1----:R-:W3:Y:S01]  /*f4320*/  LDL.LU R150, [R1+0xc74] ;  /* 0x000c740001967983 */ /* 0x002ee20000300800 */
[----:B------:R-:W-:-:S03]  /*f4330*/  IMAD.WIDE R20, R245, 0x4, R12 ;  /* 0x00000004f5147825 */ /* 0x000fc600078e020c */
[----:B------:R-:W3:Y:S04]  /*f4340*/  LDL.LU R245, [R1+0xc54] ;  /* 0x000c540001f57983 */ /* 0x000ee80000300800 */
[----:B------:R-:W3:Y:S04]  /*f4350*/  LDL.LU R250, [R1+0x10d8] ;  /* 0x0010d80001fa7983 */ /* 0x000ee80000300800 */
[----:B----4-:R1:W-:Y:S01]  /*f4360*/  @P0 STG.E desc[UR74][R20.64], R193 ;  /* 0x000000c114000986 */ /* 0x0103e2000c10194a */
[----:B------:R-:W-:Y:S01]  /*f4370*/  ISETP.LT.AND P0, PT, R195, UR4, !P5 ;  /* 0x00000004c3007c0c */ /* 0x000fe2000ef01270 */
[----:B-1----:R-:W-:-:S02]  /*f4380*/  IMAD.WIDE R20, R248, 0x4, R18 ;  /* 0x00000004f8147825 */ /* 0x002fc400078e0212 */
[----:B------:R-:W4:Y:S10]  /*f4390*/  LDL.LU R193, [R1+0xbc4] ;  /* 0x000bc40001c17983 */ /* 0x000f340000300800 */
[----:B------:R1:W-:Y:S01]  /*f43a0*/  @P0 STG.E desc[UR74][R20.64], R249 ;  /* 0x000000f914000986 */ /* 0x0003e2000c10194a */
[----:B------:R-:W-:Y:S01]  /*f43b0*/  ISETP.LT.AND P0, PT, R151, UR4, !P5 ;  /* 0x0000000497007c0c */ /* 0x000fe2000ef01270 */
[----:B-1----:R-:W-:-:S12]  /*f43c0*/  IMAD.WIDE R20, R248, 0x4, R16 ;  /* 0x00000004f8147825 */ /* 0x002fd800078e0210 */
[----:B------:R1:W-:Y:S04]  /*f43d0*/  @P0 STG.E desc[UR74][R20.64], R162 ;  /* 0x000000a214000986 */ /* 0x0003e8000c10194a */
[----:B-1----:R-:W4:Y:S01]  /*f43e0*/  LDL.LU R162, [R1+0xbb4] ;  /* 0x000bb40001a27983 */ /* 0x002f220000300800 */
[----:B------:R-:W-:-:S03]  /*f43f0*/  ISETP.LT.AND P0, PT, R160, UR4, !P5 ;  /* 0x00000004a0007c0c */ /* 0x000fc6000ef01270 */
[----:B------:R-:W4:Y:S01]  /*f4400*/  LDL.LU R249, [R1+0xba4] ;  /* 0x000ba40001f97983 */ /* 0x000f220000300800 */
[----:B------:R-:W-:-:S09]  /*f4410*/  IMAD.WIDE R20, R248, 0x4, R14 ;  /* 0x00000004f8147825 */ /* 0x000fd200078e020e */
[----:B------:R1:W-:Y:S01]  /*f4420*/  @P0 STG.E desc[UR74][R20.64], R244 ;  /* 0x000000f414000986 */ /* 0x0003e2000c10194a */
[----:B------:R-:W-:Y:S02]  /*f4430*/  ISETP.LT.AND P0, PT, R161, UR4, !P5 ;  /* 0x00000004a1007c0c */ /* 0x000fe4000ef01270 */
[----:B------:R-:W-:Y:S01]  /*f4440*/  LOP3.LUT P4, RZ, R4, 0x100, RZ, 0xc0, !PT ;  /* 0x0000010004ff7812 */ /* 0x000fe2000788c0ff */
[----:B-1----:R-:W-:Y:S01]  /*f4450*/  IMAD.WIDE R20, R248, 0x4, R12 ;  /* 0x00000004f8147825 */ /* 0x002fe200078e020c */
[----:B------:R-:W4:Y:S04]  /*f4460*/  LDL.LU R244, [R1+0x714] ;  /* 0x0007140001f47983 */ /* 0x000f280000300800 */
[----:B------:R-:W4:Y:S01]  /*f4470*/  LDL.LU R248, [R1+0x10dc] ;  /* 0x0010dc0001f87983 */ /* 0x000f220000300800 */
[----:B------:R-:W-:-:S04]  /*f4480*/  LOP3.LUT P3, RZ, R4, 0x400, RZ, 0xc0, !PT ;  /* 0x0000040004ff7812 */ /* 0x000fc8000786c0ff */
[----:B--2---:R1:W-:Y:S01]  /*f4490*/  @P0 STG.E desc[UR74][R20.64], R246 ;  /* 0x000000f614000986 */ /* 0x0043e2000c10194a */
[----:B------:R-:W-:Y:S01]  /*f44a0*/  ISETP.LT.AND P0, PT, R195, UR4, !P4 ;  /* 0x00000004c3007c0c */ /* 0x000fe2000e701270 */
[----:B-1----:R-:W-:-:S12]  /*f44b0*/  IMAD.WIDE R20, R163, 0x4, R18 ;  /* 0x00000004a3147825 */ /* 0x002fd800078e0212 */
[----:B---3--:R1:W-:Y:S01]  /*f44c0*/  @P0 STG.E desc[UR74][R20.64], R194 ;  /* 0x000000c214000986 */ /* 0x0083e2000c10194a */
[----:B------:R-:W-:-:S03]  /*f44d0*/  ISETP.LT.AND P0, PT, R151, UR4, !P4 ;  /* 0x0000000497007c0c */ /* 0x000fc6000e701270 */
[----:B-1----:R-:W2:Y:S01]  /*f44e0*/  LDL.LU R194, [R1+0x634] ;  /* 0x0006340001c27983 */ /* 0x002ea20000300800 */
[----:B------:R-:W-:-:S09]  /*f44f0*/  IMAD.WIDE R20, R163, 0x4, R16 ;  /* 0x00000004a3147825 */ /* 0x000fd200078e0210 */
[----:B------:R1:W-:Y:S01]  /*f4500*/  @P0 STG.E desc[UR74][R20.64], R150 ;  /* 0x0000009614000986 */ /* 0x0003e2000c10194a */
[----:B------:R-:W-:-:S03]  /*f4510*/  ISETP.LT.AND P0, PT, R160, UR4, !P4 ;  /* 0x00000004a0007c0c */ /* 0x000fc6000e701270 */
[----:B-1----:R-:W3:Y:S01]  /*f4520*/  LDL.LU R150, [R1+0xc98] ;  /* 0x000c980001967983 */ /* 0x002ee20000300800 */
[----:B------:R-:W-:-:S03]  /*f4530*/  IMAD.WIDE R20, R163, 0x4, R14 ;  /* 0x00000004a3147825 */ /* 0x000fc600078e020e */
[----:B------:R-:W3:Y:S06]  /*f4540*/  LDL.LU R246, [R1+0xc78] ;  /* 0x000c780001f67983 */ /* 0x000eec0000300800 */
[----:B------:R1:W-:Y:S01]  /*f4550*/  @P0 STG.E desc[UR74][R20.64], R245 ;  /* 0x000000f514000986 */ /* 0x0003e2000c10194a */
[----:B------:R-:W-:Y:S01]  /*f4560*/  ISETP.LT.AND P0, PT, R161, UR4, !P4 ;  /* 0x00000004a1007c0c */ /* 0x000fe2000e701270 */
[----:B-1----:R-:W-:Y:S02]  /*f4570*/  IMAD.WIDE R20, R163, 0x4, R12 ;  /* 0x00000004a3147825 */ /* 0x002fe400078e020c */
[----:B------:R-:W3:Y:S10]  /*f4580*/  LDL.LU R245, [R1+0xc58] ;  /* 0x000c580001f57983 */ /* 0x000ef40000300800 */
[----:B----4-:R1:W-:Y:S01]  /*f4590*/  @P0 STG.E desc[UR74][R20.64], R193 ;  /* 0x000000c114000986 */ /* 0x0103e2000c10194a */
[----:B------:R-:W-:-:S03]  /*f45a0*/  ISETP.LT.AND P0, PT, R195, UR4, !P3 ;  /* 0x00000004c3007c0c */ /* 0x000fc6000df01270 */
[----:B------:R-:W4:Y:S01]  /*f45b0*/  LDL.LU R163, [R1+0x10e0] ;  /* 0x0010e00001a37983 */ /* 0x000f220000300800 */
[----:B-1----:R-:W-:-:S09]  /*f45c0*/  IMAD.WIDE R20, R250, 0x4, R18 ;  /* 0x00000004fa147825 */ /* 0x002fd200078e0212 */
[----:B------:R1:W-:Y:S04]  /*f45d0*/  @P0 STG.E desc[UR74][R20.64], R162 ;  /* 0x000000a214000986 */ /* 0x0003e8000c10194a */
[----:B-1----:R-:W4:Y:S01]  /*f45e0*/  LDL.LU R162, [R1+0xbc8] ;  /* 0x000bc80001a27983 */ /* 0x002f220000300800 */
[----:B------:R-:W-:Y:S01]  /*f45f0*/  ISETP.LT.AND P0, PT, R151, UR4, !P3 ;  /* 0x0000000497007c0c */ /* 0x000fe2000df01270 */
[----:B------:R-:W-:-:S12]  /*f4600*/  IMAD.WIDE R20, R250, 0x4, R16 ;  /* 0x00000004fa147825 */ /* 0x000fd800078e0210 */
[----:B------:R1:W-:Y:S04]  /*f4610*/  @P0 STG.E desc[UR74][R20.64], R249 ;  /* 0x000000f914000986 */ /* 0x0003e8000c10194a */
[----:B-1----:R-:W4:Y:S01]  /*f4620*/  LDL.LU R249, [R1+0xbb8] ;  /* 0x000bb80001f97983 */ /* 0x002f220000300800 */
[----:B------:R-:W-:-:S03]  /*f4630*/  ISETP.LT.AND P0, PT, R160, UR4, !P3 ;  /* 0x00000004a0007c0c */ /* 0x000fc6000df01270 */
[----:B------:R-:W4:Y:S01]  /*f4640*/  LDL.LU R193, [R1+0xba8] ;  /* 0x000ba80001c17983 */ /* 0x000f220000300800 */
[----:B------:R-:W-:-:S09]  /*f4650*/  IMAD.WIDE R20, R250, 0x4, R14 ;  /* 0x00000004fa147825 */ /* 0x000fd200078e020e */
[----:B------:R1:W-:Y:S01]  /*f4660*/  @P0 STG.E desc[UR74][R20.64], R244 ;  /* 0x000000f414000986 */ /* 0x0003e2000c10194a */
[----:B------:R-:W-:-:S03]  /*f4670*/  ISETP.LT.AND P0, PT, R161, UR4, !P3 ;  /* 0x00000004a1007c0c */ /* 0x000fc6000df01270 */
[----:B-1----:R-:W4:Y:S01]  /*f4680*/  LDL.LU R244, [R1+0x718] ;  /* 0x0007180001f47983 */ /* 0x002f220000300800 */
[----:B------:R-:W-:Y:S01]  /*f4690*/  IMAD.WIDE R20, R250, 0x4, R12 ;  /* 0x00000004fa147825 */ /* 0x000fe200078e020c */
[----:B------:R-:W-:Y:S02]  /*f46a0*/  LOP3.LUT P6, RZ, R4, 0x1000, RZ, 0xc0, !PT ;  /* 0x0000100004ff7812 */ /* 0x000fe400078cc0ff */
[----:B------:R-:W4:Y:S06]  /*f46b0*/  LDL.LU R250, [R1+0x10e4] ;  /* 0x0010e40001fa7983 */ /* 0x000f2c0000300800 */
[----:B--2---:R1:W-:Y:S01]  /*f46c0*/  @P0 STG.E desc[UR74][R20.64], R194 ;  /* 0x000000c214000986 */ /* 0x0043e2000c10194a */
[----:B------:R-:W-:-:S03]  /*f46d0*/  ISETP.LT.AND P0, PT, R195, UR4, !P6 ;  /* 0x00000004c3007c0c */ /* 0x000fc6000f701270 */
[----:B-1----:R-:W2:Y:S01]  /*f46e0*/  LDL.LU R194, [R1+0x638] ;  /* 0x0006380001c27983 */ /* 0x002ea20000300800 */
[----:B------:R-:W-:-:S09]  /*f46f0*/  IMAD.WIDE R20, R248, 0x4, R18 ;  /* 0x00000004f8147825 */ /* 0x000fd200078e0212 */
[----:B---3--:R1:W-:Y:S01]  /*f4700*/  @P0 STG.E desc[UR74][R20.64], R150 ;  /* 0x0000009614000986 */ /* 0x0083e2000c10194a */
[----:B------:R-:W-:-:S03]  /*f4710*/  ISETP.LT.AND P0, PT, R151, UR4, !P6 ;  /* 0x0000000497007c0c */ /* 0x000fc6000f701270 */
[----:B-1----:R-:W3:Y:S01]  /*f4720*/  LDL.LU R150, [R1+0xc9c] ;  /* 0x000c9c0001967983 */ /* 0x002ee20000300800 */
[----:B------:R-:W-:-:S09]  /*f4730*/  IMAD.WIDE R20, R248, 0x4, R16 ;  /* 0x00000004f8147825 */ /* 0x000fd200078e0210 */
[----:B------:R1:W-:Y:S01]  /*f4740*/  @P0 STG.E desc[UR74][R20.64], R246 ;  /* 0x000000f614000986 */ /* 0x0003e2000c10194a */
[----:B------:R-:W-:-:S03]  /*f4750*/  ISETP.LT.AND P0, PT, R160, UR4, !P6 ;  /* 0x00000004a0007c0c */ /* 0x000fc6000f701270 */
[----:B-1----:R-:W3:Y:S01]  /*f4760*/  LDL.LU R246, [R1+0xc7c] ;  /* 0x000c7c0001f67983 */ /* 0x002ee20000300800 */
[----:B------:R-:W-:-:S09]  /*f4770*/  IMAD.WIDE R20, R248, 0x4, R14 ;  /* 0x00000004f8147825 */ /* 0x000fd200078e020e */
[----:B------:R1:W-:Y:S01]  /*f4780*/  @P0 STG.E desc[UR74][R20.64], R245 ;  /* 0x000000f514000986 */ /* 0x0003e2000c10194a */
[----:B------:R-:W-:-:S03]  /*f4790*/  ISETP.LT.AND P0, PT, R161, UR4, !P6 ;  /* 0x00000004a1007c0c */ /* 0x000fc6000f701270 */
[----:B-1----:R-:W3:Y:S01]  /*f47a0*/  LDL.LU R245, [R1+0xc5c] ;  /* 0x000c5c0001f57983 */ /* 0x002ee20000300800 */
[----:B------:R-:W-:-:S03]  /*f47b0*/  IMAD.WIDE R20, R248, 0x4, R12 ;  /* 0x00000004f8147825 */ /* 0x000fc600078e020c */
[----:B------:R-:W3:Y:S06]  /*f47c0*/  LDL.LU R248, [R1+0x10e8] ;  /* 0x0010e80001f87983 */ /* 0x000eec0000300800 */
[----:B----4-:R1:W-:Y:S04]  /*f47d0*/  @P0 STG.E desc[UR74][R20.64], R162 ;  /* 0x000000a214000986 */ /* 0x0103e8000c10194a */
[----:B-1----:R-:W4:Y:S01]  /*f47e0*/  LDL.LU R162, [R1+0xbcc] ;  /* 0x000bcc0001a27983 */ /* 0x002f220000300800 */
[----:B------:R-:W-:-:S04]  /*f47f0*/  LOP3.LUT P5, RZ, R4, 0x4000, RZ, 0xc0, !PT ;  /* 0x0000400004ff7812 */ /* 0x000fc800078ac0ff */
[----:B------:R-:W-:Y:S01]  /*f4800*/  ISETP.LT.AND P0, PT, R195, UR4, !P5 ;  /* 0x00000004c3007c0c */ /* 0x000fe2000ef01270 */
[----:B------:R-:W-:-:S12]  /*f4810*/  IMAD.WIDE R20, R163, 0x4, R18 ;  /* 0x00000004a3147825 */ /* 0x000fd800078e0212 */
[----:B------:R1:W-:Y:S01]  /*f4820*/  @P0 STG.E desc[UR74][R20.64], R249 ;  /* 0x000000f914000986 */ /* 0x0003e2000c10194a */
[----:B------:R-:W-:Y:S01]  /*f4830*/  ISETP.LT.AND P0, PT, R151, UR4, !P5 ;  /* 0x0000000497007c0c */ /* 0x000fe2000ef01270 */
[C---:B-1----:R-:W-:Y:S02]  /*f4840*/  IMAD.WIDE R20, R163.reuse, 0x4, R16 ;  /* 0x00000004a3147825 */ /* 0x042fe400078e0210 */
[----:B------:R-:W4:Y:S10]  /*f4850*/  LDL.LU R249, [R1+0xbbc] ;  /* 0x000bbc0001f97983 */ /* 0x000f340000300800 */
[----:B------:R1:W-:Y:S01]  /*f4860*/  @P0 STG.E desc[UR74][R20.64], R193 ;  /* 0x000000c114000986 */ /* 0x0003e2000c10194a */
[----:B------:R-:W-:Y:S01]  /*f4870*/  ISETP.LT.AND P0, PT, R160, UR4, !P5 ;  /* 0x00000004a0007c0c */ /* 0x000fe2000ef01270 */
[----:B-1----:R-:W-:-:S12]  /*f4880*/  IMAD.WIDE R20, R163, 0x4, R14 ;  /* 0x00000004a3147825 */ /* 0x002fd800078e020e */
[----:B------:R1:W-:Y:S01]  /*f4890*/  @P0 STG.E desc[UR74][R20.64], R244 ;  /* 0x000000f414000986 */ /* 0x0003e2000c10194a */
[----:B------:R-:W-:-:S03]  /*f48a0*/  ISETP.LT.AND P0, PT, R161, UR4, !P5 ;  /* 0x00000004a1007c0c */ /* 0x000fc6000ef01270 */
[----:B-1----:R-:W4:Y:S01]  /*f48b0*/  LDL.LU R244, [R1+0xbac] ;  /* 0x000bac0001f47983 */ /* 0x002f220000300800 */
[----:B------:R-:W-:Y:S01]  /*f48c0*/  IMAD.WIDE R20, R163, 0x4, R12 ;  /* 0x00000004a3147825 */ /* 0x000fe200078e020c */
[----:B------:R-:W-:Y:S02]  /*f48d0*/  LOP3.LUT P4, RZ, R4, 0x10000, RZ, 0xc0, !PT ;  /* 0x0001000004ff7812 */ /* 0x000fe4000788c0ff */
[----:B------:R-:W4:Y:S06]  /*f48e0*/  LDL.LU R163, [R1+0x71c] ;  /* 0x00071c0001a37983 */ /* 0x000f2c0000300800 */
[----:B--2---:R1:W-:Y:S01]  /*f48f0*/  @P0 STG.E desc[UR74][R20.64], R194 ;  /* 0x000000c214000986 */ /* 0x0043e2000c10194a */
[----:B------:R-:W-:Y:S01]  /*f4900*/  ISETP.LT.AND P0, PT, R195, UR4, !P4 ;  /* 0x00000004c3007c0c */ /* 0x000fe2000e701270 */
[----:B-1----:R-:W-:-:S12]  /*f4910*/  IMAD.WIDE R20, R250, 0x4, R18 ;  /* 0x00000004fa147825 */ /* 0x002fd800078e0212 */
[----:B---3--:R1:W-:Y:S01]  /*f4920*/  @P0 STG.E desc[UR74][R20.64], R150 ;  /* 0x0000009614000986 */ /* 0x0083e2000c10194a */
[----:B------:R-:W-:-:S03]  /*f4930*/  ISETP.LT.AND P0, PT, R151, UR4, !P4 ;  /* 0x0000000497007c0c */ /* 0x000fc6000e701270 */
[----:B-1----:R-:W2:Y:S01]  /*f4940*/  LDL.LU R150, [R1+0x63c] ;  /* 0x00063c0001967983 */ /* 0x002ea20000300800 */
[----:B------:R-:W-:-:S03]  /*f4950*/  IMAD.WIDE R20, R250, 0x4, R16 ;  /* 0x00000004fa147825 */ /* 0x000fc600078e0210 */
[----:B------:R-:W3:Y:S06]  /*f4960*/  LDL.LU R194, [R1+0x10ec] ;  /* 0x0010ec0001c27983 */ /* 0x000eec0000300800 */
[----:B------:R1:W-:Y:S01]  /*f4970*/  @P0 STG.E desc[UR74][R20.64], R246 ;  /* 0x000000f614000986 */ /* 0x0003e2000c10194a */
[----:B------:R-:W-:-:S03]  /*f4980*/  ISETP.LT.AND P0, PT, R160, UR4, !P4 ;  /* 0x00000004a0007c0c */ /* 0x000fc6000e701270 */
[----:B-1----:R-:W3:Y:S01]  /*f4990*/  LDL.LU R246, [R1+0xc80] ;  /* 0x000c800001f67983 */ /* 0x002ee20000300800 */
[----:B------:R-:W-:-:S09]  /*f49a0*/  IMAD.WIDE R20, R250, 0x4, R14 ;  /* 0x00000004fa147825 */ /* 0x000fd200078e020e */
[----:B------:R1:W-:Y:S01]  /*f49b0*/  @P0 STG.E desc[UR74][R20.64], R245 ;  /* 0x000000f514000986 */ /* 0x0003e2000c10194a */
[----:B------:R-:W-:-:S03]  /*f49c0*/  ISETP.LT.AND P0, PT, R161, UR4, !P4 ;  /* 0x00000004a1007c0c */ /* 0x000fc6000e701270 */
[----:B-1----:R-:W3:Y:S01]  /*f49d0*/  LDL.LU R245, [R1+0xc60] ;  /* 0x000c600001f57983 */ /* 0x002ee20000300800 */
[----:B------:R-:W-:-:S09]  /*f49e0*/  IMAD.WIDE R20, R250, 0x4, R12 ;  /* 0x00000004fa147825 */ /* 0x000fd200078e020c */
[----:B----4-:R1:W-:Y:S04]  /*f49f0*/  @P0 STG.E desc[UR74][R20.64], R162 ;  /* 0x000000a214000986 */ /* 0x0103e8000c10194a */
[----:B-1----:R-:W4:Y:S01]  /*f4a00*/  LDL.LU R162, [R1+0xbd0] ;  /* 0x000bd00001a27983 */ /* 0x002f220000300800 */
[----:B------:R-:W-:Y:S01]  /*f4a10*/  LOP3.LUT P3, RZ, R4, 0x40000, RZ, 0xc0, !PT ;  /* 0x0004000004ff7812 */ /* 0x000fe2000786c0ff */
[----:B------:R-:W-:Y:S02]  /*f4a20*/  IMAD.WIDE R20, R248, 0x4, R18 ;  /* 0x00000004f8147825 */ /* 0x000fe400078e0212 */
[----:B------:R-:W4:Y:S01]  /*f4a30*/  LDL.LU R250, [R1+0x5c0] ;  /* 0x0005c00001fa7983 */ /* 0x000f220000300800 */
[----:B------:R-:W-:-:S13]  /*f4a40*/  ISETP.LT.AND P0, PT, R195, UR4, !P3 ;  /* 0x00000004c3007c0c */ /* 0x000fda000df01270 */
[----:B------:R1:W-:Y:S01]  /*f4a50*/  @P0 STG.E desc[UR74][R20.64], R249 ;  /* 0x000000f914000986 */ /* 0x0003e2000c10194a */
[----:B------:R-:W-:Y:S01]  /*f4a60*/  ISETP.LT.AND P0, PT, R151, UR4, !P3 ;  /* 0x0000000497007c0c */ /* 0x000fe2000df01270 */
[----:B-1----:R-:W-:Y:S02]  /*f4a70*/  IMAD.WIDE R20, R248, 0x4, R16 ;  /* 0x00000004f8147825 */ /* 0x002fe400078e0210 */
[----:B------:R-:W4:Y:S10]  /*f4a80*/  LDL.LU R249, [R1+0x10f0] ;  /* 0x0010f00001f97983 */ /* 0x000f340000300800 */
[----:B------:R1:W-:Y:S01]  /*f4a90*/  @P0 STG.E desc[UR74][R20.64], R244 ;  /* 0x000000f414000986 */ /* 0x0003e2000c10194a */
[----:B------:R-:W-:-:S03]  /*f4aa0*/  ISETP.LT.AND P0, PT, R160, UR4, !P3 ;  /* 0x00000004a0007c0c */ /* 0x000fc6000df01270 */
[----:B-1----:R-:W4:Y:S01]  /*f4ab0*/  LDL.LU R244, [R1+0x420] ;  /* 0x0004200001f47983 */ /* 0x002f220000300800 */
        /* <DEDUP_REMOVED lines=9> */
[----:B---3--:R-:W-:-:S02]  /*f4b50*/  IMAD.WIDE R20, R194, 0x4, R18 ;  /* 0x00000004c2147825 */ /* 0x008fc400078e0212 */
[----:B------:R-:W2:Y:S04]  /*f4b60*/  LDL.LU R150, [R1+0x10f4] ;  /* 0x0010f40001967983 */ /* 0x000ea80000300800 */
[----:B------:R-:W3:Y:S06]  /*f4b70*/  LDL.LU R193, [R1+0xb0] ;  /* 0x0000b00001c17983 */ /* 0x000eec0000300800 */
[----:B------:R1:W-:Y:S01]  /*f4b80*/  @P0 STG.E desc[UR74][R20.64], R246 ;  /* 0x000000f614000986 */ /* 0x0003e2000c10194a */
[----:B------:R-:W-:Y:S01]  /*f4b90*/  ISETP.LT.AND P0, PT, R151, UR4, !P5 ;  /* 0x0000000497007c0c */ /* 0x000fe2000ef01270 */
[----:B-1----:R-:W-:-:S02]  /*f4ba0*/  IMAD.WIDE R20, R194, 0x4, R16 ;  /* 0x00000004c2147825 */ /* 0x002fc400078e0210 */
[----:B------:R-:W2:Y:S10]  /*f4bb0*/  LDL.LU R246, [R1+0xc84] ;  /* 0x000c840001f67983 */ /* 0x000eb40000300800 */
[----:B------:R1:W-:Y:S01]  /*f4bc0*/  @P0 STG.E desc[UR74][R20.64], R245 ;  /* 0x000000f514000986 */ /* 0x0003e2000c10194a */
[----:B------:R-:W-:Y:S01]  /*f4bd0*/  ISETP.LT.AND P0, PT, R160, UR4, !P5 ;  /* 0x00000004a0007c0c */ /* 0x000fe2000ef01270 */
[----:B-1----:R-:W-:-:S12]  /*f4be0*/  IMAD.WIDE R20, R194, 0x4, R14 ;  /* 0x00000004c2147825 */ /* 0x002fd800078e020e */
[----:B----4-:R1:W-:Y:S04]  /*f4bf0*/  @P0 STG.E desc[UR74][R20.64], R162 ;  /* 0x000000a214000986 */ /* 0x0103e8000c10194a */
[----:B-1----:R-:W4:Y:S04]  /*f4c00*/  LDL.LU R162, [R1+0xc64] ;  /* 0x000c640001a27983 */ /* 0x002f280000300800 */
[----:B------:R-:W4:Y:S01]  /*f4c10*/  LDL.LU R245, [R1+0xbd4] ;  /* 0x000bd40001f57983 */ /* 0x000f220000300800 */
[----:B------:R-:W-:Y:S01]  /*f4c20*/  ISETP.LT.AND P0, PT, R161, UR4, !P5 ;  /* 0x00000004a1007c0c */ /* 0x000fe2000ef01270 */
[----:B------:R-:W-:Y:S01]  /*f4c30*/  IMAD.WIDE R20, R194, 0x4, R12 ;  /* 0x00000004c2147825 */ /* 0x000fe200078e020c */
[----:B------:R-:W-:Y:S01]  /*f4c40*/  LOP3.LUT P4, RZ, R4, 0x400000, RZ, 0xc0, !PT ;  /* 0x0040000004ff7812 */ /* 0x000fe2000788c0ff */
        /* <DEDUP_REMOVED lines=19> */
[----:B---3--:R1:W-:Y:S01]  /*f4d80*/  @P0 STG.E desc[UR74][R20.64], R193 ;  /* 0x000000c114000986 */ /* 0x0083e2000c10194a */
[----:B------:R-:W-:-:S03]  /*f4d90*/  ISETP.LT.AND P0, PT, R195, UR4, !P6 ;  /* 0x00000004c3007c0c */ /* 0x000fc6000f701270 */
[----:B-1----:R-:W3:Y:S01]  /*f4da0*/  LDL.LU R193, [R1+0xb4] ;  /* 0x0000b40001c17983 */ /* 0x002ee20000300800 */
[----:B--2---:R-:W-:-:S09]  /*f4db0*/  IMAD.WIDE R20, R150, 0x4, R18 ;  /* 0x0000000496147825 */ /* 0x004fd200078e0212 */
[----:B------:R1:W-:Y:S01]  /*f4dc0*/  @P0 STG.E desc[UR74][R20.64], R246 ;  /* 0x000000f614000986 */ /* 0x0003e2000c10194a */
[----:B------:R-:W-:-:S03]  /*f4dd0*/  ISETP.LT.AND P0, PT, R151, UR4, !P6 ;  /* 0x0000000497007c0c */ /* 0x000fc6000f701270 */
[----:B-1----:R-:W2:Y:S01]  /*f4de0*/  LDL.LU R246, [R1+0xc88] ;  /* 0x000c880001f67983 */ /* 0x002ea20000300800 */
[----:B------:R-:W-:-:S09]  /*f4df0*/  IMAD.WIDE R20, R150, 0x4, R16 ;  /* 0x0000000496147825 */ /* 0x000fd200078e0210 */
[----:B----4-:R1:W-:Y:S01]  /*f4e00*/  @P0 STG.E desc[UR74][R20.64], R162 ;  /* 0x000000a214000986 */ /* 0x0103e2000c10194a */
[----:B------:R-:W-:-:S03]  /*f4e10*/  ISETP.LT.AND P0, PT, R160, UR4, !P6 ;  /* 0x00000004a0007c0c */ /* 0x000fc6000f701270 */
[----:B-1----:R-:W4:Y:S01]  /*f4e20*/  LDL.LU R162, [R1+0xc68] ;  /* 0x000c680001a27983 */ /* 0x002f220000300800 */
        /* <DEDUP_REMOVED lines=8> */
[----:B------:R-:W-:Y:S01]  /*f4eb0*/  ISETP.LT.AND P0, PT, R195, UR4, !P3 ;  /* 0x00000004c3007c0c */ /* 0x000fe2000df01270 */
[----:B-1----:R-:W-:-:S02]  /*f4ec0*/  IMAD.WIDE R20, R194, 0x4, R18 ;  /* 0x00000004c2147825 */ /* 0x002fc400078e0212 */
[----:B------:R-:W4:Y:S10]  /*f4ed0*/  LDL.LU R250, [R1+0x5c8] ;  /* 0x0005c80001fa7983 */ /* 0x000f340000300800 */
[----:B------:R1:W-:Y:S01]  /*f4ee0*/  @P0 STG.E desc[UR74][R20.64], R244 ;  /* 0x000000f414000986 */ /* 0x0003e2000c10194a */
[----:B------:R-:W-:Y:S01]  /*f4ef0*/  ISETP.LT.AND P0, PT, R151, UR4, !P3 ;  /* 0x0000000497007c0c */ /* 0x000fe2000df01270 */
[----:B-1----:R-:W-:-:S12]  /*f4f00*/  IMAD.WIDE R20, R194, 0x4, R16 ;  /* 0x00000004c2147825 */ /* 0x002fd800078e0210 */
        /* <DEDUP_REMOVED lines=9> */
[----:B------:R-:W4:Y:S04]  /*f4fa0*/  LDL.LU R194, [R1+0x1a8] ;  /* 0x0001a80001c27983 */ /* 0x000f280000300800 */
[----:B------:R-:W4:Y:S04]  /*f4fb0*/  LDL.LU R244, [R1+0x1104] ;  /* 0x0011040001f47983 */ /* 0x000f280000300800 */
[----:B---3--:R1:W-:Y:S01]  /*f4fc0*/  @P0 STG.E desc[UR74][R20.64], R193 ;  /* 0x000000c114000986 */ /* 0x0083e2000c10194a */
[----:B------:R-:W-:Y:S01]  /*f4fd0*/  ISETP.LT.AND P0, PT, R195, UR4, !P5 ;  /* 0x00000004c3007c0c */ /* 0x000fe2000ef01270 */
[----:B-1----:R-:W-:-:S12]  /*f4fe0*/  IMAD.WIDE R20, R249, 0x4, R18 ;  /* 0x00000004f9147825 */ /* 0x002fd800078e0212 */
[----:B--2---:R1:W-:Y:S01]  /*f4ff0*/  @P0 STG.E desc[UR74][R20.64], R246 ;  /* 0x000000f614000986 */ /* 0x0043e2000c10194a */
[----:B------:R-:W-:-:S03]  /*f5000*/  ISETP.LT.AND P0, PT, R151, UR4, !P5 ;  /* 0x0000000497007c0c */ /* 0x000fc6000ef01270 */
[----:B-1----:R-:W2:Y:S01]  /*f5010*/  LDL.LU R246, [R1+0xb8] ;  /* 0x0000b80001f67983 */ /* 0x002ea20000300800 */
[----:B------:R-:W-:-:S09]  /*f5020*/  IMAD.WIDE R20, R249, 0x4, R16 ;  /* 0x00000004f9147825 */ /* 0x000fd200078e0210 */
[----:B----4-:R1:W-:Y:S01]  /*f5030*/  @P0 STG.E desc[UR74][R20.64], R162 ;  /* 0x000000a214000986 */ /* 0x0103e2000c10194a */
[----:B------:R-:W-:-:S03]  /*f5040*/  ISETP.LT.AND P0, PT, R160, UR4, !P5 ;  /* 0x00000004a0007c0c */ /* 0x000fc6000ef01270 */
[----:B-1----:R-:W3:Y:S01]  /*f5050*/  LDL.LU R162, [R1+0xc8c] ;  /* 0x000c8c0001a27983 */ /* 0x002ee20000300800 */
[----:B------:R-:W-:-:S09]  /*f5060*/  IMAD.WIDE R20, R249, 0x4, R14 ;  /* 0x00000004f9147825 */ /* 0x000fd200078e020e */
        /* <DEDUP_REMOVED lines=9> */
[----:B-1----:R-:W-:-:S12]  /*f5100*/  IMAD.WIDE R20, R150, 0x4, R18 ;  /* 0x0000000496147825 */ /* 0x002fd800078e0212 */
[----:B------:R1:W-:Y:S01]  /*f5110*/  @P0 STG.E desc[UR74][R20.64], R163 ;  /* 0x000000a314000986 */ /* 0x0003e2000c10194a */
[----:B------:R-:W-:-:S03]  /*f5120*/  ISETP.LT.AND P0, PT, R151, UR4, !P4 ;  /* 0x0000000497007c0c */ /* 0x000fc6000e701270 */
[----:B-1----:R-:W4:Y:S01]  /*f5130*/  LDL.LU R163, [R1+0x5cc] ;  /* 0x0005cc0001a37983 */ /* 0x002f220000300800 */
[----:B------:R-:W-:-:S03]  /*f5140*/  IMAD.WIDE R20, R150, 0x4, R16 ;  /* 0x0000000496147825 */ /* 0x000fc600078e0210 */
[----:B------:R-:W4:Y:S06]  /*f5150*/  LDL.LU R250, [R1+0x42c] ;  /* 0x00042c0001fa7983 */ /* 0x000f2c0000300800 */
        /* <DEDUP_REMOVED lines=8> */
[----:B------:R-:W4:Y:S04]  /*f51e0*/  LDL.LU R248, [R1+0x1ac] ;  /* 0x0001ac0001f87983 */ /* 0x000f280000300800 */
[----:B------:R-:W4:Y:S04]  /*f51f0*/  LDL.LU R150, [R1+0x110c] ;  /* 0x00110c0001967983 */ /* 0x000f280000300800 */
[----:B--2---:R1:W-:Y:S01]  /*f5200*/  @P0 STG.E desc[UR74][R20.64], R246 ;  /* 0x000000f614000986 */ /* 0x0043e2000c10194a */
[----:B------:R-:W-:Y:S01]  /*f5210*/  ISETP.LT.AND P0, PT, R195, UR4, !P3 ;  /* 0x00000004c3007c0c */ /* 0x000fe2000df01270 */
[----:B-1----:R-:W-:-:S12]  /*f5220*/  IMAD.WIDE R20, R244, 0x4, R18 ;  /* 0x00000004f4147825 */ /* 0x002fd800078e0212 */
[----:B---3--:R1:W-:Y:S01]  /*f5230*/  @P0 STG.E desc[UR74][R20.64], R162 ;  /* 0x000000a214000986 */ /* 0x0083e2000c10194a */
        /* <DEDUP_REMOVED lines=12> */
[----:B------:R-:W-:-:S11]  /*f5300*/  LOP3.LUT P5, RZ, R5, 0x1, RZ, 0xc0, !PT ;  /* 0x0000000105ff7812 */ /* 0x000fd600078ac0ff */
[----:B------:R1:W-:Y:S01]  /*f5310*/  @P0 STG.E desc[UR74][R20.64], R163 ;  /* 0x000000a314000986 */ /* 0x0003e2000c10194a */
[----:B------:R-:W-:-:S03]  /*f5320*/  ISETP.LT.AND P0, PT, R195, UR4, !P5 ;  /* 0x00000004c3007c0c */ /* 0x000fc6000ef01270 */
[----:B-1----:R-:W4:Y:S04]  /*f5330*/  LDL.LU R163, [R1+0x1110] ;  /* 0x0011100001a37983 */ /* 0x002f280000300800 */
[----:B------:R-:W4:Y:S01]  /*f5340*/  LDL.LU R246, [R1+0xcb0] ;  /* 0x000cb00001f67983 */ /* 0x000f220000300800 */
[----:B------:R-:W-:-:S05]  /*f5350*/  IMAD.WIDE R20, R193, 0x4, R18 ;  /* 0x00000004c1147825 */ /* 0x000fca00078e0212 */
        /* <DEDUP_REMOVED lines=12> */
[----:B------:R-:W-:-:S08]  /*f5420*/  LOP3.LUT P6, RZ, R5, 0x4, RZ, 0xc0, !PT ;  /* 0x0000000405ff7812 */ /* 0x000fd000078cc0ff */
[----:B--2---:R1:W-:Y:S01]  /*f5430*/  @P0 STG.E desc[UR74][R20.64], R162 ;  /* 0x000000a214000986 */ /* 0x0043e2000c10194a */
[----:B------:R-:W-:-:S03]  /*f5440*/  ISETP.LT.AND P0, PT, R195, UR4, !P6 ;  /* 0x00000004c3007c0c */ /* 0x000fc6000f701270 */
[----:B-1----:R-:W2:Y:S04]  /*f5450*/  LDL.LU R162, [R1+0x1114] ;  /* 0x0011140001a27983 */ /* 0x002ea80000300800 */
[----:B------:R-:W2:Y:S01]  /*f5460*/  LDL.LU R193, [R1+0x700] ;  /* 0x0007000001c17983 */ /* 0x000ea20000300800 */
[----:B------:R-:W-:-:S05]  /*f5470*/  IMAD.WIDE R20, R150, 0x4, R18 ;  /* 0x0000000496147825 */ /* 0x000fca00078e0212 */
[----:B---3--:R1:W-:Y:S01]  /*f5480*/  @P0 STG.E desc[UR74][R20.64], R245 ;  /* 0x000000f514000986 */ /* 0x0083e2000c10194a */
[----:B------:R-:W-:-:S03]  /*f5490*/  ISETP.LT.AND P0, PT, R151, UR4, !P6 ;  /* 0x0000000497007c0c */ /* 0x000fc6000f701270 */
[----:B-1----:R-:W3:Y:S01]  /*f54a0*/  LDL.LU R245, [R1+0xd14] ;  /* 0x000d140001f57983 */ /* 0x002ee20000300800 */
[----:B------:R-:W-:-:S09]  /*f54b0*/  IMAD.WIDE R20, R150, 0x4, R16 ;  /* 0x0000000496147825 */ /* 0x000fd200078e0210 */
[----:B----4-:R1:W-:Y:S04]  /*f54c0*/  @P0 STG.E desc[UR74][R20.64], R249 ;  /* 0x000000f914000986 */ /* 0x0103e8000c10194a */
[----:B-1----:R-:W4:Y:S01]  /*f54d0*/  LDL.LU R249, [R1+0xcf4] ;  /* 0x000cf40001f97983 */ /* 0x002f220000300800 */
[----:B------:R-:W-:Y:S01]  /*f54e0*/  ISETP.LT.AND P0, PT, R160, UR4, !P6 ;  /* 0x00000004a0007c0c */ /* 0x000fe2000f701270 */
[----:B------:R-:W-:-:S12]  /*f54f0*/  IMAD.WIDE R20, R150, 0x4, R14 ;  /* 0x0000000496147825 */ /* 0x000fd800078e020e */
        /* <DEDUP_REMOVED lines=19> */
[----:B------:R-:W-:Y:S02]  /*f5630*/  ISETP.LT.AND P0, PT, R161, UR4, !P4 ;  /* 0x00000004a1007c0c */ /* 0x000fe4000e701270 */
[----:B------:R-:W-:Y:S01]  /*f5640*/  LOP3.LUT P3, RZ, R5, 0x20, RZ, 0xc0, !PT ;  /* 0x0000002005ff7812 */ /* 0x000fe2000786c0ff */
[----:B-1----:R-:W-:Y:S01]  /*f5650*/  IMAD.WIDE R20, R163, 0x4, R12 ;  /* 0x00000004a3147825 */ /* 0x002fe200078e020c */
[----:B------:R-:W4:Y:S04]  /*f5660*/  LDL.LU R248, [R1+0x794] ;  /* 0x0007940001f87983 */ /* 0x000f280000300800 */
[----:B------:R-:W4:Y:S05]  /*f5670*/  LDL.LU R163, [R1+0x111c] ;  /* 0x00111c0001a37983 */ /* 0x000f2a0000300800 */
[----:B--2---:R1:W-:Y:S01]  /*f5680*/  @P0 STG.E desc[UR74][R20.64], R193 ;  /* 0x000000c114000986 */ /* 0x0043e2000c10194a */
[----:B------:R-:W-:Y:S01]  /*f5690*/  ISETP.LT.AND P0, PT, R195, UR4, !P3 ;  /* 0x00000004c3007c0c */ /* 0x000fe2000df01270 */
[----:B-1----:R-:W-:-:S02]  /*f56a0*/  IMAD.WIDE R20, R162, 0x4, R18 ;  /* 0x00000004a2147825 */ /* 0x002fc400078e0212 */
[----:B------:R-:W2:Y:S10]  /*f56b0*/  LDL.LU R193, [R1+0x704] ;  /* 0x0007040001c17983 */ /* 0x000eb40000300800 */
[----:B---3--:R1:W-:Y:S01]  /*f56c0*/  @P0 STG.E desc[UR74][R20.64], R245 ;  /* 0x000000f514000986 */ /* 0x0083e2000c10194a */
[----:B------:R-:W-:Y:S01]  /*f56d0*/  ISETP.LT.AND P0, PT, R151, UR4, !P3 ;  /* 0x0000000497007c0c */ /* 0x000fe2000df01270 */
[----:B-1----:R-:W-:-:S12]  /*f56e0*/  IMAD.WIDE R20, R162, 0x4, R16 ;  /* 0x00000004a2147825 */ /* 0x002fd800078e0210 */
[----:B----4-:R1:W-:Y:S04]  /*f56f0*/  @P0 STG.E desc[UR74][R20.64], R249 ;  /* 0x000000f914000986 */ /* 0x0103e8000c10194a */
[----:B-1----:R-:W3:Y:S01]  /*f5700*/  LDL.LU R249, [R1+0xd18] ;  /* 0x000d180001f97983 */ /* 0x002ee20000300800 */
        /* <DEDUP_REMOVED lines=19> */
[----:B-1----:R-:W-:Y:S02]  /*f5840*/  IMAD.WIDE R20, R150, 0x4, R14 ;  /* 0x0000000496147825 */ /* 0x002fe400078e020e */
[----:B------:R-:W4:Y:S10]  /*f5850*/  LDL.LU R250, [R1+0xbe8] ;  /* 0x000be80001fa7983 */ /* 0x000f340000300800 */
[----:B------:R1:W-:Y:S01]  /*f5860*/  @P0 STG.E desc[UR74][R20.64], R248 ;  /* 0x000000f814000986 */ /* 0x0003e2000c10194a */
[----:B------:R-:W-:-:S02]  /*f5870*/  ISETP.LT.AND P0, PT, R161, UR4, !P5 ;  /* 0x00000004a1007c0c */ /* 0x000fc4000ef01270 */
[----:B------:R-:W-:Y:S01]  /*f5880*/  LOP3.LUT P4, RZ, R5, 0x200, RZ, 0xc0, !PT ;  /* 0x0000020005ff7812 */ /* 0x000fe2000788c0ff */
[----:B-1----:R-:W-:Y:S02]  /*f5890*/  IMAD.WIDE R20, R150, 0x4, R12 ;  /* 0x0000000496147825 */ /* 0x002fe400078e020c */
        /* <DEDUP_REMOVED lines=33> */
[----:B------:R-:W-:Y:S02]  /*f5ab0*/  ISETP.LT.AND P0, PT, R161, UR4, !P3 ;  /* 0x00000004a1007c0c */ /* 0x000fe4000df01270 */
[----:B------:R-:W-:Y:S01]  /*f5ac0*/  LOP3.LUT P6, RZ, R5, 0x1000, RZ, 0xc0, !PT ;  /* 0x0000100005ff7812 */ /* 0x000fe200078cc0ff */
[----:B-1----:R-:W4:Y:S01]  /*f5ad0*/  LDL.LU R150, [R1+0x79c] ;  /* 0x00079c0001967983 */ /* 0x002f220000300800 */
[----:B------:R-:W-:-:S03]  /*f5ae0*/  IMAD.WIDE R20, R162, 0x4, R12 ;  /* 0x00000004a2147825 */ /* 0x000fc600078e020c */
        /* <DEDUP_REMOVED lines=9> */
[----:B----4-:R1:W-:Y:S01]  /*f5b80*/  @P0 STG.E desc[UR74][R20.64], R244 ;  /* 0x000000f414000986 */ /* 0x0103e2000c10194a */
[----:B------:R-:W-:-:S03]  /*f5b90*/  ISETP.LT.AND P0, PT, R160, UR4, !P6 ;  /* 0x00000004a0007c0c */ /* 0x000fc6000f701270 */
[----:B-1----:R-:W4:Y:S01]  /*f5ba0*/  LDL.LU R244, [R1+0xce0] ;  /* 0x000ce00001f47983 */ /* 0x002f220000300800 */
[----:B------:R-:W-:-:S09]  /*f5bb0*/  IMAD.WIDE R20, R248, 0x4, R14 ;  /* 0x00000004f8147825 */ /* 0x000fd200078e020e */
[----:B------:R1:W-:Y:S02]  /*f5bc0*/  @P0 STG.E desc[UR74][R20.64], R193 ;  /* 0x000000c114000986 */ /* 0x0003e4000c10194a */
[----:B-1----:R-:W-:Y:S02]  /*f5bd0*/  IMAD.WIDE R20, R248, 0x4, R12 ;  /* 0x00000004f8147825 */ /* 0x002fe400078e020c */
[----:B------:R-:W4:Y:S01]  /*f5be0*/  LDL.LU R248, [R1+0xcc0] ;  /* 0x000cc00001f87983 */ /* 0x000f220000300800 */
[----:B------:R-:W-:Y:S02]  /*f5bf0*/  ISETP.LT.AND P0, PT, R161, UR4, !P6 ;  /* 0x00000004a1007c0c */ /* 0x000fe4000f701270 */
[----:B------:R-:W-:-:S11]  /*f5c00*/  LOP3.LUT P5, RZ, R5, 0x4000, RZ, 0xc0, !PT ;  /* 0x0000400005ff7812 */ /* 0x000fd600078ac0ff */
        /* <DEDUP_REMOVED lines=20> */
[----:B-1----:R-:W-:-:S02]  /*f5d50*/  IMAD.WIDE R20, R162, 0x4, R18 ;  /* 0x00000004a2147825 */ /* 0x002fc400078e0212 */
[----:B------:R-:W2:Y:S04]  /*f5d60*/  LDL.LU R249, [R1+0x1134] ;  /* 0x0011340001f97983 */ /* 0x000ea80000300800 */
[----:B------:R-:W2:Y:S06]  /*f5d70*/  LDL.LU R193, [R1+0x190] ;  /* 0x0001900001c17983 */ /* 0x000eac0000300800 */
[----:B---3--:R1:W-:Y:S01]  /*f5d80*/  @P0 STG.E desc[UR74][R20.64], R245 ;  /* 0x000000f514000986 */ /* 0x0083e2000c10194a */
[----:B------:R-:W-:Y:S01]  /*f5d90*/  ISETP.LT.AND P0, PT, R151, UR4, !P4 ;  /* 0x0000000497007c0c */ /* 0x000fe2000e701270 */
[----:B-1----:R-:W-:-:S12]  /*f5da0*/  IMAD.WIDE R20, R162, 0x4, R16 ;  /* 0x00000004a2147825 */ /* 0x002fd800078e0210 */
        /* <DEDUP_REMOVED lines=60> */
[C---:B------:R-:W-:Y:S02]  /*f6170*/  LOP3.LUT P3, RZ, R5.reuse, 0x400000, RZ, 0xc0, !PT ;  /* 0x0040000005ff7812 */ /* 0x040fe4000786c0ff */
[C---:B------:R-:W-:Y:S01]  /*f6180*/  LOP3.LUT P4, RZ, R5.reuse, 0x1000000, RZ, 0xc0, !PT ;  /* 0x0100000005ff7812 */ /* 0x040fe2000788c0ff */
[----:B-1----:R-:W4:Y:S01]  /*f6190*/  LDL.LU R250, [R1+0x478] ;  /* 0x0004780001fa7983 */ /* 0x002f220000300800 */
[C---:B------:R-:W-:Y:S02]  /*f61a0*/  LOP3.LUT P6, RZ, R5.reuse, 0x4000000, RZ, 0xc0, !PT ;  /* 0x0400000005ff7812 */ /* 0x040fe400078cc0ff */
[----:B------:R-:W-:Y:S01]  /*f61b0*/  LOP3.LUT P5, RZ, R5, 0x10000000, RZ, 0xc0, !PT ;  /* 0x1000000005ff7812 */ /* 0x000fe200078ac0ff */
[----:B------:R-:W-:-:S02]  /*f61c0*/  IMAD.WIDE R4, R162, 0x4, R12 ;  /* 0x00000004a2047825 */ /* 0x000fc400078e020c */
[----:B------:R-:W4:Y:S04]  /*f61d0*/  LDL.LU R162, [R1+0x378] ;  /* 0x0003780001a27983 */ /* 0x000f280000300800 */
[----:B------:R-:W4:Y:S04]  /*f61e0*/  LDL.LU R246, [R1+0x1144] ;  /* 0x0011440001f67983 */ /* 0x000f280000300800 */
[----:B--2---:R1:W-:Y:S01]  /*f61f0*/  @P0 STG.E desc[UR74][R4.64], R244 ;  /* 0x000000f404000986 */ /* 0x0043e2000c10194a */
[----:B------:R-:W-:Y:S01]  /*f6200*/  ISETP.LT.AND P0, PT, R195, UR4, !P3 ;  /* 0x00000004c3007c0c */ /* 0x000fe2000df01270 */
[----:B-1----:R-:W-:-:S02]  /*f6210*/  IMAD.WIDE R4, R194, 0x4, R18 ;  /* 0x00000004c2047825 */ /* 0x002fc400078e0212 */
[----:B------:R-:W2:Y:S10]  /*f6220*/  LDL.LU R244, [R1+0x198] ;  /* 0x0001980001f47983 */ /* 0x000eb40000300800 */
[----:B---3--:R1:W-:Y:S01]  /*f6230*/  @P0 STG.E desc[UR74][R4.64], R248 ;  /* 0x000000f804000986 */ /* 0x0083e2000c10194a */
[----:B------:R-:W-:Y:S01]  /*f6240*/  ISETP.LT.AND P0, PT, R151, UR4, !P3 ;  /* 0x0000000497007c0c */ /* 0x000fe2000df01270 */
[----:B-1----:R-:W-:-:S02]  /*f6250*/  IMAD.WIDE R4, R194, 0x4, R16 ;  /* 0x00000004c2047825 */ /* 0x002fc400078e0210 */
[----:B------:R-:W3:Y:S10]  /*f6260*/  LDL.LU R248, [R1+0xd0c] ;  /* 0x000d0c0001f87983 */ /* 0x000ef40000300800 */
[----:B----4-:R1:W-:Y:S01]  /*f6270*/  @P0 STG.E desc[UR74][R4.64], R245 ;  /* 0x000000f504000986 */ /* 0x0103e2000c10194a */
[----:B------:R-:W-:Y:S01]  /*f6280*/  ISETP.LT.AND P0, PT, R160, UR4, !P3 ;  /* 0x00000004a0007c0c */ /* 0x000fe2000df01270 */
[----:B-1----:R-:W-:-:S12]  /*f6290*/  IMAD.WIDE R4, R194, 0x4, R14 ;  /* 0x00000004c2047825 */ /* 0x002fd800078e020e */
[----:B------:R1:W-:Y:S04]  /*f62a0*/  @P0 STG.E desc[UR74][R4.64], R249 ;  /* 0x000000f904000986 */ /* 0x0003e8000c10194a */
[----:B-1----:R-:W4:Y:S01]  /*f62b0*/  LDL.LU R249, [R1+0xcec] ;  /* 0x000cec0001f97983 */ /* 0x002f220000300800 */
[----:B------:R-:W-:-:S03]  /*f62c0*/  IMAD.WIDE R4, R194, 0x4, R12 ;  /* 0x00000004c2047825 */ /* 0x000fc600078e020c */
[----:B------:R-:W4:Y:S01]  /*f62d0*/  LDL.LU R194, [R1+0xccc] ;  /* 0x000ccc0001c27983 */ /* 0x000f220000300800 */
[----:B------:R-:W-:-:S03]  /*f62e0*/  ISETP.LT.AND P0, PT, R161, UR4, !P3 ;  /* 0x00000004a1007c0c */ /* 0x000fc6000df01270 */
[----:B------:R-:W4:Y:S10]  /*f62f0*/  LDL.LU R245, [R1+0x1148] ;  /* 0x0011480001f57983 */ /* 0x000f340000300800 */
[----:B------:R1:W-:Y:S01]  /*f6300*/  @P0 STG.E desc[UR74][R4.64], R150 ;  /* 0x0000009604000986 */ /* 0x0003e2000c10194a */
[----:B------:R-:W-:-:S03]  /*f6310*/  ISETP.LT.AND P0, PT, R195, UR4, !P4 ;  /* 0x00000004c3007c0c */ /* 0x000fc6000e701270 */
[----:B-1----:R-:W4:Y:S01]  /*f6320*/  LDL.LU R150, [R1+0x7ac] ;  /* 0x0007ac0001967983 */ /* 0x002f220000300800 */
[----:B------:R-:W-:-:S09]  /*f6330*/  IMAD.WIDE R4, R193, 0x4, R18 ;  /* 0x00000004c1047825 */ /* 0x000fd200078e0212 */
[----:B------:R1:W-:Y:S01]  /*f6340*/  @P0 STG.E desc[UR74][R4.64], R163 ;  /* 0x000000a304000986 */ /* 0x0003e2000c10194a */
[----:B------:R-:W-:Y:S01]  /*f6350*/  ISETP.LT.AND P0, PT, R151, UR4, !P4 ;  /* 0x0000000497007c0c */ /* 0x000fe2000e701270 */
[C---:B-1----:R-:W-:Y:S02]  /*f6360*/  IMAD.WIDE R4, R193.reuse, 0x4, R16 ;  /* 0x00000004c1047825 */ /* 0x042fe400078e0210 */
[----:B------:R-:W4:Y:S10]  /*f6370*/  LDL.LU R163, [R1+0x62c] ;  /* 0x00062c0001a37983 */ /* 0x000f340000300800 */
[----:B------:R1:W-:Y:S01]  /*f6380*/  @P0 STG.E desc[UR74][R4.64], R250 ;  /* 0x000000fa04000986 */ /* 0x0003e2000c10194a */
[----:B------:R-:W-:Y:S01]  /*f6390*/  ISETP.LT.AND P0, PT, R160, UR4, !P4 ;  /* 0x00000004a0007c0c */ /* 0x000fe2000e701270 */
[----:B-1----:R-:W-:-:S02]  /*f63a0*/  IMAD.WIDE R4, R193, 0x4, R14 ;  /* 0x00000004c1047825 */ /* 0x002fc400078e020e */
[----:B------:R-:W4:Y:S10]  /*f63b0*/  LDL.LU R250, [R1+0x47c] ;  /* 0x00047c0001fa7983 */ /* 0x000f340000300800 */
[----:B------:R1:W-:Y:S01]  /*f63c0*/  @P0 STG.E desc[UR74][R4.64], R162 ;  /* 0x000000a204000986 */ /* 0x0003e2000c10194a */
[----:B------:R-:W-:Y:S01]  /*f63d0*/  ISETP.LT.AND P0, PT, R161, UR4, !P4 ;  /* 0x00000004a1007c0c */ /* 0x000fe2000e701270 */
[----:B-1----:R-:W-:-:S02]  /*f63e0*/  IMAD.WIDE R4, R193, 0x4, R12 ;  /* 0x00000004c1047825 */ /* 0x002fc400078e020c */
[----:B------:R-:W4:Y:S10]  /*f63f0*/  LDL.LU R162, [R1+0x37c] ;  /* 0x00037c0001a27983 */ /* 0x000f340000300800 */
        /* <DEDUP_REMOVED lines=8> */
[----:B----4-:R1:W-:Y:S01]  /*f6480*/  @P0 STG.E desc[UR74][R4.64], R249 ;  /* 0x000000f904000986 */ /* 0x0103e2000c10194a */
[----:B------:R-:W-:-:S03]  /*f6490*/  ISETP.LT.AND P0, PT, R160, UR4, !P6 ;  /* 0x00000004a0007c0c */ /* 0x000fc6000f701270 */
[----:B-1----:R-:W4:Y:S01]  /*f64a0*/  LDL.LU R249, [R1+0xdc0] ;  /* 0x000dc00001f97983 */ /* 0x002f220000300800 */
[----:B------:R-:W-:-:S09]  /*f64b0*/  IMAD.WIDE R4, R246, 0x4, R14 ;  /* 0x00000004f6047825 */ /* 0x000fd200078e020e */
[----:B------:R1:W-:Y:S04]  /*f64c0*/  @P0 STG.E desc[UR74][R4.64], R194 ;  /* 0x000000c204000986 */ /* 0x0003e8000c10194a */
[----:B-1----:R-:W4:Y:S01]  /*f64d0*/  LDL.LU R194, [R1+0xda0] ;  /* 0x000da00001c27983 */ /* 0x002f220000300800 */
[----:B------:R-:W-:Y:S01]  /*f64e0*/  ISETP.LT.AND P0, PT, R161, UR4, !P6 ;  /* 0x00000004a1007c0c */ /* 0x000fe2000f701270 */
[----:B------:R-:W-:-:S12]  /*f64f0*/  IMAD.WIDE R4, R246, 0x4, R12 ;  /* 0x00000004f6047825 */ /* 0x000fd800078e020c */
[----:B------:R1:W-:Y:S04]  /*f6500*/  @P0 STG.E desc[UR74][R4.64], R150 ;  /* 0x0000009604000986 */ /* 0x0003e8000c10194a */
[----:B-1----:R-:W4:Y:S01]  /*f6510*/  LDL.LU R150, [R1+0xd80] ;  /* 0x000d800001967983 */ /* 0x002f220000300800 */
[----:B------:R-:W-:Y:S01]  /*f6520*/  ISETP.LT.AND P0, PT, R195, UR4, !P5 ;  /* 0x00000004c3007c0c */ /* 0x000fe2000ef01270 */
[----:B------:R-:W-:Y:S02]  /*f6530*/  IMAD.WIDE R4, R245, 0x4, R18 ;  /* 0x00000004f5047825 */ /* 0x000fe400078e0212 */
[----:B------:R-:W4:Y:S10]  /*f6540*/  LDL.LU R193, [R1+0xd60] ;  /* 0x000d600001c17983 */ /* 0x000f340000300800 */
[----:B------:R1:W-:Y:S01]  /*f6550*/  @P0 STG.E desc[UR74][R4.64], R163 ;  /* 0x000000a304000986 */ /* 0x0003e2000c10194a */
[----:B------:R-:W-:Y:S01]  /*f6560*/  ISETP.LT.AND P0, PT, R151, UR4, !P5 ;  /* 0x0000000497007c0c */ /* 0x000fe2000ef01270 */
[----:B-1----:R-:W-:-:S02]  /*f6570*/  IMAD.WIDE R4, R245, 0x4, R16 ;  /* 0x00000004f5047825 */ /* 0x002fc400078e0210 */
        /* <DEDUP_REMOVED lines=14> */
[----:B---3--:R-:W-:-:S02]  /*f6660*/  IMAD.WIDE R4, R244, 0x4, R18 ;  /* 0x00000004f4047825 */ /* 0x008fc400078e0212 */
[----:B------:R-:W2:Y:S10]  /*f6670*/  LDL.LU R248, [R1+0x1154] ;  /* 0x0011540001f87983 */ /* 0x000eb40000300800 */
[----:B----4-:R1:W-:Y:S01]  /*f6680*/  @P0 STG.E desc[UR74][R4.64], R249 ;  /* 0x000000f904000986 */ /* 0x0103e2000c10194a */
[----:B------:R-:W-:Y:S01]  /*f6690*/  ISETP.LT.AND P0, PT, R151, UR4, !P1 ;  /* 0x0000000497007c0c */ /* 0x000fe2000cf01270 */
[----:B-1----:R-:W-:-:S12]  /*f66a0*/  IMAD.WIDE R4, R244, 0x4, R16 ;  /* 0x00000004f4047825 */ /* 0x002fd800078e0210 */
[----:B------:R1:W-:Y:S04]  /*f66b0*/  @P0 STG.E desc[UR74][R4.64], R194 ;  /* 0x000000c204000986 */ /* 0x0003e8000c10194a */
[----:B-1----:R-:W3:Y:S01]  /*f66c0*/  LDL.LU R194, [R1+0xdc4] ;  /* 0x000dc40001c27983 */ /* 0x002ee20000300800 */
[----:B------:R-:W-:Y:S01]  /*f66d0*/  ISETP.LT.AND P0, PT, R160, UR4, !P1 ;  /* 0x00000004a0007c0c */ /* 0x000fe2000cf01270 */
[----:B------:R-:W-:-:S12]  /*f66e0*/  IMAD.WIDE R4, R244, 0x4, R14 ;  /* 0x00000004f4047825 */ /* 0x000fd800078e020e */
[----:B------:R1:W-:Y:S04]  /*f66f0*/  @P0 STG.E desc[UR74][R4.64], R150 ;  /* 0x0000009604000986 */ /* 0x0003e8000c10194a */
[----:B-1----:R-:W4:Y:S01]  /*f6700*/  LDL.LU R150, [R1+0xda4] ;  /* 0x000da40001967983 */ /* 0x002f220000300800 */
[----:B------:R-:W-:Y:S02]  /*f6710*/  ISETP.LT.AND P1, PT, R161, UR4, !P1 ;  /* 0x00000004a1007c0c */ /* 0x000fe4000cf21270 */
[----:B------:R-:W-:Y:S01]  /*f6720*/  LOP3.LUT P2, RZ, R3, 0x1000000, RZ, 0xc0, !PT ;  /* 0x0100000003ff7812 */ /* 0x000fe2000784c0ff */
[----:B------:R-:W4:Y:S01]  /*f6730*/  LDL.LU R249, [R1+0xd84] ;  /* 0x000d840001f97983 */ /* 0x000f220000300800 */
[----:B------:R-:W-:Y:S02]  /*f6740*/  IMAD.WIDE R4, R244, 0x4, R12 ;  /* 0x00000004f4047825 */ /* 0x000fe400078e020c */
[----:B------:R-:W-:Y:S01]  /*f6750*/  ISETP.LT.AND P0, PT, R195, UR4, !P2 ;  /* 0x00000004c3007c0c */ /* 0x000fe2000d701270 */
[----:B------:R-:W4:Y:S06]  /*f6760*/  LDL.LU R244, [R1+0x1158] ;  /* 0x0011580001f47983 */ /* 0x000f2c0000300800 */
[----:B------:R1:W-:Y:S02]  /*f6770*/  @P1 STG.E desc[UR74][R4.64], R193 ;  /* 0x000000c104001986 */ /* 0x0003e4000c10194a */
[----:B-1----:R-:W-:-:S02]  /*f6780*/  IMAD.WIDE R4, R163, 0x4, R18 ;  /* 0x00000004a3047825 */ /* 0x002fc400078e0212 */
[----:B------:R-:W4:Y:S04]  /*f6790*/  LDL.LU R193, [R1+0xd64] ;  /* 0x000d640001c17983 */ /* 0x000f280000300800 */
[----:B------:R1:W-:Y:S01]  /*f67a0*/  @P0 STG.E desc[UR74][R4.64], R246 ;  /* 0x000000f604000986 */ /* 0x0003e2000c10194a */
[----:B------:R-:W-:Y:S01]  /*f67b0*/  ISETP.LT.AND P0, PT, R151, UR4, !P2 ;  /* 0x0000000497007c0c */ /* 0x000fe2000d701270 */
[----:B-1----:R-:W-:-:S12]  /*f67c0*/  IMAD.WIDE R4, R163, 0x4, R16 ;  /* 0x00000004a3047825 */ /* 0x002fd800078e0210 */
[----:B------:R1:W-:Y:S04]  /*f67d0*/  @P0 STG.E desc[UR74][R4.64], R162 ;  /* 0x000000a204000986 */ /* 0x0003e8000c10194a */
[----:B-1----:R-:W4:Y:S01]  /*f67e0*/  LDL.LU R162, [R1+0xd34] ;  /* 0x000d340001a27983 */ /* 0x002f220000300800 */
[----:B------:R-:W-:-:S03]  /*f67f0*/  ISETP.LT.AND P0, PT, R160, UR4, !P2 ;  /* 0x00000004a0007c0c */ /* 0x000fc6000d701270 */
[----:B------:R-:W4:Y:S01]  /*f6800*/  LDL.LU R246, [R1+0xd24] ;  /* 0x000d240001f67983 */ /* 0x000f220000300800 */
[----:B------:R-:W-:Y:S01]  /*f6810*/  IMAD.WIDE R4, R163, 0x4, R14 ;  /* 0x00000004a3047825 */ /* 0x000fe200078e020e */
[----:B------:R-:W-:Y:S02]  /*f6820*/  ISETP.LT.AND P2, PT, R161, UR4, !P2 ;  /* 0x00000004a1007c0c */ /* 0x000fe4000d741270 */
[----:B------:R-:W-:-:S06]  /*f6830*/  LOP3.LUT P5, RZ, R6, 0x100000, RZ, 0xc0, !PT ;  /* 0x0010000006ff7812 */ /* 0x000fcc00078ac0ff */
[----:B------:R1:W-:Y:S01]  /*f6840*/  @P0 STG.E desc[UR74][R4.64], R250 ;  /* 0x000000fa04000986 */ /* 0x0003e2000c10194a */
[----:B------:R-:W-:Y:S01]  /*f6850*/  ISETP.LT.AND P0, PT, R195, UR4, !P5 ;  /* 0x00000004c3007c0c */ /* 0x000fe2000ef01270 */
[----:B-1----:R-:W-:Y:S02]  /*f6860*/  IMAD.WIDE R4, R163, 0x4, R12 ;  /* 0x00000004a3047825 */ /* 0x002fe400078e020c */
[----:B------:R-:W4:Y:S04]  /*f6870*/  LDL.LU R163, [R1+0x115c] ;  /* 0x00115c0001a37983 */ /* 0x000f280000300800 */
[----:B------:R-:W4:Y:S04]  /*f6880*/  LDL.LU R250, [R1+0xbf4] ;  /* 0x000bf40001fa7983 */ /* 0x000f280000300800 */
[----:B------:R2:W-:Y:S02]  /*f6890*/  @P2 STG.E desc[UR74][R4.64], R245 ;  /* 0x000000f504002986 */ /* 0x0005e4000c10194a */
[----:B--2---:R-:W-:-:S05]  /*f68a0*/  IMAD.WIDE R4, R248, 0x4, R18 ;  /* 0x00000004f8047825 */ /* 0x004fca00078e0212 */
[----:B---3--:R1:W-:Y:S04]  /*f68b0*/  @P0 STG.E desc[UR74][R4.64], R194 ;  /* 0x000000c204000986 */ /* 0x0083e8000c10194a */
[----:B-1----:R-:W2:Y:S01]  /*f68c0*/  LDL.LU R194, [R1+0x6f4] ;  /* 0x0006f40001c27983 */ /* 0x002ea20000300800 */
[----:B------:R-:W-:Y:S01]  /*f68d0*/  ISETP.LT.AND P0, PT, R151, UR4, !P5 ;  /* 0x0000000497007c0c */ /* 0x000fe2000ef01270 */
[----:B------:R-:W-:-:S12]  /*f68e0*/  IMAD.WIDE R4, R248, 0x4, R16 ;  /* 0x00000004f8047825 */ /* 0x000fd800078e0210 */
[----:B----4-:R1:W-:Y:S04]  /*f68f0*/  @P0 STG.E desc[UR74][R4.64], R150 ;  /* 0x0000009604000986 */ /* 0x0103e8000c10194a */
[----:B-1----:R-:W3:Y:S01]  /*f6900*/  LDL.LU R150, [R1+0xdc8] ;  /* 0x000dc80001967983 */ /* 0x002ee20000300800 */
        /* <DEDUP_REMOVED lines=24> */
[----:B------:R-:W-:-:S03]  /*f6a90*/  IMAD.WIDE R4, R244, 0x4, R12 ;  /* 0x00000004f4047825 */ /* 0x000fc600078e020c */
[----:B------:R-:W4:Y:S06]  /*f6aa0*/  LDL.LU R244, [R1+0x1164] ;  /* 0x0011640001f47983 */ /* 0x000f2c0000300800 */
[----:B--2---:R1:W-:Y:S04]  /*f6ab0*/  @P0 STG.E desc[UR74][R4.64], R194 ;  /* 0x000000c204000986 */ /* 0x0043e8000c10194a */
[----:B-1----:R-:W2:Y:S01]  /*f6ac0*/  LDL.LU R194, [R1+0x6f8] ;  /* 0x0006f80001c27983 */ /* 0x002ea20000300800 */
[----:B------:R-:W-:-:S04]  /*f6ad0*/  LOP3.LUT P1, RZ, R6, 0x800000, RZ, 0xc0, !PT ;  /* 0x0080000006ff7812 */ /* 0x000fc8000782c0ff */
[----:B------:R-:W-:Y:S01]  /*f6ae0*/  ISETP.LT.AND P0, PT, R195, UR4, !P1 ;  /* 0x00000004c3007c0c */ /* 0x000fe2000cf01270 */
[----:B------:R-:W-:-:S12]  /*f6af0*/  IMAD.WIDE R4, R163, 0x4, R18 ;  /* 0x00000004a3047825 */ /* 0x000fd800078e0212 */
        /* <DEDUP_REMOVED lines=8> */
[----:B------:R1:W-:Y:S01]  /*f6b80*/  @P0 STG.E desc[UR74][R4.64], R249 ;  /* 0x000000f904000986 */ /* 0x0003e2000c10194a */
[----:B------:R-:W-:Y:S01]  /*f6b90*/  ISETP.LT.AND P0, PT, R161, UR4, !P1 ;  /* 0x00000004a1007c0c */ /* 0x000fe2000cf01270 */
[----:B-1----:R-:W-:Y:S02]  /*f6ba0*/  IMAD.WIDE R4, R163, 0x4, R12 ;  /* 0x00000004a3047825 */ /* 0x002fe400078e020c */
[----:B------:R-:W4:Y:S01]  /*f6bb0*/  LDL.LU R163, [R1+0xd8c] ;  /* 0x000d8c0001a37983 */ /* 0x000f220000300800 */
[----:B------:R-:W-:-:S09]  /*f6bc0*/  LOP3.LUT P6, RZ, R6, 0x4000000, RZ, 0xc0, !PT ;  /* 0x0400000006ff7812 */ /* 0x000fd200078cc0ff */
        /* <DEDUP_REMOVED lines=39> */
[----:B------:R-:W4:Y:S04]  /*f6e40*/  LDL.LU R162, [R1+0x1170] ;  /* 0x0011700001a27983 */ /* 0x000f280000300800 */
[----:B------:R-:W4:Y:S06]  /*f6e50*/  LDL.LU R193, [R1+0xd50] ;  /* 0x000d500001c17983 */ /* 0x000f2c0000300800 */
[----:B------:R1:W-:Y:S01]  /*f6e60*/  @P0 STG.E desc[UR74][R4.64], R246 ;  /* 0x000000f604000986 */ /* 0x0003e2000c10194a */
[----:B------:R-:W-:Y:S01]  /*f6e70*/  ISETP.LT.AND P0, PT, R151, UR4, !P1 ;  /* 0x0000000497007c0c */ /* 0x000fe2000cf01270 */
[----:B-1----:R-:W-:-:S02]  /*f6e80*/  IMAD.WIDE R4, R249, 0x4, R16 ;  /* 0x00000004f9047825 */ /* 0x002fc400078e0210 */
[----:B------:R-:W4:Y:S10]  /*f6e90*/  LDL.LU R246, [R1+0x7b0] ;  /* 0x0007b00001f67983 */ /* 0x000f340000300800 */
[----:B------:R1:W-:Y:S01]  /*f6ea0*/  @P0 STG.E desc[UR74][R4.64], R250 ;  /* 0x000000fa04000986 */ /* 0x0003e2000c10194a */
[----:B------:R-:W-:Y:S01]  /*f6eb0*/  ISETP.LT.AND P0, PT, R160, UR4, !P1 ;  /* 0x00000004a0007c0c */ /* 0x000fe2000cf01270 */
[----:B-1----:R-:W-:-:S12]  /*f6ec0*/  IMAD.WIDE R4, R249, 0x4, R14 ;  /* 0x00000004f9047825 */ /* 0x002fd800078e020e */
[----:B--2---:R1:W-:Y:S04]  /*f6ed0*/  @P0 STG.E desc[UR74][R4.64], R194 ;  /* 0x000000c204000986 */ /* 0x0043e8000c10194a */
[----:B-1----:R-:W2:Y:S01]  /*f6ee0*/  LDL.LU R194, [R1+0x640] ;  /* 0x0006400001c27983 */ /* 0x002ea20000300800 */
[----:B------:R-:W-:-:S03]  /*f6ef0*/  IMAD.WIDE R4, R249, 0x4, R12 ;  /* 0x00000004f9047825 */ /* 0x000fc600078e020c */
[----:B------:R-:W2:Y:S01]  /*f6f00*/  LDL.LU R249, [R1+0x4d0] ;  /* 0x0004d00001f97983 */ /* 0x000ea20000300800 */
[----:B------:R-:W-:Y:S02]  /*f6f10*/  ISETP.LT.AND P0, PT, R161, UR4, !P1 ;  /* 0x00000004a1007c0c */ /* 0x000fe4000cf01270 */
[----:B------:R-:W-:-:S11]  /*f6f20*/  LOP3.LUT P6, RZ, R7, 0x1, RZ, 0xc0, !PT ;  /* 0x0000000107ff7812 */ /* 0x000fd600078cc0ff */
[----:B---3--:R1:W-:Y:S01]  /*f6f30*/  @P0 STG.E desc[UR74][R4.64], R150 ;  /* 0x0000009604000986 */ /* 0x0083e2000c10194a */
[----:B------:R-:W-:-:S03]  /*f6f40*/  ISETP.LT.AND P0, PT, R195, UR4, !P6 ;  /* 0x00000004c3007c0c */ /* 0x000fc6000f701270 */
[----:B-1----:R-:W3:Y:S04]  /*f6f50*/  LDL.LU R150, [R1+0x1174] ;  /* 0x0011740001967983 */ /* 0x002ee80000300800 */
[----:B------:R-:W3:Y:S01]  /*f6f60*/  LDL.LU R250, [R1+0x360] ;  /* 0x0003600001fa7983 */ /* 0x000ee20000300800 */
[----:B------:R-:W-:-:S05]  /*f6f70*/  IMAD.WIDE R4, R248, 0x4, R18 ;  /* 0x00000004f8047825 */ /* 0x000fca00078e0212 */
        /* <DEDUP_REMOVED lines=8> */
[----:B------:R-:W-:-:S11]  /*f7000*/  LOP3.LUT P2, RZ, R7, 0x4, RZ, 0xc0, !PT ;  /* 0x0000000407ff7812 */ /* 0x000fd6000784c0ff */
[----:B------:R1:W-:Y:S01]  /*f7010*/  @P0 STG.E desc[UR74][R4.64], R244 ;  /* 0x000000f404000986 */ /* 0x0003e2000c10194a */
[----:B------:R-:W-:-:S03]  /*f7020*/  ISETP.LT.AND P0, PT, R161, UR4, !P6 ;  /* 0x00000004a1007c0c */ /* 0x000fc6000f701270 */
[----:B-1----:R-:W4:Y:S01]  /*f7030*/  LDL.LU R244, [R1+0xd74] ;  /* 0x000d740001f47983 */ /* 0x002f220000300800 */
[----:B------:R-:W-:-:S03]  /*f7040*/  IMAD.WIDE R4, R248, 0x4, R12 ;  /* 0x00000004f8047825 */ /* 0x000fc600078e020c */
        /* <DEDUP_REMOVED lines=9> */
[----:B--2---:R1:W-:Y:S01]  /*f70e0*/  @P0 STG.E desc[UR74][R4.64], R194 ;  /* 0x000000c204000986 */ /* 0x0043e2000c10194a */
[----:B------:R-:W-:-:S03]  /*f70f0*/  ISETP.LT.AND P0, PT, R160, UR4, !P2 ;  /* 0x00000004a0007c0c */ /* 0x000fc6000d701270 */
[----:B-1----:R-:W2:Y:S01]  /*f7100*/  LDL.LU R194, [R1+0x644] ;  /* 0x0006440001c27983 */ /* 0x002ea20000300800 */
[----:B------:R-:W-:-:S09]  /*f7110*/  IMAD.WIDE R4, R162, 0x4, R14 ;  /* 0x00000004a2047825 */ /* 0x000fd200078e020e */
[----:B------:R1:W-:Y:S04]  /*f7120*/  @P0 STG.E desc[UR74][R4.64], R249 ;  /* 0x000000f904000986 */ /* 0x0003e8000c10194a */
[----:B-1----:R-:W2:Y:S01]  /*f7130*/  LDL.LU R249, [R1+0x4d4] ;  /* 0x0004d40001f97983 */ /* 0x002ea20000300800 */
[----:B------:R-:W-:Y:S01]  /*f7140*/  ISETP.LT.AND P0, PT, R161, UR4, !P2 ;  /* 0x00000004a1007c0c */ /* 0x000fe2000d701270 */
[----:B------:R-:W-:Y:S01]  /*f7150*/  IMAD.WIDE R4, R162, 0x4, R12 ;  /* 0x00000004a2047825 */ /* 0x000fe200078e020c */
[----:B------:R-:W-:Y:S01]  /*f7160*/  LOP3.LUT P5, RZ, R7, 0x10, RZ, 0xc0, !PT ;  /* 0x0000001007ff7812 */ /* 0x000fe200078ac0ff */
        /* <DEDUP_REMOVED lines=10> */
[----:B------:R-:W-:Y:S01]  /*f7210*/  ISETP.LT.AND P0, PT, R160, UR4, !P5 ;  /* 0x00000004a0007c0c */ /* 0x000fe2000ef01270 */
[----:B------:R-:W-:Y:S02]  /*f7220*/  IMAD.WIDE R4, R150, 0x4, R14 ;  /* 0x0000000496047825 */ /* 0x000fe400078e020e */
[----:B------:R-:W4:Y:S10]  /*f7230*/  LDL.LU R245, [R1+0xd98] ;  /* 0x000d980001f57983 */ /* 0x000f340000300800 */
[----:B------:R1:W-:Y:S01]  /*f7240*/  @P0 STG.E desc[UR74][R4.64], R244 ;  /* 0x000000f404000986 */ /* 0x0003e2000c10194a */
[----:B------:R-:W-:-:S02]  /*f7250*/  ISETP.LT.AND P0, PT, R161, UR4, !P5 ;  /* 0x00000004a1007c0c */ /* 0x000fc4000ef01270 */
[----:B------:R-:W-:Y:S01]  /*f7260*/  LOP3.LUT P1, RZ, R7, 0x80, RZ, 0xc0, !PT ;  /* 0x0000008007ff7812 */ /* 0x000fe2000782c0ff */
[----:B-1----:R-:W-:Y:S01]  /*f7270*/  IMAD.WIDE R4, R150, 0x4, R12 ;  /* 0x0000000496047825 */ /* 0x002fe200078e020c */
[----:B------:R-:W4:Y:S09]  /*f7280*/  LDL.LU R244, [R1+0xd78] ;  /* 0x000d780001f47983 */ /* 0x000f320000300800 */
        /* <DEDUP_REMOVED lines=14> */
[----:B------:R-:W-:-:S03]  /*f7370*/  IMAD.WIDE R4, R248, 0x4, R12 ;  /* 0x00000004f8047825 */ /* 0x000fc600078e020c */
[----:B------:R-:W2:Y:S01]  /*f7380*/  LDL.LU R248, [R1+0x4d8] ;  /* 0x0004d80001f87983 */ /* 0x000ea20000300800 */
[----:B------:R-:W-:Y:S02]  /*f7390*/  ISETP.LT.AND P0, PT, R161, UR4, !P1 ;  /* 0x00000004a1007c0c */ /* 0x000fe4000cf01270 */
[----:B------:R-:W-:Y:S01]  /*f73a0*/  LOP3.LUT P6, RZ, R7, 0x200, RZ, 0xc0, !PT ;  /* 0x0000020007ff7812 */ /* 0x000fe200078cc0ff */
        /* <DEDUP_REMOVED lines=19> */
[----:B------:R1:W-:Y:S01]  /*f74e0*/  @P0 STG.E desc[UR74][R4.64], R246 ;  /* 0x000000f604000986 */ /* 0x0003e2000c10194a */
[----:B------:R-:W-:Y:S01]  /*f74f0*/  ISETP.LT.AND P0, PT, R195, UR4, !P5 ;  /* 0x00000004c3007c0c */ /* 0x000fe2000ef01270 */
[----:B-1----:R-:W-:-:S12]  /*f7500*/  IMAD.WIDE R4, R150, 0x4, R18 ;  /* 0x0000000496047825 */ /* 0x002fd800078e0212 */
[----:B--2---:R1:W-:Y:S01]  /*f7510*/  @P0 STG.E desc[UR74][R4.64], R194 ;  /* 0x000000c204000986 */ /* 0x0043e2000c10194a */
[----:B------:R-:W-:-:S03]  /*f7520*/  ISETP.LT.AND P0, PT, R151, UR4, !P5 ;  /* 0x0000000497007c0c */ /* 0x000fc6000ef01270 */
[----:B-1----:R-:W2:Y:S01]  /*f7530*/  LDL.LU R194, [R1+0xd5c] ;  /* 0x000d5c0001c27983 */ /* 0x002ea20000300800 */
[----:B------:R-:W-:-:S09]  /*f7540*/  IMAD.WIDE R4, R150, 0x4, R16 ;  /* 0x0000000496047825 */ /* 0x000fd200078e0210 */
[----:B------:R1:W-:Y:S01]  /*f7550*/  @P0 STG.E desc[UR74][R4.64], R249 ;  /* 0x000000f904000986 */ /* 0x0003e2000c10194a */
[----:B------:R-:W-:-:S03]  /*f7560*/  ISETP.LT.AND P0, PT, R160, UR4, !P5 ;  /* 0x00000004a0007c0c */ /* 0x000fc6000ef01270 */
[----:B-1----:R-:W2:Y:S01]  /*f7570*/  LDL.LU R249, [R1+0x7bc] ;  /* 0x0007bc0001f97983 */ /* 0x002ea20000300800 */
[----:B------:R-:W-:-:S09]  /*f7580*/  IMAD.WIDE R4, R150, 0x4, R14 ;  /* 0x0000000496047825 */ /* 0x000fd200078e020e */
[----:B------:R1:W-:Y:S04]  /*f7590*/  @P0 STG.E desc[UR74][R4.64], R248 ;  /* 0x000000f804000986 */ /* 0x0003e8000c10194a */
[----:B-1----:R-:W2:Y:S04]  /*f75a0*/  LDL.LU R248, [R1+0x64c] ;  /* 0x00064c0001f87983 */ /* 0x002ea80000300800 */
[----:B------:R-:W2:Y:S01]  /*f75b0*/  LDL.LU R246, [R1+0x4dc] ;  /* 0x0004dc0001f67983 */ /* 0x000ea20000300800 */
[----:B------:R-:W-:Y:S01]  /*f75c0*/  ISETP.LT.AND P0, PT, R161, UR4, !P5 ;  /* 0x00000004a1007c0c */ /* 0x000fe2000ef01270 */
[----:B------:R-:W-:Y:S01]  /*f75d0*/  IMAD.WIDE R4, R150, 0x4, R12 ;  /* 0x0000000496047825 */ /* 0x000fe200078e020c */
[----:B------:R-:W-:Y:S01]  /*f75e0*/  LOP3.LUT P1, RZ, R7, 0x1000, RZ, 0xc0, !PT ;  /* 0x0000100007ff7812 */ /* 0x000fe2000782c0ff */
[----:B------:R-:W2:Y:S10]  /*f75f0*/  LDL.LU R150, [R1+0x118c] ;  /* 0x00118c0001967983 */ /* 0x000eb40000300800 */
        /* <DEDUP_REMOVED lines=17> */
[----:B--2---:R1:W-:Y:S01]  /*f7710*/  @P0 STG.E desc[UR74][R4.64], R194 ;  /* 0x000000c204000986 */ /* 0x0043e2000c10194a */
[----:B------:R-:W-:-:S03]  /*f7720*/  ISETP.LT.AND P0, PT, R195, UR4, !P2 ;  /* 0x00000004c3007c0c */ /* 0x000fc6000d701270 */
[----:B-1----:R-:W2:Y:S04]  /*f7730*/  LDL.LU R194, [R1+0x1190] ;  /* 0x0011900001c27983 */ /* 0x002ea80000300800 */
[----:B------:R-:W2:Y:S01]  /*f7740*/  LDL.LU R193, [R1+0xe00] ;  /* 0x000e000001c17983 */ /* 0x000ea20000300800 */
[----:B------:R-:W-:-:S05]  /*f7750*/  IMAD.WIDE R4, R162, 0x4, R18 ;  /* 0x00000004a2047825 */ /* 0x000fca00078e0212 */
[----:B------:R1:W-:Y:S01]  /*f7760*/  @P0 STG.E desc[UR74][R4.64], R249 ;  /* 0x000000f904000986 */ /* 0x0003e2000c10194a */
[----:B------:R-:W-:-:S03]  /*f7770*/  ISETP.LT.AND P0, PT, R151, UR4, !P2 ;  /* 0x0000000497007c0c */ /* 0x000fc6000d701270 */
[----:B-1----:R-:W2:Y:S01]  /*f7780*/  LDL.LU R249, [R1+0xde0] ;  /* 0x000de00001f97983 */ /* 0x002ea20000300800 */
[----:B------:R-:W-:-:S09]  /*f7790*/  IMAD.WIDE R4, R162, 0x4, R16 ;  /* 0x00000004a2047825 */ /* 0x000fd200078e0210 */
[----:B------:R1:W-:Y:S01]  /*f77a0*/  @P0 STG.E desc[UR74][R4.64], R248 ;  /* 0x000000f804000986 */ /* 0x0003e2000c10194a */
[----:B------:R-:W-:-:S03]  /*f77b0*/  ISETP.LT.AND P0, PT, R160, UR4, !P2 ;  /* 0x00000004a0007c0c */ /* 0x000fc6000d701270 */
[----:B-1----:R-:W2:Y:S01]  /*f77c0*/  LDL.LU R248, [R1+0xdd0] ;  /* 0x000dd00001f87983 */ /* 0x002ea20000300800 */
[----:B------:R-:W-:-:S09]  /*f77d0*/  IMAD.WIDE R4, R162, 0x4, R14 ;  /* 0x00000004a2047825 */ /* 0x000fd200078e020e */
[----:B------:R1:W-:Y:S02]  /*f77e0*/  @P0 STG.E desc[UR74][R4.64], R246 ;  /* 0x000000f604000986 */ /* 0x0003e4000c10194a */
[----:B-1----:R-:W-:Y:S02]  /*f77f0*/  IMAD.WIDE R4, R162, 0x4, R12 ;  /* 0x00000004a2047825 */ /* 0x002fe400078e020c */
[----:B------:R-:W2:Y:S01]  /*f7800*/  LDL.LU R162, [R1+0xc00] ;  /* 0x000c000001a27983 */ /* 0x000ea20000300800 */
[----:B------:R-:W-:Y:S02]  /*f7810*/  ISETP.LT.AND P0, PT, R161, UR4, !P2 ;  /* 0x00000004a1007c0c */ /* 0x000fe4000d701270 */
[----:B------:R-:W-:-:S11]  /*f7820*/  LOP3.LUT P6, RZ, R7, 0x40000, RZ, 0xc0, !PT ;  /* 0x0004000007ff7812 */ /* 0x000fd600078cc0ff */
[----:B---3--:R1:W-:Y:S01]  /*f7830*/  @P0 STG.E desc[UR74][R4.64], R163 ;  /* 0x000000a304000986 */ /* 0x0083e2000c10194a */
[----:B------:R-:W-:Y:S01]  /*f7840*/  ISETP.LT.AND P0, PT, R195, UR4, !P6 ;  /* 0x00000004c3007c0c */ /* 0x000fe2000f701270 */
[----:B-1----:R-:W-:Y:S02]  /*f7850*/  IMAD.WIDE R4, R150, 0x4, R18 ;  /* 0x0000000496047825 */ /* 0x002fe400078e0212 */
[----:B------:R-:W3:Y:S10]  /*f7860*/  LDL.LU R163, [R1+0x1194] ;  /* 0x0011940001a37983 */ /* 0x000ef40000300800 */
[----:B----4-:R1:W-:Y:S01]  /*f7870*/  @P0 STG.E desc[UR74][R4.64], R250 ;  /* 0x000000fa04000986 */ /* 0x0103e2000c10194a */
[----:B------:R-:W-:-:S03]  /*f7880*/  ISETP.LT.AND P0, PT, R151, UR4, !P6 ;  /* 0x0000000497007c0c */ /* 0x000fc6000f701270 */
[----:B------:R-:W4:Y:S01]  /*f7890*/  LDL.LU R246, [R1+0x6e0] ;  /* 0x0006e00001f67983 */ /* 0x000f220000300800 */
[----:B-1----:R-:W-:-:S03]  /*f78a0*/  IMAD.WIDE R4, R150, 0x4, R16 ;  /* 0x0000000496047825 */ /* 0x002fc600078e0210 */
[----:B------:R-:W3:Y:S06]  /*f78b0*/  LDL.LU R250, [R1+0xe94] ;  /* 0x000e940001fa7983 */ /* 0x000eec0000300800 */
[----:B------:R1:W-:Y:S01]  /*f78c0*/  @P0 STG.E desc[UR74][R4.64], R245 ;  /* 0x000000f504000986 */ /* 0x0003e2000c10194a */
[----:B------:R-:W-:Y:S01]  /*f78d0*/  ISETP.LT.AND P0, PT, R160, UR4, !P6 ;  /* 0x00000004a0007c0c */ /* 0x000fe2000f701270 */
[----:B-1----:R-:W-:-:S12]  /*f78e0*/  IMAD.WIDE R4, R150, 0x4, R14 ;  /* 0x0000000496047825 */ /* 0x002fd800078e020e */
[----:B------:R1:W-:Y:S04]  /*f78f0*/  @P0 STG.E desc[UR74][R4.64], R244 ;  /* 0x000000f404000986 */ /* 0x0003e8000c10194a */
[----:B-1----:R-:W3:Y:S01]  /*f7900*/  LDL.LU R244, [R1+0xe74] ;  /* 0x000e740001f47983 */ /* 0x002ee20000300800 */
[----:B------:R-:W-:Y:S01]  /*f7910*/  ISETP.LT.AND P0, PT, R161, UR4, !P6 ;  /* 0x00000004a1007c0c */ /* 0x000fe2000f701270 */
[----:B------:R-:W-:Y:S01]  /*f7920*/  IMAD.WIDE R4, R150, 0x4, R12 ;  /* 0x0000000496047825 */ /* 0x000fe200078e020c */
[----:B------:R-:W-:Y:S01]  /*f7930*/  LOP3.LUT P5, RZ, R7, 0x80000, RZ, 0xc0, !PT ;  /* 0x0008000007ff7812 */ /* 0x000fe200078ac0ff */
[----:B------:R-:W3:Y:S04]  /*f7940*/  LDL.LU R245, [R1+0xe54] ;  /* 0x000e540001f57983 */ /* 0x000ee80000300800 */
[----:B------:R-:W3:Y:S06]  /*f7950*/  LDL.LU R150, [R1+0x1198] ;  /* 0x0011980001967983 */ /* 0x000eec0000300800 */
[----:B--2---:R1:W-:Y:S01]  /*f7960*/  @P0 STG.E desc[UR74][R4.64], R193 ;  /* 0x000000c104000986 */ /* 0x0043e2000c10194a */
[----:B------:R-:W-:Y:S01]  /*f7970*/  ISETP.LT.AND P0, PT, R195, UR4, !P5 ;  /* 0x00000004c3007c0c */ /* 0x000fe2000ef01270 */
[----:B-1----:R-:W-:-:S02]  /*f7980*/  IMAD.WIDE R4, R194, 0x4, R18 ;  /* 0x00000004c2047825 */ /* 0x002fc400078e0212 */
[----:B------:R-:W2:Y:S10]  /*f7990*/  LDL.LU R193, [R1+0xe04] ;  /* 0x000e040001c17983 */ /* 0x000eb40000300800 */
[----:B------:R1:W-:Y:S01]  /*f79a0*/  @P0 STG.E desc[UR74][R4.64], R249 ;  /* 0x000000f904000986 */ /* 0x0003e2000c10194a */
[----:B------:R-:W-:Y:S01]  /*f79b0*/  ISETP.LT.AND P0, PT, R151, UR4, !P5 ;  /* 0x0000000497007c0c */ /* 0x000fe2000ef01270 */
[----:B-1----:R-:W-:-:S12]  /*f79c0*/  IMAD.WIDE R4, R194, 0x4, R16 ;  /* 0x00000004c2047825 */ /* 0x002fd800078e0210 */
[----:B------:R1:W-:Y:S01]  /*f79d0*/  @P0 STG.E desc[UR74][R4.64], R248 ;  /* 0x000000f804000986 */ /* 0x0003e2000c10194a */
        /* <DEDUP_REMOVED lines=10> */
[----:B----4-:R3:W-:Y:S01]  /*f7a80*/  @P0 STG.E desc[UR74][R4.64], R246 ;  /* 0x000000f604000986 */ /* 0x0107e2000c10194a */
[----:B------:R-:W-:Y:S01]  /*f7a90*/  ISETP.LT.AND P0, PT, R195, UR4, !P1 ;  /* 0x00000004c3007c0c */ /* 0x000fe2000cf01270 */
[----:B---3--:R-:W-:-:S02]  /*f7aa0*/  IMAD.WIDE R4, R163, 0x4, R18 ;  /* 0x00000004a3047825 */ /* 0x008fc400078e0212 */
[----:B------:R-:W3:Y:S10]  /*f7ab0*/  LDL.LU R246, [R1+0x6e4] ;  /* 0x0006e40001f67983 */ /* 0x000ef40000300800 */
        /* <DEDUP_REMOVED lines=35> */
[----:B----4-:R1:W-:Y:S01]  /*f7cf0*/  @P0 STG.E desc[UR74][R4.64], R244 ;  /* 0x000000f404000986 */ /* 0x0103e2000c10194a */
[----:B------:R-:W-:-:S03]  /*f7d00*/  ISETP.LT.AND P0, PT, R151, UR4, !P5 ;  /* 0x0000000497007c0c */ /* 0x000fc6000ef01270 */
[----:B-1----:R-:W3:Y:S01]  /*f7d10*/  LDL.LU R244, [R1+0x6e8] ;  /* 0x0006e80001f47983 */ /* 0x002ee20000300800 */
[----:B------:R-:W-:-:S09]  /*f7d20*/  IMAD.WIDE R4, R249, 0x4, R16 ;  /* 0x00000004f9047825 */ /* 0x000fd200078e0210 */
[----:B------:R1:W-:Y:S01]  /*f7d30*/  @P0 STG.E desc[UR74][R4.64], R250 ;  /* 0x000000fa04000986 */ /* 0x0003e2000c10194a */
[----:B------:R-:W-:-:S03]  /*f7d40*/  ISETP.LT.AND P0, PT, R160, UR4, !P5 ;  /* 0x00000004a0007c0c */ /* 0x000fc6000ef01270 */
[----:B-1----:R-:W4:Y:S01]  /*f7d50*/  LDL.LU R250, [R1+0xe9c] ;  /* 0x000e9c0001fa7983 */ /* 0x002f220000300800 */
[----:B------:R-:W-:-:S09]  /*f7d60*/  IMAD.WIDE R4, R249, 0x4, R14 ;  /* 0x00000004f9047825 */ /* 0x000fd200078e020e */
[----:B------:R1:W-:Y:S04]  /*f7d70*/  @P0 STG.E desc[UR74][R4.64], R245 ;  /* 0x000000f504000986 */ /* 0x0003e8000c10194a */
[----:B-1----:R-:W4:Y:S01]  /*f7d80*/  LDL.LU R245, [R1+0xe7c] ;  /* 0x000e7c0001f57983 */ /* 0x002f220000300800 */
[----:B------:R-:W-:Y:S01]  /*f7d90*/  IMAD.WIDE R4, R249, 0x4, R12 ;  /* 0x00000004f9047825 */ /* 0x000fe200078e020c */
[----:B------:R-:W-:Y:S02]  /*f7da0*/  ISETP.LT.AND P0, PT, R161, UR4, !P5 ;  /* 0x00000004a1007c0c */ /* 0x000fe4000ef01270 */
[----:B------:R-:W4:Y:S01]  /*f7db0*/  LDL.LU R249, [R1+0xe5c] ;  /* 0x000e5c0001f97983 */ /* 0x000f220000300800 */
[----:B------:R-:W-:-:S03]  /*f7dc0*/  LOP3.LUT P2, RZ, R7, 0x10000000, RZ, 0xc0, !PT ;  /* 0x1000000007ff7812 */ /* 0x000fc6000784c0ff */
[----:B------:R-:W4:Y:S07]  /*f7dd0*/  LDL.LU R246, [R1+0x11a8] ;  /* 0x0011a80001f67983 */ /* 0x000f2e0000300800 */
        /* <DEDUP_REMOVED lines=10> */
[----:B------:R-:W-:Y:S01]  /*f7e80*/  ISETP.LT.AND P0, PT, R160, UR4, !P2 ;  /* 0x00000004a0007c0c */ /* 0x000fe2000d701270 */
[----:B------:R-:W-:-:S12]  /*f7e90*/  IMAD.WIDE R4, R163, 0x4, R14 ;  /* 0x00000004a3047825 */ /* 0x000fd800078e020e */
        /* <DEDUP_REMOVED lines=12> */
[----:B-1----:R-:W-:-:S02]  /*f7f60*/  IMAD.WIDE R4, R193, 0x4, R16 ;  /* 0x00000004c1047825 */ /* 0x002fc400078e0210 */
[----:B------:R-:W4:Y:S10]  /*f7f70*/  LDL.LU R250, [R1+0xe80] ;  /* 0x000e800001fa7983 */ /* 0x000f340000300800 */
[----:B------:R1:W-:Y:S01]  /*f7f80*/  @P0 STG.E desc[UR74][R4.64], R245 ;  /* 0x000000f504000986 */ /* 0x0003e2000c10194a */
[----:B------:R-:W-:Y:S01]  /*f7f90*/  ISETP.LT.AND P0, PT, R160, UR4, !P1 ;  /* 0x00000004a0007c0c */ /* 0x000fe2000cf01270 */
[----:B-1----:R-:W-:-:S02]  /*f7fa0*/  IMAD.WIDE R4, R193, 0x4, R14 ;  /* 0x00000004c1047825 */ /* 0x002fc400078e020e */
[----:B------:R-:W4:Y:S10]  /*f7fb0*/  LDL.LU R245, [R1+0xe60] ;  /* 0x000e600001f57983 */ /* 0x000f340000300800 */
[----:B------:R1:W-:Y:S01]  /*f7fc0*/  @P0 STG.E desc[UR74][R4.64], R249 ;  /* 0x000000f904000986 */ /* 0x0003e2000c10194a */
[----:B------:R-:W-:-:S02]  /*f7fd0*/  ISETP.LT.AND P0, PT, R161, UR4, !P1 ;  /* 0x00000004a1007c0c */ /* 0x000fc4000cf01270 */
[----:B------:R-:W-:Y:S01]  /*f7fe0*/  LOP3.LUT P6, RZ, R8, 0x2, RZ, 0xc0, !PT ;  /* 0x0000000208ff7812 */ /* 0x000fe200078cc0ff */
[----:B-1----:R-:W-:Y:S01]  /*f7ff0*/  IMAD.WIDE R4, R193, 0x4, R12 ;  /* 0x00000004c1047825 */ /* 0x002fe200078e020c */
[----:B------:R-:W4:Y:S09]  /*f8000*/  LDL.LU R249, [R1+0xe10] ;  /* 0x000e100001f97983 */ /* 0x000f320000300800 */
[----:B--2---:R1:W-:Y:S01]  /*f8010*/  @P0 STG.E desc[UR74][R4.64], R248 ;  /* 0x000000f804000986 */ /* 0x0043e2000c10194a */
[----:B------:R-:W-:Y:S01]  /*f8020*/  ISETP.LT.AND P0, PT, R195, UR4, !P6 ;  /* 0x00000004c3007c0c */ /* 0x000fe2000f701270 */
[----:B-1----:R-:W-:-:S02]  /*f8030*/  IMAD.WIDE R4, R246, 0x4, R18 ;  /* 0x00000004f6047825 */ /* 0x002fc400078e0212 */
[----:B------:R-:W2:Y:S10]  /*f8040*/  LDL.LU R248, [R1+0x8c0] ;  /* 0x0008c00001f87983 */ /* 0x000eb40000300800 */
[----:B------:R1:W-:Y:S01]  /*f8050*/  @P0 STG.E desc[UR74][R4.64], R162 ;  /* 0x000000a204000986 */ /* 0x0003e2000c10194a */
[----:B------:R-:W-:Y:S01]  /*f8060*/  ISETP.LT.AND P0, PT, R151, UR4, !P6 ;  /* 0x0000000497007c0c */ /* 0x000fe2000f701270 */
[----:B-1----:R-:W-:-:S02]  /*f8070*/  IMAD.WIDE R4, R246, 0x4, R16 ;  /* 0x00000004f6047825 */ /* 0x002fc400078e0210 */
[----:B------:R-:W2:Y:S10]  /*f8080*/  LDL.LU R162, [R1+0x11b0] ;  /* 0x0011b00001a27983 */ /* 0x000eb40000300800 */
        /* <DEDUP_REMOVED lines=8> */
[----:B------:R-:W-:-:S11]  /*f8110*/  LOP3.LUT P5, RZ, R8, 0x8, RZ, 0xc0, !PT ;  /* 0x0000000808ff7812 */ /* 0x000fd600078ac0ff */
[----:B---3--:R1:W-:Y:S01]  /*f8120*/  @P0 STG.E desc[UR74][R4.64], R244 ;  /* 0x000000f404000986 */ /* 0x0083e2000c10194a */
[----:B------:R-:W-:Y:S01]  /*f8130*/  ISETP.LT.AND P0, PT, R195, UR4, !P5 ;  /* 0x00000004c3007c0c */ /* 0x000fe2000ef01270 */
[----:B-1----:R-:W-:Y:S02]  /*f8140*/  IMAD.WIDE R4, R163, 0x4, R18 ;  /* 0x00000004a3047825 */ /* 0x002fe400078e0212 */
[----:B------:R-:W3:Y:S10]  /*f8150*/  LDL.LU R244, [R1+0x11b4] ;  /* 0x0011b40001f47983 */ /* 0x000ef40000300800 */
        /* <DEDUP_REMOVED lines=27> */
[----:B------:R1:W-:Y:S01]  /*f8310*/  @P0 STG.E desc[UR74][R4.64], R240 ;  /* 0x000000f004000986 */ /* 0x0003e2000c10194a */
[----:B------:R-:W-:Y:S01]  /*f8320*/  ISETP.LT.AND P0, PT, R161, UR4, !P2 ;  /* 0x00000004a1007c0c */ /* 0x000fe2000d701270 */
[----:B-1----:R-:W-:Y:S02]  /*f8330*/  IMAD.WIDE R4, R162, 0x4, R12 ;  /* 0x00000004a2047825 */ /* 0x002fe400078e020c */
[----:B------:R-:W2:Y:S10]  /*f8340*/  LDL.LU R162, [R1+0x11bc] ;  /* 0x0011bc0001a27983 */ /* 0x000eb40000300800 */
[----:B------:R3:W-:Y:S01]  /*f8350*/  @P0 STG.E desc[UR74][R4.64], R232 ;  /* 0x000000e804000986 */ /* 0x0007e2000c10194a */
[----:B------:R-:W-:-:S03]  /*f8360*/  ISETP.LT.AND P0, PT, R195, UR4, !P1 ;  /* 0x00000004c3007c0c */ /* 0x000fc6000cf01270 */
[----:B------:R-:W2:Y:S04]  /*f8370*/  LDL.LU R251, [R1+0xe88] ;  /* 0x000e880001fb7983 */ /* 0x000ea80000300800 */
[----:B------:R-:W2:Y:S01]  /*f8380*/  LDL.LU R193, [R1+0xe68] ;  /* 0x000e680001c17983 */ /* 0x000ea20000300800 */
[----:B---3--:R-:W-:-:S03]  /*f8390*/  IMAD.WIDE R4, R244, 0x4, R18 ;  /* 0x00000004f4047825 */ /* 0x008fc600078e0212 */
[----:B------:R-:W3:Y:S04]  /*f83a0*/  LDL.LU R246, [R1+0xe18] ;  /* 0x000e180001f67983 */ /* 0x000ee80000300800 */
[----:B----4-:R1:W-:Y:S01]  /*f83b0*/  @P0 STG.E desc[UR74][R4.64], R250 ;  /* 0x000000fa04000986 */ /* 0x0103e2000c10194a */
[----:B------:R-:W-:Y:S01]  /*f83c0*/  ISETP.LT.AND P0, PT, R151, UR4, !P1 ;  /* 0x0000000497007c0c */ /* 0x000fe2000cf01270 */
[----:B-1----:R-:W-:Y:S01]  /*f83d0*/  IMAD.WIDE R4, R244, 0x4, R16 ;  /* 0x00000004f4047825 */ /* 0x002fe200078e0210 */
[----:B------:R-:W-:Y:S01]  /*f83e0*/  LOP3.LUT P5, RZ, R8, 0x200, RZ, 0xc0, !PT ;  /* 0x0000020008ff7812 */ /* 0x000fe200078ac0ff */
[----:B------:R-:W4:Y:S10]  /*f83f0*/  LDL.LU R250, [R1+0x11c0] ;  /* 0x0011c00001fa7983 */ /* 0x000f340000300800 */
[----:B------:R1:W-:Y:S01]  /*f8400*/  @P0 STG.E desc[UR74][R4.64], R245 ;  /* 0x000000f504000986 */ /* 0x0003e2000c10194a */
[----:B------:R-:W-:Y:S01]  /*f8410*/  ISETP.LT.AND P0, PT, R160, UR4, !P1 ;  /* 0x00000004a0007c0c */ /* 0x000fe2000cf01270 */
[----:B-1----:R-:W-:-:S02]  /*f8420*/  IMAD.WIDE R4, R244, 0x4, R14 ;  /* 0x00000004f4047825 */ /* 0x002fc400078e020e */
[----:B------:R-:W3:Y:S10]  /*f8430*/  LDL.LU R245, [R1+0x8c8] ;  /* 0x0008c80001f57983 */ /* 0x000ef40000300800 */
[----:B------:R1:W-:Y:S01]  /*f8440*/  @P0 STG.E desc[UR74][R4.64], R249 ;  /* 0x000000f904000986 */ /* 0x0003e2000c10194a */
[----:B------:R-:W-:Y:S01]  /*f8450*/  ISETP.LT.AND P0, PT, R161, UR4, !P1 ;  /* 0x00000004a1007c0c */ /* 0x000fe2000cf01270 */
[----:B-1----:R-:W-:-:S12]  /*f8460*/  IMAD.WIDE R4, R244, 0x4, R12 ;  /* 0x00000004f4047825 */ /* 0x002fd800078e020c */
[----:B--2---:R1:W-:Y:S01]  /*f8470*/  @P0 STG.E desc[UR74][R4.64], R248 ;  /* 0x000000f804000986 */ /* 0x0043e2000c10194a */
[----:B------:R-:W-:Y:S01]  /*f8480*/  ISETP.LT.AND P0, PT, R195, UR4, !P5 ;  /* 0x00000004c3007c0c */ /* 0x000fe2000ef01270 */
[----:B-1----:R-:W-:-:S12]  /*f8490*/  IMAD.WIDE R4, R163, 0x4, R18 ;  /* 0x00000004a3047825 */ /* 0x002fd800078e0212 */
[----:B------:R1:W-:Y:S04]  /*f84a0*/  @P0 STG.E desc[UR74][R4.64], R194 ;  /* 0x000000c204000986 */ /* 0x0003e8000c10194a */
[----:B-1----:R-:W2:Y:S04]  /*f84b0*/  LDL.LU R194, [R1+0x188] ;  /* 0x0001880001c27983 */ /* 0x002ea80000300800 */
[----:B------:R-:W2:Y:S01]  /*f84c0*/  LDL.LU R249, [R1+0x98] ;  /* 0x0000980001f97983 */ /* 0x000ea20000300800 */
[----:B------:R-:W-:Y:S01]  /*f84d0*/  ISETP.LT.AND P0, PT, R151, UR4, !P5 ;  /* 0x0000000497007c0c */ /* 0x000fe2000ef01270 */
[----:B------:R-:W-:-:S12]  /*f84e0*/  IMAD.WIDE R4, R163, 0x4, R16 ;  /* 0x00000004a3047825 */ /* 0x000fd800078e0210 */
[----:B------:R1:W-:Y:S01]  /*f84f0*/  @P0 STG.E desc[UR74][R4.64], R150 ;  /* 0x0000009604000986 */ /* 0x0003e2000c10194a */
[----:B------:R-:W-:Y:S01]  /*f8500*/  ISETP.LT.AND P0, PT, R160, UR4, !P5 ;  /* 0x00000004a0007c0c */ /* 0x000fe2000ef01270 */
[----:B-1----:R-:W-:-:S12]  /*f8510*/  IMAD.WIDE R4, R163, 0x4, R14 ;  /* 0x00000004a3047825 */ /* 0x002fd800078e020e */
[----:B------:R1:W-:Y:S02]  /*f8520*/  @P0 STG.E desc[UR74][R4.64], R241 ;  /* 0x000000f104000986 */ /* 0x0003e4000c10194a */
[----:B-1----:R-:W-:Y:S02]  /*f8530*/  IMAD.WIDE R4, R163, 0x4, R12 ;  /* 0x00000004a3047825 */ /* 0x002fe400078e020c */
[----:B------:R-:W2:Y:S04]  /*f8540*/  LDL.LU R163, [R1+0xe8c] ;  /* 0x000e8c0001a37983 */ /* 0x000ea80000300800 */
[----:B------:R-:W2:Y:S04]  /*f8550*/  LDL.LU R244, [R1+0xe6c] ;  /* 0x000e6c0001f47983 */ /* 0x000ea80000300800 */
[----:B------:R-:W2:Y:S04]  /*f8560*/  LDL.LU R248, [R1+0xe1c] ;  /* 0x000e1c0001f87983 */ /* 0x000ea80000300800 */
[----:B------:R-:W2:Y:S01]  /*f8570*/  LDL.LU R150, [R1+0x11c4] ;  /* 0x0011c40001967983 */ /* 0x000ea20000300800 */
[----:B------:R-:W-:-:S02]  /*f8580*/  ISETP.LT.AND P0, PT, R161, UR4, !P5 ;  /* 0x00000004a1007c0c */ /* 0x000fc4000ef01270 */
[----:B------:R-:W-:-:S11]  /*f8590*/  LOP3.LUT P6, RZ, R8, 0x1000, RZ, 0xc0, !PT ;  /* 0x0000100008ff7812 */ /* 0x000fd600078cc0ff */
[----:B------:R1:W-:Y:S01]  /*f85a0*/  @P0 STG.E desc[UR74][R4.64], R233 ;  /* 0x000000e904000986 */ /* 0x0003e2000c10194a */
[----:B------:R-:W-:Y:S01]  /*f85b0*/  ISETP.LT.AND P0, PT, R195, UR4, !P6 ;  /* 0x00000004c3007c0c */ /* 0x000fe2000f701270 */
[----:B-1----:R-:W-:-:S12]  /*f85c0*/  IMAD.WIDE R4, R162, 0x4, R18 ;  /* 0x00000004a2047825 */ /* 0x002fd800078e0212 */
[----:B------:R1:W-:Y:S01]  /*f85d0*/  @P0 STG.E desc[UR74][R4.64], R251 ;  /* 0x000000fb04000986 */ /* 0x0003e2000c10194a */
[----:B------:R-:W-:Y:S01]  /*f85e0*/  ISETP.LT.AND P0, PT, R151, UR4, !P6 ;  /* 0x0000000497007c0c */ /* 0x000fe2000f701270 */
[----:B-1----:R-:W-:-:S12]  /*f85f0*/  IMAD.WIDE R4, R162, 0x4, R16 ;  /* 0x00000004a2047825 */ /* 0x002fd800078e0210 */
[----:B------:R1:W-:Y:S01]  /*f8600*/  @P0 STG.E desc[UR74][R4.64], R193 ;  /* 0x000000c104000986 */ /* 0x0003e2000c10194a */
[----:B------:R-:W-:Y:S01]  /*f8610*/  ISETP.LT.AND P0, PT, R160, UR4, !P6 ;  /* 0x00000004a0007c0c */ /* 0x000fe2000f701270 */
[----:B-1----:R-:W-:-:S12]  /*f8620*/  IMAD.WIDE R4, R162, 0x4, R14 ;  /* 0x00000004a2047825 */ /* 0x002fd800078e020e */
[----:B---3--:R1:W-:Y:S01]  /*f8630*/  @P0 STG.E desc[UR74][R4.64], R246 ;  /* 0x000000f604000986 */ /* 0x0083e2000c10194a */
[----:B------:R-:W-:Y:S02]  /*f8640*/  ISETP.LT.AND P0, PT, R161, UR4, !P6 ;  /* 0x00000004a1007c0c */ /* 0x000fe4000f701270 */
[----:B------:R-:W-:Y:S01]  /*f8650*/  LOP3.LUT P2, RZ, R8, 0x4000, RZ, 0xc0, !PT ;  /* 0x0000400008ff7812 */ /* 0x000fe2000784c0ff */
[----:B-1----:R-:W-:Y:S02]  /*f8660*/  IMAD.WIDE R4, R162, 0x4, R12 ;  /* 0x00000004a2047825 */ /* 0x002fe400078e020c */
[----:B------:R-:W3:Y:S08]  /*f8670*/  LDL.LU R162, [R1+0x11c8] ;  /* 0x0011c80001a27983 */ /* 0x000ef00000300800 */
[----:B------:R1:W-:Y:S01]  /*f8680*/  @P0 STG.E desc[UR74][R4.64], R245 ;  /* 0x000000f504000986 */ /* 0x0003e2000c10194a */
[----:B------:R-:W-:-:S03]  /*f8690*/  ISETP.LT.AND P0, PT, R195, UR4, !P2 ;  /* 0x00000004c3007c0c */ /* 0x000fc6000d701270 */
[----:B-1----:R-:W3:Y:S01]  /*f86a0*/  LDL.LU R245, [R1+0x8cc] ;  /* 0x0008cc0001f57983 */ /* 0x002ee20000300800 */
[----:B----4-:R-:W-:Y:S01]  /*f86b0*/  IMAD.WIDE R4, R250, 0x4, R18 ;  /* 0x00000004fa047825 */ /* 0x010fe200078e0212 */
[----:B------:R-:W-:-:S08]  /*f86c0*/  LOP3.LUT P1, RZ, R8, 0x10000, RZ, 0xc0, !PT ;  /* 0x0001000008ff7812 */ /* 0x000fd0000782c0ff */
[----:B--2---:R1:W-:Y:S01]  /*f86d0*/  @P0 STG.E desc[UR74][R4.64], R194 ;  /* 0x000000c204000986 */ /* 0x0043e2000c10194a */
[----:B------:R-:W-:-:S03]  /*f86e0*/  ISETP.LT.AND P0, PT, R151, UR4, !P2 ;  /* 0x0000000497007c0c */ /* 0x000fc6000d701270 */
[----:B-1----:R-:W2:Y:S01]  /*f86f0*/  LDL.LU R194, [R1+0x18c] ;  /* 0x00018c0001c27983 */ /* 0x002ea20000300800 */
[----:B------:R-:W-:-:S09]  /*f8700*/  IMAD.WIDE R4, R250, 0x4, R16 ;  /* 0x00000004fa047825 */ /* 0x000fd200078e0210 */
        /* <DEDUP_REMOVED lines=23> */
[----:B------:R-:W4:Y:S04]  /*f8880*/  LDL.LU R150, [R1+0xdf0] ;  /* 0x000df00001967983 */ /* 0x000f280000300800 */
[----:B------:R-:W4:Y:S06]  /*f8890*/  LDL.LU R251, [R1+0x7c0] ;  /* 0x0007c00001fb7983 */ /* 0x000f2c0000300800 */
[----:B---3--:R1:W-:Y:S01]  /*f88a0*/  @P0 STG.E desc[UR74][R4.64], R245 ;  /* 0x000000f504000986 */ /* 0x0083e2000c10194a */
[----:B------:R-:W-:Y:S01]  /*f88b0*/  ISETP.LT.AND P0, PT, R195, UR4, !P3 ;  /* 0x00000004c3007c0c */ /* 0x000fe2000df01270 */
[----:B-1----:R-:W-:Y:S01]  /*f88c0*/  IMAD.WIDE R4, R162, 0x4, R18 ;  /* 0x00000004a2047825 */ /* 0x002fe200078e0212 */
[----:B------:R-:W-:-:S11]  /*f88d0*/  LOP3.LUT P4, RZ, R3, 0x400000, RZ, 0xc0, !PT ;  /* 0x0040000003ff7812 */ /* 0x000fd6000788c0ff */
[----:B--2---:R1:W-:Y:S04]  /*f88e0*/  @P0 STG.E desc[UR74][R4.64], R194 ;  /* 0x000000c204000986 */ /* 0x0043e8000c10194a */
[----:B-1----:R-:W2:Y:S04]  /*f88f0*/  LDL.LU R194, [R1+0x11d4] ;  /* 0x0011d40001c27983 */ /* 0x002ea80000300800 */
[----:B------:R-:W3:Y:S01]  /*f8900*/  LDL.LU R193, [R1+0xa0] ;  /* 0x0000a00001c17983 */ /* 0x000ee20000300800 */
[----:B------:R-:W-:Y:S01]  /*f8910*/  ISETP.LT.AND P0, PT, R151, UR4, !P3 ;  /* 0x0000000497007c0c */ /* 0x000fe2000df01270 */
[----:B------:R-:W-:-:S02]  /*f8920*/  IMAD.WIDE R4, R162, 0x4, R16 ;  /* 0x00000004a2047825 */ /* 0x000fc400078e0210 */
[----:B------:R-:W3:Y:S04]  /*f8930*/  LDL.LU R246, [R1+0x20] ;  /* 0x0000200001f67983 */ /* 0x000ee80000300800 */
        /* <DEDUP_REMOVED lines=8> */
[----:B-1----:R-:W-:-:S02]  /*f89c0*/  IMAD.WIDE R4, R162, 0x4, R12 ;  /* 0x00000004a2047825 */ /* 0x002fc400078e020c */
[----:B------:R-:W4:Y:S01]  /*f89d0*/  LDL.LU R162, [R1+0x11e4] ;  /* 0x0011e40001a27983 */ /* 0x000f220000300800 */
[----:B------:R-:W-:-:S09]  /*f89e0*/  ISETP.LT.AND P0, PT, R195, UR4, !P4 ;  /* 0x00000004c3007c0c */ /* 0x000fd2000e701270 */
[----:B------:R1:W-:Y:S02]  /*f89f0*/  @P3 STG.E desc[UR74][R4.64], R235 ;  /* 0x000000eb04003986 */ /* 0x0003e4000c10194a */
[----:B-1----:R-:W-:-:S05]  /*f8a00*/  IMAD.WIDE R4, R163, 0x4, R18 ;  /* 0x00000004a3047825 */ /* 0x002fca00078e0212 */
[----:B------:R1:W-:Y:S01]  /*f8a10*/  @P0 STG.E desc[UR74][R4.64], R244 ;  /* 0x000000f404000986 */ /* 0x0003e2000c10194a */
[----:B------:R-:W-:Y:S01]  /*f8a20*/  ISETP.LT.AND P0, PT, R151, UR4, !P4 ;  /* 0x0000000497007c0c */ /* 0x000fe2000e701270 */
[----:B-1----:R-:W-:-:S12]  /*f8a30*/  IMAD.WIDE R4, R163, 0x4, R16 ;  /* 0x00000004a3047825 */ /* 0x002fd800078e0210 */
[----:B------:R1:W-:Y:S04]  /*f8a40*/  @P0 STG.E desc[UR74][R4.64], R248 ;  /* 0x000000f804000986 */ /* 0x0003e8000c10194a */
[----:B-1----:R-:W4:Y:S01]  /*f8a50*/  LDL.LU R248, [R1+0x7c4] ;  /* 0x0007c40001f87983 */ /* 0x002f220000300800 */
[----:B------:R-:W-:Y:S01]  /*f8a60*/  ISETP.LT.AND P0, PT, R160, UR4, !P4 ;  /* 0x00000004a0007c0c */ /* 0x000fe2000e701270 */
[----:B------:R-:W-:Y:S01]  /*f8a70*/  IMAD.WIDE R4, R163, 0x4, R14 ;  /* 0x00000004a3047825 */ /* 0x000fe200078e020e */
[----:B------:R-:W-:Y:S01]  /*f8a80*/  ISETP.LT.AND P4, PT, R161, UR4, !P4 ;  /* 0x00000004a1007c0c */ /* 0x000fe2000e781270 */
[----:B------:R-:W4:Y:S01]  /*f8a90*/  LDL.LU R244, [R1+0xa4] ;  /* 0x0000a40001f47983 */ /* 0x000f220000300800 */
[----:B------:R-:W-:-:S09]  /*f8aa0*/  LOP3.LUT P5, RZ, R3, 0x200000, RZ, 0xc0, !PT ;  /* 0x0020000003ff7812 */ /* 0x000fd200078ac0ff */
[----:B------:R1:W-:Y:S01]  /*f8ab0*/  @P0 STG.E desc[UR74][R4.64], R150 ;  /* 0x0000009604000986 */ /* 0x0003e2000c10194a */
[----:B------:R-:W-:Y:S01]  /*f8ac0*/  ISETP.LT.AND P0, PT, R195, UR4, !P5 ;  /* 0x00000004c3007c0c */ /* 0x000fe2000ef01270 */
[----:B-1----:R-:W-:Y:S02]  /*f8ad0*/  IMAD.WIDE R4, R163, 0x4, R12 ;  /* 0x00000004a3047825 */ /* 0x002fe400078e020c */
[----:B------:R-:W4:Y:S04]  /*f8ae0*/  LDL.LU R150, [R1+0x24] ;  /* 0x0000240001967983 */ /* 0x000f280000300800 */
[----:B------:R-:W4:Y:S04]  /*f8af0*/  LDL.LU R163, [R1+0x11f8] ;  /* 0x0011f80001a37983 */ /* 0x000f280000300800 */
[----:B------:R2:W-:Y:S01]  /*f8b00*/  @P4 STG.E desc[UR74][R4.64], R251 ;  /* 0x000000fb04004986 */ /* 0x0005e2000c10194a */
[----:B------:R-:W-:Y:S01]  /*f8b10*/  LOP3.LUT P6, RZ, R3, 0x100000, RZ, 0xc0, !PT ;  /* 0x0010000003ff7812 */ /* 0x000fe200078cc0ff */
[----:B--2---:R-:W-:-:S05]  /*f8b20*/  IMAD.WIDE R4, R194, 0x4, R18 ;  /* 0x00000004c2047825 */ /* 0x004fca00078e0212 */
[----:B---3--:R1:W-:Y:S01]  /*f8b30*/  @P0 STG.E desc[UR74][R4.64], R193 ;  /* 0x000000c104000986 */ /* 0x0083e2000c10194a */
[----:B------:R-:W-:Y:S01]  /*f8b40*/  ISETP.LT.AND P0, PT, R151, UR4, !P5 ;  /* 0x0000000497007c0c */ /* 0x000fe2000ef01270 */
[----:B-1----:R-:W-:-:S12]  /*f8b50*/  IMAD.WIDE R4, R194, 0x4, R16 ;  /* 0x00000004c2047825 */ /* 0x002fd800078e0210 */
[----:B------:R1:W-:Y:S01]  /*f8b60*/  @P0 STG.E desc[UR74][R4.64], R246 ;  /* 0x000000f604000986 */ /* 0x0003e2000c10194a */
[----:B------:R-:W-:Y:S02]  /*f8b70*/  ISETP.LT.AND P0, PT, R160, UR4, !P5 ;  /* 0x00000004a0007c0c */ /* 0x000fe4000ef01270 */
[----:B------:R-:W-:Y:S01]  /*f8b80*/  ISETP.LT.AND P5, PT, R161, UR4, !P5 ;  /* 0x00000004a1007c0c */ /* 0x000fe2000efa1270 */
[----:B-1----:R-:W-:-:S10]  /*f8b90*/  IMAD.WIDE R4, R194, 0x4, R14 ;  /* 0x00000004c2047825 */ /* 0x002fd400078e020e */
[----:B------:R1:W-:Y:S01]  /*f8ba0*/  @P0 STG.E desc[UR74][R4.64], R236 ;  /* 0x000000ec04000986 */ /* 0x0003e2000c10194a */
[----:B------:R-:W-:Y:S01]  /*f8bb0*/  ISETP.LT.AND P0, PT, R195, UR4, !P6 ;  /* 0x00000004c3007c0c */ /* 0x000fe2000f701270 */
[----:B-1----:R-:W-:Y:S02]  /*f8bc0*/  IMAD.WIDE R4, R194, 0x4, R12 ;  /* 0x00000004c2047825 */ /* 0x002fe400078e020c */
[----:B------:R-:W2:Y:S04]  /*f8bd0*/  LDL.LU R194, [R1+0x1200] ;  /* 0x0012000001c27983 */ /* 0x000ea80000300800 */
[----:B------:R4:W-:Y:S04]  /*f8be0*/  @P5 STG.E desc[UR74][R4.64], R228 ;  /* 0x000000e404005986 */ /* 0x0009e8000c10194a */
[----:B------:R-:W3:Y:S04]  /*f8bf0*/  LDL.LU R31, [R1+0xeb8] ;  /* 0x000eb800011f7983 */ /* 0x000ee80000300800 */
[----:B------:R-:W3:Y:S01]  /*f8c00*/  LDL.LU R247, [R1+0xea8] ;  /* 0x000ea80001f77983 */ /* 0x000ee20000300800 */
[----:B----4-:R-:W-:-:S05]  /*f8c10*/  IMAD.WIDE R4, R162, 0x4, R18 ;  /* 0x00000004a2047825 */ /* 0x010fca00078e0212 */
[----:B------:R1:W-:Y:S01]  /*f8c20*/  @P0 STG.E desc[UR74][R4.64], R250 ;  /* 0x000000fa04000986 */ /* 0x0003e2000c10194a */
[----:B------:R-:W-:Y:S01]  /*f8c30*/  ISETP.LT.AND P0, PT, R151, UR4, !P6 ;  /* 0x0000000497007c0c */ /* 0x000fe2000f701270 */
[----:B-1----:R-:W-:-:S12]  /*f8c40*/  IMAD.WIDE R4, R162, 0x4, R16 ;  /* 0x00000004a2047825 */ /* 0x002fd800078e0210 */
[----:B------:R1:W-:Y:S01]  /*f8c50*/  @P0 STG.E desc[UR74][R4.64], R245 ;  /* 0x000000f504000986 */ /* 0x0003e2000c10194a */
[----:B------:R-:W-:Y:S02]  /*f8c60*/  ISETP.LT.AND P0, PT, R160, UR4, !P6 ;  /* 0x00000004a0007c0c */ /* 0x000fe4000f701270 */
[----:B------:R-:W-:Y:S01]  /*f8c70*/  ISETP.LT.AND P6, PT, R161, UR4, !P6 ;  /* 0x00000004a1007c0c */ /* 0x000fe2000f7c1270 */
[----:B-1----:R-:W-:-:S10]  /*f8c80*/  IMAD.WIDE R4, R162, 0x4, R14 ;  /* 0x00000004a2047825 */ /* 0x002fd400078e020e */
[----:B------:R1:W-:Y:S02]  /*f8c90*/  @P0 STG.E desc[UR74][R4.64], R249 ;  /* 0x000000f904000986 */ /* 0x0003e4000c10194a */
[----:B-1----:R-:W-:Y:S02]  /*f8ca0*/  IMAD.WIDE R4, R162, 0x4, R12 ;  /* 0x00000004a2047825 */ /* 0x002fe400078e020c */
[----:B------:R-:W4:Y:S04]  /*f8cb0*/  LDL.LU R162, [R1+0x1204] ;  /* 0x0012040001a27983 */ /* 0x000f280000300800 */
[----:B------:R1:W-:Y:S04]  /*f8cc0*/  @P6 STG.E desc[UR74][R4.64], R248 ;  /* 0x000000f804006986 */ /* 0x0003e8000c10194a */
[----:B-1----:R-:W4:Y:S04]  /*f8cd0*/  LDL.LU R248, [R1+0xdf8] ;  /* 0x000df80001f87983 */ /* 0x002f280000300800 */
[----:B------:R-:W4:Y:S04]  /*f8ce0*/  LDL.LU R251, [R1+0x7c8] ;  /* 0x0007c80001fb7983 */ /* 0x000f280000300800 */
[----:B------:R-:W4:Y:S04]  /*f8cf0*/  LDL.LU R193, [R1+0xa8] ;  /* 0x0000a80001c17983 */ /* 0x000f280000300800 */
[----:B------:R-:W4:Y:S01]  /*f8d00*/  LDL.LU R246, [R1+0x28] ;  /* 0x0000280001f67983 */ /* 0x000f220000300800 */
[----:B------:R-:W-:Y:S01]  /*f8d10*/  LOP3.LUT P1, RZ, R8, 0x4000000, RZ, 0xc0, !PT ;  /* 0x0400000008ff7812 */ /* 0x000fe2000782c0ff */
[----:B------:R-:W-:-:S02]  /*f8d20*/  IMAD.WIDE R4, R163, 0x4, R18 ;  /* 0x00000004a3047825 */ /* 0x000fc400078e0212 */
[----:B------:R-:W4:Y:S01]  /*f8d30*/  LDL.LU R250, [R1+0xebc] ;  /* 0x000ebc0001fa7983 */ /* 0x000f220000300800 */
[----:B------:R-:W-:-:S03]  /*f8d40*/  ISETP.LT.AND P0, PT, R195, UR4, !P1 ;  /* 0x00000004c3007c0c */ /* 0x000fc6000cf01270 */
[----:B------:R-:W4:Y:S04]  /*f8d50*/  LDL.LU R245, [R1+0xeac] ;  /* 0x000eac0001f57983 */ /* 0x000f280000300800 */
[----:B------:R-:W4:Y:S06]  /*f8d60*/  LDL.LU R249, [R1+0xdfc] ;  /* 0x000dfc0001f97983 */ /* 0x000f2c0000300800 */
[----:B------:R1:W-:Y:S01]  /*f8d70*/  @P0 STG.E desc[UR74][R4.64], R244 ;  /* 0x000000f404000986 */ /* 0x0003e2000c10194a */
[----:B------:R-:W-:-:S03]  /*f8d80*/  ISETP.LT.AND P0, PT, R151, UR4, !P1 ;  /* 0x0000000497007c0c */ /* 0x000fc6000cf01270 */
[----:B-1----:R-:W4:Y:S01]  /*f8d90*/  LDL.LU R244, [R1+0x1214] ;  /* 0x0012140001f47983 */ /* 0x002f220000300800 */
[----:B------:R-:W-:-:S09]  /*f8da0*/  IMAD.WIDE R4, R163, 0x4, R16 ;  /* 0x00000004a3047825 */ /* 0x000fd200078e0210 */
[----:B------:R1:W-:Y:S01]  /*f8db0*/  @P0 STG.E desc[UR74][R4.64], R150 ;  /* 0x0000009604000986 */ /* 0x0003e2000c10194a */
[----:B------:R-:W-:Y:S01]  /*f8dc0*/  ISETP.LT.AND P0, PT, R160, UR4, !P1 ;  /* 0x00000004a0007c0c */ /* 0x000fe2000cf01270 */
[----:B-1----:R-:W-:-:S12]  /*f8dd0*/  IMAD.WIDE R4, R163, 0x4, R14 ;  /* 0x00000004a3047825 */ /* 0x002fd800078e020e */
[----:B------:R1:W-:Y:S01]  /*f8de0*/  @P0 STG.E desc[UR74][R4.64], R237 ;  /* 0x000000ed04000986 */ /* 0x0003e2000c10194a */
[----:B------:R-:W-:Y:S02]  /*f8df0*/  ISETP.LT.AND P0, PT, R161, UR4, !P1 ;  /* 0x00000004a1007c0c */ /* 0x000fe4000cf01270 */
[----:B------:R-:W-:Y:S01]  /*f8e00*/  LOP3.LUT P2, RZ, R8, 0x40000000, RZ, 0xc0, !PT ;  /* 0x4000000008ff7812 */ /* 0x000fe2000784c0ff */
[----:B-1----:R-:W-:Y:S02]  /*f8e10*/  IMAD.WIDE R4, R163, 0x4, R12 ;  /* 0x00000004a3047825 */ /* 0x002fe400078e020c */
[----:B------:R-:W4:Y:S08]  /*f8e20*/  LDL.LU R163, [R1+0x7cc] ;  /* 0x0007cc0001a37983 */ /* 0x000f300000300800 */
[----:B------:R2:W-:Y:S01]  /*f8e30*/  @P0 STG.E desc[UR74][R4.64], R229 ;  /* 0x000000e504000986 */ /* 0x0005e2000c10194a */
[----:B------:R-:W-:-:S03]  /*f8e40*/  ISETP.LT.AND P0, PT, R195, UR4, !P2 ;  /* 0x00000004c3007c0c */ /* 0x000fc6000d701270 */
[----:B------:R-:W4:Y:S01]  /*f8e50*/  LDL.LU R150, [R1+0x1228] ;  /* 0x0012280001967983 */ /* 0x000f220000300800 */
[----:B------:R-:W-:Y:S01]  /*f8e60*/  LOP3.LUT P4, RZ, R8, 0x80000000, RZ, 0xc0, !PT ;  /* 0x8000000008ff7812 */ /* 0x000fe2000788c0ff */
[----:B--2---:R-:W-:-:S08]  /*f8e70*/  IMAD.WIDE R4, R194, 0x4, R18 ;  /* 0x00000004c2047825 */ /* 0x004fd000078e0212 */
[----:B---3--:R1:W-:Y:S01]  /*f8e80*/  @P0 STG.E desc[UR74][R4.64], R31 ;  /* 0x0000001f04000986 */ /* 0x0083e2000c10194a */
[----:B------:R-:W-:Y:S01]  /*f8e90*/  ISETP.LT.AND P0, PT, R151, UR4, !P2 ;  /* 0x0000000497007c0c */ /* 0x000fe2000d701270 */
[----:B-1----:R-:W-:-:S12]  /*f8ea0*/  IMAD.WIDE R4, R194, 0x4, R16 ;  /* 0x00000004c2047825 */ /* 0x002fd800078e0210 */
[----:B------:R1:W-:Y:S01]  /*f8eb0*/  @P0 STG.E desc[UR74][R4.64], R247 ;  /* 0x000000f704000986 */ /* 0x0003e2000c10194a */
[----:B------:R-:W-:Y:S01]  /*f8ec0*/  ISETP.LT.AND P0, PT, R160, UR4, !P2 ;  /* 0x00000004a0007c0c */ /* 0x000fe2000d701270 */
[----:B-1----:R-:W-:-:S12]  /*f8ed0*/  IMAD.WIDE R4, R194, 0x4, R14 ;  /* 0x00000004c2047825 */ /* 0x002fd800078e020e */
[----:B----4-:R1:W-:Y:S04]  /*f8ee0*/  @P0 STG.E desc[UR74][R4.64], R248 ;  /* 0x000000f804000986 */ /* 0x0103e8000c10194a */
[----:B-1----:R-:W2:Y:S01]  /*f8ef0*/  LDL.LU R248, [R1+0xac] ;  /* 0x0000ac0001f87983 */ /* 0x002ea20000300800 */
[----:B------:R-:W-:-:S03]  /*f8f00*/  IMAD.WIDE R4, R194, 0x4, R12 ;  /* 0x00000004c2047825 */ /* 0x000fc600078e020c */
[----:B------:R-:W3:Y:S01]  /*f8f10*/  LDL.LU R194, [R1+0x2c] ;  /* 0x00002c0001c27983 */ /* 0x000ee20000300800 */
[----:B------:R-:W-:-:S13]  /*f8f20*/  ISETP.LT.AND P0, PT, R161, UR4, !P2 ;  /* 0x00000004a1007c0c */ /* 0x000fda000d701270 */
        /* <DEDUP_REMOVED lines=9> */
[----:B------:R1:W-:Y:S02]  /*f8fc0*/  @P0 STG.E desc[UR74][R4.64], R238 ;  /* 0x000000ee04000986 */ /* 0x0003e4000c10194a */
[----:B-1----:R-:W-:Y:S02]  /*f8fd0*/  IMAD.WIDE R4, R162, 0x4, R12 ;  /* 0x00000004a2047825 */ /* 0x002fe400078e020c */
[----:B------:R-:W4:Y:S01]  /*f8fe0*/  LDL.LU R162, [R1+0x1230] ;  /* 0x0012300001a27983 */ /* 0x000f220000300800 */
[----:B------:R-:W-:Y:S02]  /*f8ff0*/  ISETP.LT.AND P0, PT, R161, UR4, !P4 ;  /* 0x00000004a1007c0c */ /* 0x000fe4000e701270 */
        /* <DEDUP_REMOVED lines=13> */
[----:B------:R1:W-:Y:S04]  /*f90d0*/  @P0 STG.E desc[UR74][R4.64], R163 ;  /* 0x000000a304000986 */ /* 0x0003e8000c10194a */
[----:B-1----:R-:W4:Y:S01]  /*f90e0*/  LDL.LU R163, [R1+0x1234] ;  /* 0x0012340001a37983 */ /* 0x002f220000300800 */
[----:B------:R-:W-:-:S04]  /*f90f0*/  LOP3.LUT P1, RZ, R9, 0x8, RZ, 0xc0, !PT ;  /* 0x0000000809ff7812 */ /* 0x000fc8000782c0ff */
[----:B------:R-:W-:Y:S01]  /*f9100*/  ISETP.LT.AND P0, PT, R195, UR4, !P1 ;  /* 0x00000004c3007c0c */ /* 0x000fe2000cf01270 */
[----:B------:R-:W-:-:S12]  /*f9110*/  IMAD.WIDE R4, R150, 0x4, R18 ;  /* 0x0000000496047825 */ /* 0x000fd800078e0212 */
[----:B--2---:R1:W-:Y:S01]  /*f9120*/  @P0 STG.E desc[UR74][R4.64], R248 ;  /* 0x000000f804000986 */ /* 0x0043e2000c10194a */
[----:B------:R-:W-:Y:S01]  /*f9130*/  ISETP.LT.AND P0, PT, R151, UR4, !P1 ;  /* 0x0000000497007c0c */ /* 0x000fe2000cf01270 */
[----:B-1----:R-:W-:-:S12]  /*f9140*/  IMAD.WIDE R4, R150, 0x4, R16 ;  /* 0x0000000496047825 */ /* 0x002fd800078e0210 */
[----:B---3--:R1:W-:Y:S04]  /*f9150*/  @P0 STG.E desc[UR74][R4.64], R194 ;  /* 0x000000c204000986 */ /* 0x0083e8000c10194a */
[----:B-1----:R-:W2:Y:S01]  /*f9160*/  LDL.LU R194, [R1+0x1244] ;  /* 0x0012440001c27983 */ /* 0x002ea20000300800 */
[----:B------:R-:W-:Y:S01]  /*f9170*/  ISETP.LT.AND P0, PT, R160, UR4, !P1 ;  /* 0x00000004a0007c0c */ /* 0x000fe2000cf01270 */
[----:B------:R-:W-:-:S12]  /*f9180*/  IMAD.WIDE R4, R150, 0x4, R14 ;  /* 0x0000000496047825 */ /* 0x000fd800078e020e */
[----:B------:R1:W-:Y:S02]  /*f9190*/  @P0 STG.E desc[UR74][R4.64], R239 ;  /* 0x000000ef04000986 */ /* 0x0003e4000c10194a */
[----:B-1----:R-:W-:Y:S02]  /*f91a0*/  IMAD.WIDE R4, R150, 0x4, R12 ;  /* 0x0000000496047825 */ /* 0x002fe400078e020c */
[----:B------:R-:W3:Y:S01]  /*f91b0*/  LDL.LU R150, [R1+0x1258] ;  /* 0x0012580001967983 */ /* 0x000ee20000300800 */
[----:B------:R-:W-:Y:S02]  /*f91c0*/  ISETP.LT.AND P0, PT, R161, UR4, !P1 ;  /* 0x00000004a1007c0c */ /* 0x000fe4000cf01270 */
[----:B------:R-:W-:-:S11]  /*f91d0*/  LOP3.LUT P2, RZ, R9, 0x40, RZ, 0xc0, !PT ;  /* 0x0000004009ff7812 */ /* 0x000fd6000784c0ff */
[----:B------:R4:W-:Y:S01]  /*f91e0*/  @P0 STG.E desc[UR74][R4.64], R231 ;  /* 0x000000e704000986 */ /* 0x0009e2000c10194a */
[----:B------:R-:W-:Y:S01]  /*f91f0*/  ISETP.LT.AND P0, PT, R195, UR4, !P2 ;  /* 0x00000004c3007c0c */ /* 0x000fe2000d701270 */
[----:B----4-:R-:W-:-:S12]  /*f9200*/  IMAD.WIDE R4, R162, 0x4, R18 ;  /* 0x00000004a2047825 */ /* 0x010fd800078e0212 */
        /* <DEDUP_REMOVED lines=26> */
[----:B------:R-:W-:-:S02]  /*f93b0*/  ISETP.LT.AND P0, PT, R195, UR4, !P1 ;  /* 0x00000004c3007c0c */ /* 0x000fc4000cf01270 */
[----:B------:R-:W-:Y:S01]  /*f93c0*/  LOP3.LUT P4, RZ, R9, 0x1000, RZ, 0xc0, !PT ;  /* 0x0000100009ff7812 */ /* 0x000fe2000788c0ff */
[----:B--2---:R-:W-:-:S10]  /*f93d0*/  IMAD.WIDE R4, R194, 0x4, R18 ;  /* 0x00000004c2047825 */ /* 0x004fd400078e0212 */
        /* <DEDUP_REMOVED lines=11> */
[----:B---3--:R-:W-:-:S12]  /*f9490*/  IMAD.WIDE R4, R150, 0x4, R18 ;  /* 0x0000000496047825 */ /* 0x008fd800078e0212 */
        /* <DEDUP_REMOVED lines=8> */
[----:B------:R-:W2:Y:S01]  /*f9520*/  LDL.LU R150, [R1+0x1814] ;  /* 0x0018140001967983 */ /* 0x000ea20000300800 */
        /* <DEDUP_REMOVED lines=13> */
[----:B------:R-:W3:Y:S01]  /*f9600*/  LDL.LU R162, [R1+0x1828] ;  /* 0x0018280001a27983 */ /* 0x000ee20000300800 */
[----:B------:R-:W-:-:S03]  /*f9610*/  ISETP.LT.AND P0, PT, R161, UR4, !P2 ;  /* 0x00000004a1007c0c */ /* 0x000fc6000d701270 */
[----:B------:R-:W4:Y:S01]  /*f9620*/  LDL.LU R194, [R1+0x1834] ;  /* 0x0018340001c27983 */ /* 0x000f220000300800 */
[----:B------:R-:W-:-:S09]  /*f9630*/  LOP3.LUT P3, RZ, R9, 0x10000, RZ, 0xc0, !PT ;  /* 0x0001000009ff7812 */ /* 0x000fd2000786c0ff */
        /* <DEDUP_REMOVED lines=15> */
[----:B------:R-:W-:Y:S02]  /*f9730*/  ISETP.LT.AND P0, PT, R195, UR4, !P1 ;  /* 0x00000004c3007c0c */ /* 0x000fe4000cf01270 */
        /* <DEDUP_REMOVED lines=11> */
[----:B------:R-:W-:-:S13]  /*f97f0*/  ISETP.LT.AND P0, PT, R161, UR4, !P1 ;  /* 0x00000004a1007c0c */ /* 0x000fda000cf01270 */
        /* <DEDUP_REMOVED lines=26> */
[----:B-1----:R-:W-:-:S10]  /*f99a0*/  IMAD.WIDE R4, R194, 0x4, R12 ;  /* 0x00000004c2047825 */ /* 0x002fd400078e020c */
        /* <DEDUP_REMOVED lines=16> */
[----:B--2---:R-:W-:-:S12]  /*f9ab0*/  IMAD.WIDE R4, R150, 0x4, R18 ;  /* 0x0000000496047825 */ /* 0x004fd800078e0212 */
        /* <DEDUP_REMOVED lines=10> */
[----:B------:R-:W-:Y:S01]  /*f9b60*/  LOP3.LUT P2, RZ, R9, 0x20000000, RZ, 0xc0, !PT ;  /* 0x2000000009ff7812 */ /* 0x000fe2000784c0ff */
[----:B------:R-:W2:Y:S10]  /*f9b70*/  LDL.LU R194, [R1+0x182c] ;  /* 0x00182c0001c27983 */ /* 0x000eb40000300800 */
        /* <DEDUP_REMOVED lines=41> */
[----:B------:R-:W2:Y:S10]  /*f9e10*/  LDL.LU R150, [R1+0x181c] ;  /* 0x00181c0001967983 */ /* 0x000eb40000300800 */
        /* <DEDUP_REMOVED lines=11> */
[----:B---3--:R-:W-:-:S04]  /*f9ed0*/  IMAD.WIDE R20, R162, 0x4, R18 ;  /* 0x00000004a2147825 */ /* 0x008fc800078e0212 */
[----:B------:R-:W-:-:S04]  /*f9ee0*/  IMAD.WIDE R22, R162, 0x4, R16 ;  /* 0x00000004a2167825 */ /* 0x000fc800078e0210 */
[----:B-1----:R-:W-:-:S04]  /*f9ef0*/  IMAD.WIDE R4, R194, 0x4, R12 ;  /* 0x00000004c2047825 */ /* 0x002fc800078e020c */
[C---:B------:R-:W-:Y:S01]  /*f9f00*/  IMAD.WIDE R24, R162.reuse, 0x4, R14 ;  /* 0x00000004a2187825 */ /* 0x040fe200078e020e */
[----:B------:R1:W-:Y:S03]  /*f9f10*/  @P0 STG.E desc[UR74][R4.64], R199 ;  /* 0x000000c704000986 */ /* 0x0003e6000c10194a */
[----:B-1----:R-:W-:Y:S02]  /*f9f20*/  IMAD.WIDE R4, R162, 0x4, R12 ;  /* 0x00000004a2047825 */ /* 0x002fe400078e020c */
[----:B------:R-:W3:Y:S01]  /*f9f30*/  LDL.LU R162, [R1+0x1818] ;  /* 0x0018180001a27983 */ /* 0x000ee20000300800 */
[----:B------:R-:W-:-:S04]  /*f9f40*/  LOP3.LUT P4, RZ, R10, 0x40, RZ, 0xc0, !PT ;  /* 0x000000400aff7812 */ /* 0x000fc8000788c0ff */
[----:B------:R-:W-:-:S13]  /*f9f50*/  ISETP.LT.AND P0, PT, R195, UR4, !P4 ;  /* 0x00000004c3007c0c */ /* 0x000fda000e701270 */
[----:B------:R1:W-:Y:S01]  /*f9f60*/  @P0 STG.E desc[UR74][R20.64], R187 ;  /* 0x000000bb14000986 */ /* 0x0003e2000c10194a */
[----:B------:R-:W-:-:S13]  /*f9f70*/  ISETP.LT.AND P0, PT, R151, UR4, !P4 ;  /* 0x0000000497007c0c */ /* 0x000fda000e701270 */
[----:B------:R1:W-:Y:S01]  /*f9f80*/  @P0 STG.E desc[UR74][R22.64], R179 ;  /* 0x000000b316000986 */ /* 0x0003e2000c10194a */
[----:B------:R-:W-:-:S13]  /*f9f90*/  ISETP.LT.AND P0, PT, R160, UR4, !P4 ;  /* 0x00000004a0007c0c */ /* 0x000fda000e701270 */
[----:B------:R-:W-:Y:S01]  /*f9fa0*/  @P0 STG.E desc[UR74][R24.64], R79 ;  /* 0x0000004f18000986 */ /* 0x000fe2000c10194a */
[----:B------:R-:W-:-:S13]  /*f9fb0*/  ISETP.LT.AND P0, PT, R161, UR4, !P4 ;  /* 0x00000004a1007c0c */ /* 0x000fda000e701270 */
[----:B------:R1:W-:Y:S01]  /*f9fc0*/  @P0 STG.E desc[UR74][R4.64], R75 ;  /* 0x0000004b04000986 */ /* 0x0003e2000c10194a */
[----:B----4-:R-:W-:-:S04]  /*f9fd0*/  IMAD.WIDE R26, R163, 0x4, R18 ;  /* 0x00000004a31a7825 */ /* 0x010fc800078e0212 */
[----:B-1----:R-:W-:-:S04]  /*f9fe0*/  IMAD.WIDE R20, R163, 0x4, R16 ;  /* 0x00000004a3147825 */ /* 0x002fc800078e0210 */
[----:B------:R-:W-:-:S04]  /*f9ff0*/  IMAD.WIDE R22, R163, 0x4, R14 ;  /* 0x00000004a3167825 */ /* 0x000fc800078e020e */
[----:B------:R-:W-:Y:S02]  /*fa000*/  IMAD.WIDE R4, R163, 0x4, R12 ;  /* 0x00000004a3047825 */ /* 0x000fe400078e020c */
[----:B------:R-:W4:Y:S01]  /*fa010*/  LDL.LU R163, [R1+0x1810] ;  /* 0x0018100001a37983 */ /* 0x000f220000300800 */
[----:B------:R-:W-:-:S03]  /*fa020*/  LOP3.LUT P3, RZ, R10, 0x100, RZ, 0xc0, !PT ;  /* 0x000001000aff7812 */ /* 0x000fc6000786c0ff */
[----:B------:R-:W4:Y:S01]  /*fa030*/  LDL.LU R194, [R1+0x126c] ;  /* 0x00126c0001c27983 */ /* 0x000f220000300800 */
[----:B------:R-:W-:-:S13]  /*fa040*/  ISETP.LT.AND P0, PT, R195, UR4, !P3 ;  /* 0x00000004c3007c0c */ /* 0x000fda000df01270 */
[----:B------:R1:W-:Y:S01]  /*fa050*/  @P0 STG.E desc[UR74][R26.64], R68 ;  /* 0x000000441a000986 */ /* 0x0003e2000c10194a */
[----:B------:R-:W-:-:S13]  /*fa060*/  ISETP.LT.AND P0, PT, R151, UR4, !P3 ;  /* 0x0000000497007c0c */ /* 0x000fda000df01270 */
[----:B------:R1:W-:Y:S01]  /*fa070*/  @P0 STG.E desc[UR74][R20.64], R64 ;  /* 0x0000004014000986 */ /* 0x0003e2000c10194a */
[----:B------:R-:W-:Y:S02]  /*fa080*/  ISETP.LT.AND P0, PT, R160, UR4, !P3 ;  /* 0x00000004a0007c0c */ /* 0x000fe4000df01270 */
[----:B------:R-:W-:-:S11]  /*fa090*/  LOP3.LUT P1, RZ, R10, 0x800, RZ, 0xc0, !PT ;  /* 0x000008000aff7812 */ /* 0x000fd6000782c0ff */
[----:B------:R-:W-:Y:S01]  /*fa0a0*/  @P0 STG.E desc[UR74][R22.64], R60 ;  /* 0x0000003c16000986 */ /* 0x000fe2000c10194a */
[----:B------:R-:W-:-:S13]  /*fa0b0*/  ISETP.LT.AND P0, PT, R161, UR4, !P3 ;  /* 0x00000004a1007c0c */ /* 0x000fda000df01270 */
[----:B------:R1:W-:Y:S01]  /*fa0c0*/  @P0 STG.E desc[UR74][R4.64], R56 ;  /* 0x0000003804000986 */ /* 0x0003e2000c10194a */
[----:B------:R-:W-:Y:S01]  /*fa0d0*/  ISETP.LT.AND P0, PT, R195, UR4, !P1 ;  /* 0x00000004c3007c0c */ /* 0x000fe2000cf01270 */
[----:B--2---:R-:W-:-:S04]  /*fa0e0*/  IMAD.WIDE R24, R150, 0x4, R18 ;  /* 0x0000000496187825 */ /* 0x004fc800078e0212 */
[----:B-1----:R-:W-:-:S04]  /*fa0f0*/  IMAD.WIDE R26, R150, 0x4, R16 ;  /* 0x00000004961a7825 */ /* 0x002fc800078e0210 */
[----:B------:R-:W-:-:S04]  /*fa100*/  IMAD.WIDE R20, R150, 0x4, R14 ;  /* 0x0000000496147825 */ /* 0x000fc800078e020e */
[----:B------:R-:W-:Y:S02]  /*fa110*/  IMAD.WIDE R4, R150, 0x4, R12 ;  /* 0x0000000496047825 */ /* 0x000fe400078e020c */
[----:B------:R-:W2:Y:S04]  /*fa120*/  LDL.LU R150, [R1+0x1268] ;  /* 0x0012680001967983 */ /* 0x000ea80000300800 */
[----:B------:R1:W-:Y:S01]  /*fa130*/  @P0 STG.E desc[UR74][R24.64], R52 ;  /* 0x0000003418000986 */ /* 0x0003e2000c10194a */
[----:B------:R-:W-:-:S13]  /*fa140*/  ISETP.LT.AND P0, PT, R151, UR4, !P1 ;  /* 0x0000000497007c0c */ /* 0x000fda000cf01270 */
[----:B------:R1:W-:Y:S01]  /*fa150*/  @P0 STG.E desc[UR74][R26.64], R88 ;  /* 0x000000581a000986 */ /* 0x0003e2000c10194a */
[----:B------:R-:W-:-:S13]  /*fa160*/  ISETP.LT.AND P0, PT, R160, UR4, !P1 ;  /* 0x00000004a0007c0c */ /* 0x000fda000cf01270 */
[----:B------:R-:W-:Y:S01]  /*fa170*/  @P0 STG.E desc[UR74][R20.64], R144 ;  /* 0x0000009014000986 */ /* 0x000fe2000c10194a */
[----:B------:R-:W-:-:S13]  /*fa180*/  ISETP.LT.AND P0, PT, R161, UR4, !P1 ;  /* 0x00000004a1007c0c */ /* 0x000fda000cf01270 */
[----:B------:R1:W-:Y:S01]  /*fa190*/  @P0 STG.E desc[UR74][R4.64], R140 ;  /* 0x0000008c04000986 */ /* 0x0003e2000c10194a */
[----:B---3--:R-:W-:-:S04]  /*fa1a0*/  IMAD.WIDE R22, R162, 0x4, R18 ;  /* 0x00000004a2167825 */ /* 0x008fc800078e0212 */
[----:B-1----:R-:W-:-:S04]  /*fa1b0*/  IMAD.WIDE R24, R162, 0x4, R16 ;  /* 0x00000004a2187825 */ /* 0x002fc800078e0210 */
[----:B------:R-:W-:-:S04]  /*fa1c0*/  IMAD.WIDE R26, R162, 0x4, R14 ;  /* 0x00000004a21a7825 */ /* 0x000fc800078e020e */
[----:B------:R-:W-:Y:S02]  /*fa1d0*/  IMAD.WIDE R4, R162, 0x4, R12 ;  /* 0x00000004a2047825 */ /* 0x000fe400078e020c */
[----:B------:R-:W3:Y:S01]  /*fa1e0*/  LDL.LU R162, [R1+0x125c] ;  /* 0x00125c0001a27983 */ /* 0x000ee20000300800 */
[----:B------:R-:W-:-:S04]  /*fa1f0*/  LOP3.LUT P2, RZ, R10, 0x1000, RZ, 0xc0, !PT ;  /* 0x000010000aff7812 */ /* 0x000fc8000784c0ff */
        /* <DEDUP_REMOVED lines=10> */
[----:B----4-:R-:W-:-:S04]  /*fa2a0*/  IMAD.WIDE R20, R163, 0x4, R18 ;  /* 0x00000004a3147825 */ /* 0x010fc800078e0212 */
[----:B-1----:R-:W-:-:S04]  /*fa2b0*/  IMAD.WIDE R22, R163, 0x4, R16 ;  /* 0x00000004a3167825 */ /* 0x002fc800078e0210 */
[----:B------:R-:W-:-:S04]  /*fa2c0*/  IMAD.WIDE R24, R163, 0x4, R14 ;  /* 0x00000004a3187825 */ /* 0x000fc800078e020e */
[----:B------:R-:W-:Y:S02]  /*fa2d0*/  IMAD.WIDE R4, R163, 0x4, R12 ;  /* 0x00000004a3047825 */ /* 0x000fe400078e020c */
[----:B------:R-:W4:Y:S04]  /*fa2e0*/  LDL.LU R163, [R1+0x1254] ;  /* 0x0012540001a37983 */ /* 0x000f280000300800 */
[----:B------:R1:W-:Y:S01]  /*fa2f0*/  @P0 STG.E desc[UR74][R20.64], R53 ;  /* 0x0000003514000986 */ /* 0x0003e2000c10194a */
[----:B------:R-:W-:-:S13]  /*fa300*/  ISETP.LT.AND P0, PT, R151, UR4, !P3 ;  /* 0x0000000497007c0c */ /* 0x000fda000df01270 */
[----:B------:R1:W-:Y:S01]  /*fa310*/  @P0 STG.E desc[UR74][R22.64], R89 ;  /* 0x0000005916000986 */ /* 0x0003e2000c10194a */
[----:B------:R-:W-:Y:S02]  /*fa320*/  ISETP.LT.AND P0, PT, R160, UR4, !P3 ;  /* 0x00000004a0007c0c */ /* 0x000fe4000df01270 */
[----:B------:R-:W-:-:S11]  /*fa330*/  LOP3.LUT P1, RZ, R10, 0x20000, RZ, 0xc0, !PT ;  /* 0x000200000aff7812 */ /* 0x000fd6000782c0ff */
[----:B------:R-:W-:Y:S01]  /*fa340*/  @P0 STG.E desc[UR74][R24.64], R145 ;  /* 0x0000009118000986 */ /* 0x000fe2000c10194a */
[----:B------:R-:W-:Y:S01]  /*fa350*/  ISETP.LT.AND P0, PT, R161, UR4, !P3 ;  /* 0x00000004a1007c0c */ /* 0x000fe2000df01270 */
[----:B------:R-:W-:-:S12]  /*fa360*/  IMAD.WIDE R26, R194, 0x4, R18 ;  /* 0x00000004c21a7825 */ /* 0x000fd800078e0212 */
[----:B------:R1:W-:Y:S01]  /*fa370*/  @P0 STG.E desc[UR74][R4.64], R141 ;  /* 0x0000008d04000986 */ /* 0x0003e2000c10194a */
[----:B------:R-:W-:Y:S01]  /*fa380*/  ISETP.LT.AND P0, PT, R195, UR4, !P1 ;  /* 0x00000004c3007c0c */ /* 0x000fe2000cf01270 */
        /* <DEDUP_REMOVED lines=47> */
[----:B------:R-:W-:Y:S01]  /*fa680*/  IMAD.WIDE R24, R163, 0x4, R14 ;  /* 0x00000004a3187825 */ /* 0x000fe200078e020e */
[----:B------:R-:W-:-:S11]  /*fa690*/  LOP3.LUT P1, RZ, R10, 0x4000000, RZ, 0xc0, !PT ;  /* 0x040000000aff7812 */ /* 0x000fd6000782c0ff */
[----:B------:R-:W-:Y:S01]  /*fa6a0*/  @P0 STG.E desc[UR74][R24.64], R147 ;  /* 0x0000009318000986 */ /* 0x000fe2000c10194a */
[----:B------:R-:W-:Y:S01]  /*fa6b0*/  ISETP.LT.AND P0, PT, R161, UR4, !P3 ;  /* 0x00000004a1007c0c */ /* 0x000fe2000df01270 */
[----:B------:R-:W-:Y:S02]  /*fa6c0*/  IMAD.WIDE R4, R163, 0x4, R12 ;  /* 0x00000004a3047825 */ /* 0x000fe400078e020c */
[----:B------:R-:W3:Y:S10]  /*fa6d0*/  LDL.LU R163, [R1+0x1240] ;  /* 0x0012400001a37983 */ /* 0x000ef40000300800 */
[----:B------:R1:W-:Y:S01]  /*fa6e0*/  @P0 STG.E desc[UR74][R4.64], R143 ;  /* 0x0000008f04000986 */ /* 0x0003e2000c10194a */
[----:B------:R-:W-:Y:S01]  /*fa6f0*/  ISETP.LT.AND P0, PT, R195, UR4, !P1 ;  /* 0x00000004c3007c0c */ /* 0x000fe2000cf01270 */
[----:B------:R-:W-:-:S12]  /*fa700*/  IMAD.WIDE R26, R194, 0x4, R18 ;  /* 0x00000004c21a7825 */ /* 0x000fd800078e0212 */
[----:B------:R-:W-:Y:S01]  /*fa710*/  @P0 STG.E desc[UR74][R26.64], R48 ;  /* 0x000000301a000986 */ /* 0x000fe2000c10194a */
[----:B------:R-:W-:Y:S01]  /*fa720*/  ISETP.LT.AND P0, PT, R151, UR4, !P1 ;  /* 0x0000000497007c0c */ /* 0x000fe2000cf01270 */
[----:B----4-:R-:W-:-:S12]  /*fa730*/  IMAD.WIDE R20, R194, 0x4, R16 ;  /* 0x00000004c2147825 */ /* 0x010fd800078e0210 */
[----:B------:R4:W-:Y:S01]  /*fa740*/  @P0 STG.E desc[UR74][R20.64], R44 ;  /* 0x0000002c14000986 */ /* 0x0009e2000c10194a */
[----:B------:R-:W-:Y:S01]  /*fa750*/  ISETP.LT.AND P0, PT, R160, UR4, !P1 ;  /* 0x00000004a0007c0c */ /* 0x000fe2000cf01270 */
[----:B-1----:R-:W-:Y:S01]  /*fa760*/  IMAD.WIDE R22, R194, 0x4, R14 ;  /* 0x00000004c2167825 */ /* 0x002fe200078e020e */
[----:B------:R-:W-:-:S11]  /*fa770*/  LOP3.LUT P2, RZ, R10, 0x8000000, RZ, 0xc0, !PT ;  /* 0x080000000aff7812 */ /* 0x000fd6000784c0ff */
[----:B------:R-:W-:Y:S01]  /*fa780*/  @P0 STG.E desc[UR74][R22.64], R40 ;  /* 0x0000002816000986 */ /* 0x000fe2000c10194a */
[----:B------:R-:W-:Y:S01]  /*fa790*/  ISETP.LT.AND P0, PT, R161, UR4, !P1 ;  /* 0x00000004a1007c0c */ /* 0x000fe2000cf01270 */
[----:B------:R-:W-:Y:S01]  /*fa7a0*/  IMAD.WIDE R4, R194, 0x4, R12 ;  /* 0x00000004c2047825 */ /* 0x000fe200078e020c */
[----:B------:R-:W-:Y:S02]  /*fa7b0*/  LOP3.LUT P3, RZ, R10, 0x40000000, RZ, 0xc0, !PT ;  /* 0x400000000aff7812 */ /* 0x000fe4000786c0ff */
[----:B------:R-:W-:-:S09]  /*fa7c0*/  LOP3.LUT P4, RZ, R11, 0x2, RZ, 0xc0, !PT ;  /* 0x000000020bff7812 */ /* 0x000fd2000788c0ff */
[----:B------:R1:W-:Y:S01]  /*fa7d0*/  @P0 STG.E desc[UR74][R4.64], R36 ;  /* 0x0000002404000986 */ /* 0x0003e2000c10194a */
[----:B------:R-:W-:Y:S01]  /*fa7e0*/  ISETP.LT.AND P0, PT, R195, UR4, !P2 ;  /* 0x00000004c3007c0c */ /* 0x000fe2000d701270 */
[----:B--2---:R-:W-:-:S04]  /*fa7f0*/  IMAD.WIDE R10, R150, 0x4, R18 ;  /* 0x00000004960a7825 */ /* 0x004fc800078e0212 */
[----:B------:R-:W-:-:S04]  /*fa800*/  IMAD.WIDE R24, R150, 0x4, R16 ;  /* 0x0000000496187825 */ /* 0x000fc800078e0210 */
[----:B----4-:R-:W-:-:S04]  /*fa810*/  IMAD.WIDE R20, R150, 0x4, R14 ;  /* 0x0000000496147825 */ /* 0x010fc800078e020e */
[----:B-1----:R-:W-:Y:S02]  /*fa820*/  IMAD.WIDE R4, R150, 0x4, R12 ;  /* 0x0000000496047825 */ /* 0x002fe400078e020c */
[----:B------:R-:W2:Y:S04]  /*fa830*/  LDL.LU R150, [R1+0x123c] ;  /* 0x00123c0001967983 */ /* 0x000ea80000300800 */
[----:B------:R1:W-:Y:S01]  /*fa840*/  @P0 STG.E desc[UR74][R10.64], R32 ;  /* 0x000000200a000986 */ /* 0x0003e2000c10194a */
[----:B------:R-:W-:-:S03]  /*fa850*/  ISETP.LT.AND P0, PT, R151, UR4, !P2 ;  /* 0x0000000497007c0c */ /* 0x000fc6000d701270 */
[----:B------:R-:W4:Y:S10]  /*fa860*/  LDL.LU R194, [R1+0x1238] ;  /* 0x0012380001c27983 */ /* 0x000f340000300800 */
        /* <DEDUP_REMOVED lines=18> */
[----:B------:R-:W-:Y:S02]  /*fa990*/  ISETP.LT.AND P0, PT, R195, UR4, !P4 ;  /* 0x00000004c3007c0c */ /* 0x000fe4000e701270 */
[----:B------:R-:W-:Y:S01]  /*fa9a0*/  LOP3.LUT P1, RZ, R8, 0x1000000, RZ, 0xc0, !PT ;  /* 0x0100000008ff7812 */ /* 0x000fe2000782c0ff */
[----:B------:R-:W-:-:S10]  /*fa9b0*/  IMAD.WIDE R20, R163, 0x4, R18 ;  /* 0x00000004a3147825 */ /* 0x000fd400078e0212 */
[----:B------:R2:W-:Y:S01]  /*fa9c0*/  @P0 STG.E desc[UR74][R20.64], R33 ;  /* 0x0000002114000986 */ /* 0x0005e2000c10194a */
[----:B------:R-:W-:Y:S01]  /*fa9d0*/  ISETP.LT.AND P0, PT, R151, UR4, !P4 ;  /* 0x0000000497007c0c */ /* 0x000fe2000e701270 */
[----:B-1----:R-:W-:-:S12]  /*fa9e0*/  IMAD.WIDE R22, R163, 0x4, R16 ;  /* 0x00000004a3167825 */ /* 0x002fd800078e0210 */
[----:B------:R-:W-:Y:S01]  /*fa9f0*/  @P0 STG.E desc[UR74][R22.64], R85 ;  /* 0x0000005516000986 */ /* 0x000fe2000c10194a */
[----:B------:R-:W-:Y:S01]  /*faa00*/  ISETP.LT.AND P0, PT, R160, UR4, !P4 ;  /* 0x00000004a0007c0c */ /* 0x000fe2000e701270 */
[----:B------:R-:W-:-:S12]  /*faa10*/  IMAD.WIDE R10, R163, 0x4, R14 ;  /* 0x00000004a30a7825 */ /* 0x000fd800078e020e */
[----:B------:R1:W-:Y:S01]  /*faa20*/  @P0 STG.E desc[UR74][R10.64], R137 ;  /* 0x000000890a000986 */ /* 0x0003e2000c10194a */
[----:B------:R-:W-:Y:S01]  /*faa30*/  ISETP.LT.AND P0, PT, R161, UR4, !P4 ;  /* 0x00000004a1007c0c */ /* 0x000fe2000e701270 */
[----:B------:R-:W-:Y:S01]  /*faa40*/  IMAD.WIDE R4, R163, 0x4, R12 ;  /* 0x00000004a3047825 */ /* 0x000fe200078e020c */
[C---:B------:R-:W-:Y:S01]  /*faa50*/  LOP3.LUT P2, RZ, R8.reuse, 0x800000, RZ, 0xc0, !PT ;  /* 0x0080000008ff7812 */ /* 0x040fe2000784c0ff */
[----:B------:R-:W3:Y:S01]  /*faa60*/  LDL.LU R163, [R1+0x1224] ;  /* 0x0012240001a37983 */ /* 0x000ee20000300800 */
[----:B------:R-:W-:-:S09]  /*faa70*/  LOP3.LUT P3, RZ, R8, 0x100000, RZ, 0xc0, !PT ;  /* 0x0010000008ff7812 */ /* 0x000fd2000786c0ff */
[----:B------:R1:W-:Y:S01]  /*faa80*/  @P0 STG.E desc[UR74][R4.64], R133 ;  /* 0x0000008504000986 */ /* 0x0003e2000c10194a */
[----:B------:R-:W-:Y:S02]  /*faa90*/  ISETP.LT.AND P0, PT, R195, UR4, !P1 ;  /* 0x00000004c3007c0c */ /* 0x000fe4000cf01270 */
[----:B------:R-:W-:Y:S01]  /*faaa0*/  LOP3.LUT P4, RZ, R8, 0x20000, RZ, 0xc0, !PT ;  /* 0x0002000008ff7812 */ /* 0x000fe2000788c0ff */
[----:B--2---:R-:W-:-:S10]  /*faab0*/  IMAD.WIDE R8, R150, 0x4, R18 ;  /* 0x0000000496087825 */ /* 0x004fd400078e0212 */
[----:B------:R2:W-:Y:S01]  /*faac0*/  @P0 STG.E desc[UR74][R8.64], R50 ;  /* 0x0000003208000986 */ /* 0x0005e2000c10194a */
[----:B------:R-:W-:Y:S01]  /*faad0*/  ISETP.LT.AND P0, PT, R151, UR4, !P1 ;  /* 0x0000000497007c0c */ /* 0x000fe2000cf01270 */
[----:B------:R-:W-:-:S12]  /*faae0*/  IMAD.WIDE R20, R150, 0x4, R16 ;  /* 0x0000000496147825 */ /* 0x000fd800078e0210 */
[----:B------:R-:W-:Y:S01]  /*faaf0*/  @P0 STG.E desc[UR74][R20.64], R46 ;  /* 0x0000002e14000986 */ /* 0x000fe2000c10194a */
[----:B------:R-:W-:Y:S02]  /*fab00*/  ISETP.LT.AND P0, PT, R160, UR4, !P1 ;  /* 0x00000004a0007c0c */ /* 0x000fe4000cf01270 */
[----:B------:R-:W-:Y:S01]  /*fab10*/  ISETP.LT.AND P1, PT, R161, UR4, !P1 ;  /* 0x00000004a1007c0c */ /* 0x000fe2000cf21270 */
[----:B-1----:R-:W-:-:S04]  /*fab20*/  IMAD.WIDE R10, R150, 0x4, R14 ;  /* 0x00000004960a7825 */ /* 0x002fc800078e020e */
[----:B------:R-:W-:Y:S02]  /*fab30*/  IMAD.WIDE R4, R150, 0x4, R12 ;  /* 0x0000000496047825 */ /* 0x000fe400078e020c */
[----:B------:R-:W3:Y:S04]  /*fab40*/  LDL.LU R150, [R1+0x1220] ;  /* 0x0012200001967983 */ /* 0x000ee80000300800 */
[----:B------:R-:W-:Y:S01]  /*fab50*/  @P0 STG.E desc[UR74][R10.64], R42 ;  /* 0x0000002a0a000986 */ /* 0x000fe2000c10194a */
[----:B------:R-:W-:-:S03]  /*fab60*/  ISETP.LT.AND P0, PT, R195, UR4, !P2 ;  /* 0x00000004c3007c0c */ /* 0x000fc6000d701270 */
[----:B------:R3:W-:Y:S01]  /*fab70*/  @P1 STG.E desc[UR74][R4.64], R38 ;  /* 0x0000002604001986 */ /* 0x0007e2000c10194a */
[----:B------:R-:W-:Y:S01]  /*fab80*/  ISETP.LT.AND P1, PT, R151, UR4, !P2 ;  /* 0x0000000497007c0c */ /* 0x000fe2000d721270 */
[----:B----4-:R-:W-:-:S04]  /*fab90*/  IMAD.WIDE R22, R194, 0x4, R18 ;  /* 0x00000004c2167825 */ /* 0x010fc800078e0212 */
[----:B--2---:R-:W-:-:S04]  /*faba0*/  IMAD.WIDE R8, R194, 0x4, R16 ;  /* 0x00000004c2087825 */ /* 0x004fc800078e0210 */
[----:B------:R-:W-:Y:S04]  /*fabb0*/  @P0 STG.E desc[UR74][R22.64], R34 ;  /* 0x0000002216000986 */ /* 0x000fe8000c10194a */
[----:B------:R1:W-:Y:S01]  /*fabc0*/  @P1 STG.E desc[UR74][R8.64], R86 ;  /* 0x0000005608001986 */ /* 0x0003e2000c10194a */
[----:B---3--:R-:W-:-:S04]  /*fabd0*/  IMAD.WIDE R4, R162, 0x4, R18 ;  /* 0x00000004a2047825 */ /* 0x008fc800078e0212 */
[----:B-1----:R-:W-:-:S04]  /*fabe0*/  IMAD.WIDE R8, R162, 0x4, R16 ;  /* 0x00000004a2087825 */ /* 0x002fc800078e0210 */
[----:B------:R-:W-:-:S04]  /*fabf0*/  IMAD.WIDE R20, R162, 0x4, R14 ;  /* 0x00000004a2147825 */ /* 0x000fc800078e020e */
[----:B------:R-:W-:Y:S02]  /*fac00*/  IMAD.WIDE R22, R162, 0x4, R12 ;  /* 0x00000004a2167825 */ /* 0x000fe400078e020c */
[----:B------:R-:W2:Y:S04]  /*fac10*/  LDL.LU R162, [R1+0x121c] ;  /* 0x00121c0001a27983 */ /* 0x000ea80000300800 */
[----:B------:R-:W3:Y:S01]  /*fac20*/  LDL.LU R0, [R1+0x41c4] ;  /* 0x0041c40001007983 */ /* 0x000ee20000300800 */
[----:B------:R-:W-:Y:S02]  /*fac30*/  ISETP.LT.AND P0, PT, R160, UR4, !P2 ;  /* 0x00000004a0007c0c */ /* 0x000fe4000d701270 */
[----:B------:R-:W-:Y:S02]  /*fac40*/  ISETP.LT.AND P2, PT, R161, UR4, !P2 ;  /* 0x00000004a1007c0c */ /* 0x000fe4000d741270 */
[----:B------:R-:W-:-:S02]  /*fac50*/  LOP3.LUT P5, RZ, R6, 0x100, RZ, 0xc0, !PT ;  /* 0x0000010006ff7812 */ /* 0x000fc400078ac0ff */
[----:B------:R-:W-:Y:S01]  /*fac60*/  LOP3.LUT P6, RZ, R6, 0x10000, RZ, 0xc0, !PT ;  /* 0x0001000006ff7812 */ /* 0x000fe200078cc0ff */
[----:B------:R-:W-:-:S04]  /*fac70*/  IMAD.WIDE R6, R194, 0x4, R14 ;  /* 0x00000004c2067825 */ /* 0x000fc800078e020e */
[----:B------:R-:W-:Y:S01]  /*fac80*/  IMAD.WIDE R10, R194, 0x4, R12 ;  /* 0x00000004c20a7825 */ /* 0x000fe200078e020c */
[----:B------:R-:W-:Y:S01]  /*fac90*/  ISETP.LT.AND P1, PT, R195, UR4, !P3 ;  /* 0x00000004c3007c0c */ /* 0x000fe2000df21270 */
[----:B------:R-:W-:Y:S01]  /*faca0*/  @P0 STG.E desc[UR74][R6.64], R138 ;  /* 0x0000008a06000986 */ /* 0x000fe2000c10194a */
[----:B------:R-:W-:-:S03]  /*facb0*/  ISETP.LT.AND P0, PT, R151, UR4, !P3 ;  /* 0x0000000497007c0c */ /* 0x000fc6000df01270 */
[----:B------:R1:W-:Y:S01]  /*facc0*/  @P2 STG.E desc[UR74][R10.64], R134 ;  /* 0x000000860a002986 */ /* 0x0003e2000c10194a */
[----:B------:R-:W-:Y:S02]  /*facd0*/  ISETP.LT.AND P2, PT, R160, UR4, !P3 ;  /* 0x00000004a0007c0c */ /* 0x000fe4000df41270 */
[----:B------:R-:W-:-:S05]  /*face0*/  ISETP.LT.AND P3, PT, R161, UR4, !P3 ;  /* 0x00000004a1007c0c */ /* 0x000fca000df61270 */
[----:B------:R-:W-:Y:S01]  /*facf0*/  @P1 STG.E desc[UR74][R4.64], R51 ;  /* 0x0000003304001986 */ /* 0x000fe2000c10194a */
[----:B------:R-:W-:-:S03]  /*fad00*/  ISETP.LT.AND P1, PT, R195, UR4, !P4 ;  /* 0x00000004c3007c0c */ /* 0x000fc6000e721270 */
[----:B------:R4:W-:Y:S01]  /*fad10*/  @P0 STG.E desc[UR74][R8.64], R47 ;  /* 0x0000002f08000986 */ /* 0x0009e2000c10194a */
[----:B------:R-:W-:-:S03]  /*fad20*/  ISETP.LT.AND P0, PT, R161, UR4, !P4 ;  /* 0x00000004a1007c0c */ /* 0x000fc6000e701270 */
[----:B------:R1:W-:Y:S01]  /*fad30*/  @P2 STG.E desc[UR74][R20.64], R43 ;  /* 0x0000002b14002986 */ /* 0x0003e2000c10194a */
[----:B------:R-:W-:-:S03]  /*fad40*/  ISETP.LT.AND P2, PT, R151, UR4, !P4 ;  /* 0x0000000497007c0c */ /* 0x000fc6000e741270 */
[----:B------:R1:W-:Y:S01]  /*fad50*/  @P3 STG.E desc[UR74][R22.64], R39 ;  /* 0x0000002716003986 */ /* 0x0003e2000c10194a */
[----:B------:R-:W-:Y:S02]  /*fad60*/  ISETP.LT.AND P3, PT, R160, UR4, !P4 ;  /* 0x00000004a0007c0c */ /* 0x000fe4000e761270 */
[----:B------:R-:W-:Y:S01]  /*fad70*/  ISETP.LT.AND P4, PT, R195, UR4, !P5 ;  /* 0x00000004c3007c0c */ /* 0x000fe2000ef81270 */
[----:B------:R-:W1:Y:S02]  /*fad80*/  LDS.128 R4, [R2] ;  /* 0x0000000002047984 */ /* 0x000e640000000c00 */
[----:B-1----:R-:W-:-:S04]  /*fad90*/  IMAD.WIDE R10, R163, 0x4, R18 ;  /* 0x00000004a30a7825 */ /* 0x002fc800078e0212 */
[----:B------:R-:W-:-:S04]  /*fada0*/  IMAD.WIDE R24, R163, 0x4, R16 ;  /* 0x00000004a3187825 */ /* 0x000fc800078e0210 */
[----:B----4-:R-:W-:-:S04]  /*fadb0*/  IMAD.WIDE R8, R163, 0x4, R14 ;  /* 0x00000004a3087825 */ /* 0x010fc800078e020e */
[----:B------:R-:W-:Y:S02]  /*fadc0*/  IMAD.WIDE R20, R163, 0x4, R12 ;  /* 0x00000004a3147825 */ /* 0x000fe400078e020c */
[----:B------:R-:W4:Y:S04]  /*fadd0*/  LDL.LU R163, [R1+0x1218] ;  /* 0x0012180001a37983 */ /* 0x000f280000300800 */
[----:B------:R1:W-:Y:S01]  /*fade0*/  @P1 STG.E desc[UR74][R10.64], R35 ;  /* 0x000000230a001986 */ /* 0x0003e2000c10194a */
[----:B------:R-:W-:-:S03]  /*fadf0*/  ISETP.LT.AND P1, PT, R151, UR4, !P5 ;  /* 0x0000000497007c0c */ /* 0x000fc6000ef21270 */
[----:B------:R1:W-:Y:S01]  /*fae00*/  @P2 STG.E desc[UR74][R24.64], R87 ;  /* 0x0000005718002986 */ /* 0x0003e2000c10194a */
[----:B------:R-:W-:-:S03]  /*fae10*/  ISETP.LT.AND P2, PT, R160, UR4, !P5 ;  /* 0x00000004a0007c0c */ /* 0x000fc6000ef41270 */
[----:B------:R1:W-:Y:S04]  /*fae20*/  @P3 STG.E desc[UR74][R8.64], R139 ;  /* 0x0000008b08003986 */ /* 0x0003e8000c10194a */
[----:B------:R2:W-:Y:S01]  /*fae30*/  @P0 STG.E desc[UR74][R20.64], R135 ;  /* 0x0000008714000986 */ /* 0x0005e2000c10194a */
[----:B------:R-:W-:-:S03]  /*fae40*/  ISETP.LT.AND P0, PT, R161, UR4, !P5 ;  /* 0x00000004a1007c0c */ /* 0x000fc6000ef01270 */
[----:B------:R-:W4:Y:S04]  /*fae50*/  LDL.LU R28, [R1+0x41c0] ;  /* 0x0041c000011c7983 */ /* 0x000f280000300800 */
[----:B------:R-:W4:Y:S04]  /*fae60*/  LDL.LU R194, [R1+0x1210] ;  /* 0x0012100001c27983 */ /* 0x000f280000300800 */
[----:B------:R-:W4:Y:S01]  /*fae70*/  LDL.LU R3, [R1+0x41bc] ;  /* 0x0041bc0001037983 */ /* 0x000f220000300800 */
[----:B------:R-:W-:-:S04]  /*fae80*/  IMAD.WIDE R22, R150, 0x4, R18 ;  /* 0x0000000496167825 */ /* 0x000fc800078e0212 */
[C---:B-1----:R-:W-:Y:S01]  /*fae90*/  IMAD.WIDE R10, R150.reuse, 0x4, R16 ;  /* 0x00000004960a7825 */ /* 0x042fe200078e0210 */
[----:B------:R-:W-:Y:S03]  /*faea0*/  @P4 STG.E desc[UR74][R22.64], R128 ;  /* 0x0000008016004986 */ /* 0x000fe6000c10194a */
[C---:B------:R-:W-:Y:S01]  /*faeb0*/  IMAD.WIDE R24, R150.reuse, 0x4, R14 ;  /* 0x0000000496187825 */ /* 0x040fe200078e020e */
[----:B------:R1:W-:Y:S03]  /*faec0*/  @P1 STG.E desc[UR74][R10.64], R124 ;  /* 0x0000007c0a001986 */ /* 0x0003e6000c10194a */
[----:B------:R-:W-:Y:S01]  /*faed0*/  IMAD.WIDE R8, R150, 0x4, R12 ;  /* 0x0000000496087825 */ /* 0x000fe200078e020c */
[----:B------:R-:W-:Y:S04]  /*faee0*/  @P2 STG.E desc[UR74][R24.64], R116 ;  /* 0x0000007418002986 */ /* 0x000fe8000c10194a */
[----:B------:R4:W-:Y:S01]  /*faef0*/  @P0 STG.E desc[UR74][R8.64], R120 ;  /* 0x0000007808000986 */ /* 0x0009e2000c10194a */
[----:B---3--:R-:W-:-:S03]  /*faf00*/  ISETP.GE.AND P0, PT, R0, UR6, PT ;  /* 0x0000000600007c0c */ /* 0x008fc6000bf06270 */
[----:B------:R-:W3:Y:S01]  /*faf10*/  LDL.LU R0, [R1+0x41b8] ;  /* 0x0041b80001007983 */ /* 0x000ee20000300800 */
[----:B------:R-:W-:Y:S01]  /*faf20*/  ISETP.LT.AND P3, PT, R195, UR4, !P6 ;  /* 0x00000004c3007c0c */ /* 0x000fe2000f761270 */
[----:B------:R-:W-:Y:S01]  /*faf30*/  VIADD R252, R252, 0xf2 ;  /* 0x000000f2fcfc7836 */ /* 0x000fe20000000000 */
[----:B------:R-:W-:Y:S01]  /*faf40*/  ISETP.LT.AND P5, PT, R151, UR4, !P6 ;  /* 0x0000000497007c0c */ /* 0x000fe2000f7a1270 */
[----:B--2---:R-:W-:Y:S01]  /*faf50*/  IMAD.WIDE R20, R162, 0x4, R18 ;  /* 0x00000004a2147825 */ /* 0x004fe200078e0212 */
[----:B------:R-:W-:Y:S02]  /*faf60*/  ISETP.LT.AND P4, PT, R160, UR4, !P6 ;  /* 0x00000004a0007c0c */ /* 0x000fe4000f781270 */
[----:B------:R-:W-:Y:S02]  /*faf70*/  ISETP.GE.AND P1, PT, R252, UR5, PT ;  /* 0x00000005fc007c0c */ /* 0x000fe4000bf26270 */
[----:B------:R-:W-:Y:S02]  /*faf80*/  ISETP.LT.AND P6, PT, R161, UR4, !P6 ;  /* 0x00000004a1007c0c */ /* 0x000fe4000f7c1270 */
[----:B------:R-:W-:-:S03]  /*faf90*/  ISETP.LT.AND P2, PT, R195, UR4, !P1 ;  /* 0x00000004c3007c0c */ /* 0x000fc6000cf41270 */
[----:B------:R2:W-:Y:S01]  /*fafa0*/  @P3 STG.E desc[UR74][R20.64], R112 ;  /* 0x0000007014003986 */ /* 0x0005e2000c10194a */
[----:B------:R-:W-:Y:S01]  /*fafb0*/  ISETP.LT.AND P3, PT, R151, UR4, !P1 ;  /* 0x0000000497007c0c */ /* 0x000fe2000cf61270 */
[----:B-1----:R-:W-:-:S04]  /*fafc0*/  IMAD.WIDE R10, R162, 0x4, R16 ;  /* 0x00000004a20a7825 */ /* 0x002fc800078e0210 */
[C---:B------:R-:W-:Y:S01]  /*fafd0*/  IMAD.WIDE R22, R162.reuse, 0x4, R14 ;  /* 0x00000004a2167825 */ /* 0x040fe200078e020e */
[----:B------:R1:W-:Y:S03]  /*fafe0*/  @P5 STG.E desc[UR74][R10.64], R152 ;  /* 0x000000980a005986 */ /* 0x0003e6000c10194a */
[----:B------:R-:W-:Y:S02]  /*faff0*/  IMAD.WIDE R26, R162, 0x4, R12 ;  /* 0x00000004a21a7825 */ /* 0x000fe400078e020c */
[----:B------:R-:W3:Y:S04]  /*fb000*/  LDL.LU R162, [R1+0x120c] ;  /* 0x00120c0001a27983 */ /* 0x000ee80000300800 */
[----:B------:R1:W-:Y:S01]  /*fb010*/  @P4 STG.E desc[UR74][R22.64], R164 ;  /* 0x000000a416004986 */ /* 0x0003e2000c10194a */
[----:B------:R-:W-:-:S02]  /*fb020*/  ISETP.LT.AND P4, PT, R160, UR4, !P1 ;  /* 0x00000004a0007c0c */ /* 0x000fc4000cf81270 */
[----:B------:R-:W-:Y:S01]  /*fb030*/  ISETP.LT.AND P1, PT, R161, UR4, !P1 ;  /* 0x00000004a1007c0c */ /* 0x000fe2000cf21270 */
[----:B------:R1:W-:Y:S01]  /*fb040*/  @P6 STG.E desc[UR74][R26.64], R4 ;  /* 0x000000041a006986 */ /* 0x0003e2000c10194a */
[----:B------:R-:W-:Y:S02]  /*fb050*/  ISETP.LT.AND P6, PT, R195, UR4, !P0 ;  /* 0x00000004c3007c0c */ /* 0x000fe4000c7c1270 */
[----:B------:R-:W-:Y:S01]  /*fb060*/  ISETP.LT.AND P5, PT, R151, UR4, !P0 ;  /* 0x0000000497007c0c */ /* 0x000fe2000c7a1270 */
[----:B----4-:R-:W-:-:S04]  /*fb070*/  IMAD.WIDE R8, R163, 0x4, R18 ;  /* 0x00000004a3087825 */ /* 0x010fc800078e0212 */
[----:B--2---:R-:W-:Y:S01]  /*fb080*/  IMAD.WIDE R20, R163, 0x4, R16 ;  /* 0x00000004a3147825 */ /* 0x004fe200078e0210 */
[----:B------:R2:W-:Y:S04]  /*fb090*/  @P2 STG.E desc[UR74][R8.64], R129 ;  /* 0x0000008108002986 */ /* 0x0005e8000c10194a */
[----:B------:R-:W-:Y:S01]  /*fb0a0*/  @P3 STG.E desc[UR74][R20.64], R125 ;  /* 0x0000007d14003986 */ /* 0x000fe2000c10194a */
[----:B------:R-:W-:Y:S02]  /*fb0b0*/  ISETP.LT.AND P3, PT, R160, UR4, !P0 ;  /* 0x00000004a0007c0c */ /* 0x000fe4000c761270 */
[----:B------:R-:W-:Y:S01]  /*fb0c0*/  ISETP.LT.AND P0, PT, R161, UR4, !P0 ;  /* 0x00000004a1007c0c */ /* 0x000fe2000c701270 */
[----:B-1----:R-:W-:-:S04]  /*fb0d0*/  IMAD.WIDE R10, R163, 0x4, R14 ;  /* 0x00000004a30a7825 */ /* 0x002fc800078e020e */
[----:B------:R-:W-:Y:S02]  /*fb0e0*/  IMAD.WIDE R22, R163, 0x4, R12 ;  /* 0x00000004a3167825 */ /* 0x000fe400078e020c */
[----:B------:R-:W4:Y:S02]  /*fb0f0*/  LDL.LU R163, [R1+0x1208] ;  /* 0x0012080001a37983 */ /* 0x000f240000300800 */
[C---:B------:R-:W-:Y:S02]  /*fb100*/  IMAD.WIDE R24, R194.reuse, 0x4, R18 ;  /* 0x00000004c2187825 */ /* 0x040fe400078e0212 */
[----:B------:R1:W-:Y:S02]  /*fb110*/  @P4 STG.E desc[UR74][R10.64], R117 ;  /* 0x000000750a004986 */ /* 0x0003e4000c10194a */
[C---:B------:R-:W-:Y:S02]  /*fb120*/  IMAD.WIDE R26, R194.reuse, 0x4, R16 ;  /* 0x00000004c21a7825 */ /* 0x040fe400078e0210 */
[----:B------:R3:W-:Y:S02]  /*fb130*/  @P1 STG.E desc[UR74][R22.64], R121 ;  /* 0x0000007916001986 */ /* 0x0007e4000c10194a */
[----:B--2---:R-:W-:-:S02]  /*fb140*/  IMAD.WIDE R8, R194, 0x4, R14 ;  /* 0x00000004c2087825 */ /* 0x004fc400078e020e */
[----:B------:R2:W-:Y:S02]  /*fb150*/  @P6 STG.E desc[UR74][R24.64], R113 ;  /* 0x0000007118006986 */ /* 0x0005e4000c10194a */
[----:B-1----:R-:W-:Y:S02]  /*fb160*/  IMAD.WIDE R10, R194, 0x4, R12 ;  /* 0x00000004c20a7825 */ /* 0x002fe400078e020c */
[----:B------:R-:W-:Y:S01]  /*fb170*/  @P5 STG.E desc[UR74][R26.64], R153 ;  /* 0x000000991a005986 */ /* 0x000fe2000c10194a */
[----:B------:R-:W-:-:S03]  /*fb180*/  ISETP.GE.AND P2, PT, R28, UR6, PT ;  /* 0x000000061c007c0c */ /* 0x000fc6000bf46270 */
[----:B------:R1:W-:Y:S04]  /*fb190*/  @P3 STG.E desc[UR74][R8.64], R165 ;  /* 0x000000a508003986 */ /* 0x0003e8000c10194a */
[----:B------:R-:W4:Y:S04]  /*fb1a0*/  LDL.LU R150, [R1+0x11fc] ;  /* 0x0011fc0001967983 */ /* 0x000f280000300800 */
[----:B------:R1:W-:Y:S04]  /*fb1b0*/  @P0 STG.E desc[UR74][R10.64], R5 ;  /* 0x000000050a000986 */ /* 0x0003e8000c10194a */
[----:B------:R-:W4:Y:S01]  /*fb1c0*/  LDL.LU R28, [R1+0x41b4] ;  /* 0x0041b400011c7983 */ /* 0x000f220000300800 */
[----:B---3--:R-:W-:-:S03]  /*fb1d0*/  ISETP.GE.AND P0, PT, R0, UR6, PT ;  /* 0x0000000600007c0c */ /* 0x008fc6000bf06270 */
[----:B------:R-:W3:Y:S01]  /*fb1e0*/  LDL.LU R0, [R1+0x41b0] ;  /* 0x0041b00001007983 */ /* 0x000ee20000300800 */
[----:B------:R-:W-:Y:S02]  /*fb1f0*/  ISETP.LT.AND P4, PT, R195, UR4, !P2 ;  /* 0x00000004c3007c0c */ /* 0x000fe4000d781270 */
[----:B------:R-:W-:Y:S02]  /*fb200*/  ISETP.LT.AND P6, PT, R151, UR4, !P2 ;  /* 0x0000000497007c0c */ /* 0x000fe4000d7c1270 */
[----:B------:R-:W-:Y:S02]  /*fb210*/  ISETP.LT.AND P5, PT, R160, UR4, !P2 ;  /* 0x00000004a0007c0c */ /* 0x000fe4000d7a1270 */
[----:B------:R-:W-:Y:S02]  /*fb220*/  ISETP.GE.AND P1, PT, R3, UR6, PT ;  /* 0x0000000603007c0c */ /* 0x000fe4000bf26270 */
[----:B------:R-:W-:Y:S01]  /*fb230*/  ISETP.LT.AND P2, PT, R161, UR4, !P2 ;  /* 0x00000004a1007c0c */ /* 0x000fe2000d741270 */
[----:B------:R-:W3:Y:S01]  /*fb240*/  LDL.LU R3, [R1+0x41ac] ;  /* 0x0041ac0001037983 */ /* 0x000ee20000300800 */
[----:B------:R-:W-:Y:S01]  /*fb250*/  ISETP.LT.AND P3, PT, R195, UR4, !P1 ;  /* 0x00000004c3007c0c */ /* 0x000fe2000cf61270 */
[----:B------:R-:W-:-:S04]  /*fb260*/  IMAD.WIDE R20, R162, 0x4, R18 ;  /* 0x00000004a2147825 */ /* 0x000fc800078e0212 */
[C---:B------:R-:W-:Y:S01]  /*fb270*/  IMAD.WIDE R22, R162.reuse, 0x4, R16 ;  /* 0x00000004a2167825 */ /* 0x040fe200078e0210 */
[----:B------:R1:W-:Y:S03]  /*fb280*/  @P4 STG.E desc[UR74][R20.64], R130 ;  /* 0x0000008214004986 */ /* 0x0003e6000c10194a */
[----:B--2---:R-:W-:Y:S01]  /*fb290*/  IMAD.WIDE R24, R162, 0x4, R14 ;  /* 0x00000004a2187825 */ /* 0x004fe200078e020e */
[----:B------:R2:W-:Y:S01]  /*fb2a0*/  @P6 STG.E desc[UR74][R22.64], R126 ;  /* 0x0000007e16006986 */ /* 0x0005e2000c10194a */
[----:B------:R-:W-:-:S03]  /*fb2b0*/  ISETP.LT.AND P4, PT, R160, UR4, !P1 ;  /* 0x00000004a0007c0c */ /* 0x000fc6000cf81270 */
[----:B------:R2:W-:Y:S01]  /*fb2c0*/  @P5 STG.E desc[UR74][R24.64], R118 ;  /* 0x0000007618005986 */ /* 0x0005e2000c10194a */
[----:B------:R-:W-:Y:S02]  /*fb2d0*/  ISETP.LT.AND P5, PT, R151, UR4, !P1 ;  /* 0x0000000497007c0c */ /* 0x000fe4000cfa1270 */
[----:B------:R-:W-:Y:S01]  /*fb2e0*/  ISETP.LT.AND P1, PT, R161, UR4, !P1 ;  /* 0x00000004a1007c0c */ /* 0x000fe2000cf21270 */
[----:B-1----:R-:W-:Y:S02]  /*fb2f0*/  IMAD.WIDE R8, R162, 0x4, R12 ;  /* 0x00000004a2087825 */ /* 0x002fe400078e020c */
[----:B------:R-:W3:Y:S04]  /*fb300*/  LDL.LU R162, [R1+0x11f4] ;  /* 0x0011f40001a27983 */ /* 0x000ee80000300800 */
[----:B------:R-:W-:Y:S01]  /*fb310*/  @P2 STG.E desc[UR74][R8.64], R122 ;  /* 0x0000007a08002986 */ /* 0x000fe2000c10194a */
[----:B------:R-:W-:-:S02]  /*fb320*/  ISETP.LT.AND P6, PT, R195, UR4, !P0 ;  /* 0x00000004c3007c0c */ /* 0x000fc4000c7c1270 */
[----:B------:R-:W-:Y:S01]  /*fb330*/  ISETP.LT.AND P2, PT, R151, UR4, !P0 ;  /* 0x0000000497007c0c */ /* 0x000fe2000c741270 */
[----:B----4-:R-:W-:-:S04]  /*fb340*/  IMAD.WIDE R26, R163, 0x4, R18 ;  /* 0x00000004a31a7825 */ /* 0x010fc800078e0212 */
[C---:B------:R-:W-:Y:S01]  /*fb350*/  IMAD.WIDE R4, R163.reuse, 0x4, R16 ;  /* 0x00000004a3047825 */ /* 0x040fe200078e0210 */
[----:B------:R1:W-:Y:S03]  /*fb360*/  @P3 STG.E desc[UR74][R26.64], R114 ;  /* 0x000000721a003986 */ /* 0x0003e6000c10194a */
[C---:B------:R-:W-:Y:S01]  /*fb370*/  IMAD.WIDE R10, R163.reuse, 0x4, R14 ;  /* 0x00000004a30a7825 */ /* 0x040fe200078e020e */
[----:B------:R4:W-:Y:S03]  /*fb380*/  @P5 STG.E desc[UR74][R4.64], R154 ;  /* 0x0000009a04005986 */ /* 0x0009e6000c10194a */
[----:B------:R-:W-:Y:S02]  /*fb390*/  IMAD.WIDE R20, R163, 0x4, R12 ;  /* 0x00000004a3147825 */ /* 0x000fe400078e020c */
[----:B------:R-:W3:Y:S01]  /*fb3a0*/  LDL.LU R163, [R1+0x11f0] ;  /* 0x0011f00001a37983 */ /* 0x000ee20000300800 */
[----:B------:R-:W-:-:S03]  /*fb3b0*/  ISETP.LT.AND P3, PT, R160, UR4, !P0 ;  /* 0x00000004a0007c0c */ /* 0x000fc6000c761270 */
[----:B------:R-:W-:Y:S04]  /*fb3c0*/  @P4 STG.E desc[UR74][R10.64], R166 ;  /* 0x000000a60a004986 */ /* 0x000fe8000c10194a */
[----:B------:R1:W-:Y:S01]  /*fb3d0*/  @P1 STG.E desc[UR74][R20.64], R6 ;  /* 0x0000000614001986 */ /* 0x0003e2000c10194a */
[----:B------:R-:W-:-:S03]  /*fb3e0*/  ISETP.LT.AND P1, PT, R161, UR4, !P0 ;  /* 0x00000004a1007c0c */ /* 0x000fc6000c721270 */
[----:B------:R-:W1:Y:S01]  /*fb3f0*/  LDS.128 R8, [R2+0x400] ;  /* 0x0004000002087984 */ /* 0x000e620000000c00 */
[----:B---3--:R-:W-:-:S03]  /*fb400*/  ISETP.GE.AND P0, PT, R0, UR6, PT ;  /* 0x0000000600007c0c */ /* 0x008fc6000bf06270 */
[----:B------:R-:W3:Y:S01]  /*fb410*/  LDL.LU R0, [R1+0x41a8] ;  /* 0x0041a80001007983 */ /* 0x000ee20000300800 */
[----:B--2---:R-:W-:Y:S01]  /*fb420*/  IMAD.WIDE R22, R150, 0x4, R18 ;  /* 0x0000000496167825 */ /* 0x004fe200078e0212 */
[----:B------:R-:W-:-:S03]  /*fb430*/  ISETP.GE.AND P5, PT, R28, UR6, PT ;  /* 0x000000061c007c0c */ /* 0x000fc6000bfa6270 */
[C---:B------:R-:W-:Y:S01]  /*fb440*/  IMAD.WIDE R24, R150.reuse, 0x4, R16 ;  /* 0x0000000496187825 */ /* 0x040fe200078e0210 */
[----:B------:R2:W-:Y:S03]  /*fb450*/  @P6 STG.E desc[UR74][R22.64], R131 ;  /* 0x0000008316006986 */ /* 0x0005e6000c10194a */
[C---:B-1----:R-:W-:Y:S01]  /*fb460*/  IMAD.WIDE R26, R150.reuse, 0x4, R14 ;  /* 0x00000004961a7825 */ /* 0x042fe200078e020e */
[----:B------:R-:W-:Y:S01]  /*fb470*/  ISETP.LT.AND P6, PT, R195, UR4, !P5 ;  /* 0x00000004c3007c0c */ /* 0x000fe2000efc1270 */
[----:B------:R1:W-:Y:S02]  /*fb480*/  @P2 STG.E desc[UR74][R24.64], R127 ;  /* 0x0000007f18002986 */ /* 0x0003e4000c10194a */
[----:B----4-:R-:W-:Y:S01]  /*fb490*/  IMAD.WIDE R4, R150, 0x4, R12 ;  /* 0x0000000496047825 */ /* 0x010fe200078e020c */
[----:B------:R-:W-:Y:S01]  /*fb4a0*/  ISETP.LT.AND P4, PT, R151, UR4, !P5 ;  /* 0x0000000497007c0c */ /* 0x000fe2000ef81270 */
[----:B------:R4:W-:Y:S01]  /*fb4b0*/  @P3 STG.E desc[UR74][R26.64], R119 ;  /* 0x000000771a003986 */ /* 0x0009e2000c10194a */
[----:B------:R-:W-:-:S02]  /*fb4c0*/  ISETP.LT.AND P3, PT, R160, UR4, !P5 ;  /* 0x00000004a0007c0c */ /* 0x000fc4000ef61270 */
[----:B------:R-:W-:Y:S01]  /*fb4d0*/  ISETP.LT.AND P5, PT, R161, UR4, !P5 ;  /* 0x00000004a1007c0c */ /* 0x000fe2000efa1270 */
[----:B------:R1:W-:Y:S01]  /*fb4e0*/  @P1 STG.E desc[UR74][R4.64], R123 ;  /* 0x0000007b04001986 */ /* 0x0003e2000c10194a */
[----:B------:R-:W-:Y:S02]  /*fb4f0*/  ISETP.LT.AND P1, PT, R195, UR4, !P0 ;  /* 0x00000004c3007c0c */ /* 0x000fe4000c721270 */
[----:B------:R-:W-:Y:S01]  /*fb500*/  ISETP.GE.AND P2, PT, R3, UR6, PT ;  /* 0x0000000603007c0c */ /* 0x000fe2000bf46270 */
[----:B------:R-:W3:Y:S04]  /*fb510*/  LDL.LU R150, [R1+0x11ec] ;  /* 0x0011ec0001967983 */ /* 0x000ee80000300800 */
[----:B------:R-:W3:Y:S01]  /*fb520*/  LDL.LU R28, [R1+0x41a4] ;  /* 0x0041a400011c7983 */ /* 0x000ee20000300800 */
[----:B------:R-:W-:-:S04]  /*fb530*/  IMAD.WIDE R20, R162, 0x4, R18 ;  /* 0x00000004a2147825 */ /* 0x000fc800078e0212 */
[C---:B--2---:R-:W-:Y:S01]  /*fb540*/  IMAD.WIDE R22, R162.reuse, 0x4, R16 ;  /* 0x00000004a2167825 */ /* 0x044fe200078e0210 */
[----:B------:R2:W-:Y:S03]  /*fb550*/  @P6 STG.E desc[UR74][R20.64], R115 ;  /* 0x0000007314006986 */ /* 0x0005e6000c10194a */
[C---:B-1----:R-:W-:Y:S01]  /*fb560*/  IMAD.WIDE R24, R162.reuse, 0x4, R14 ;  /* 0x00000004a2187825 */ /* 0x042fe200078e020e */
[----:B------:R1:W-:Y:S03]  /*fb570*/  @P4 STG.E desc[UR74][R22.64], R155 ;  /* 0x0000009b16004986 */ /* 0x0003e6000c10194a */
[----:B----4-:R-:W-:Y:S01]  /*fb580*/  IMAD.WIDE R26, R162, 0x4, R12 ;  /* 0x00000004a21a7825 */ /* 0x010fe200078e020c */
[----:B------:R-:W-:Y:S04]  /*fb590*/  @P3 STG.E desc[UR74][R24.64], R167 ;  /* 0x000000a718003986 */ /* 0x000fe8000c10194a */
[----:B------:R4:W-:Y:S04]  /*fb5a0*/  @P5 STG.E desc[UR74][R26.64], R7 ;  /* 0x000000071a005986 */ /* 0x0009e8000c10194a */
[----:B------:R-:W3:Y:S01]  /*fb5b0*/  LDL.LU R162, [R1+0x11e8] ;  /* 0x0011e80001a27983 */ /* 0x000ee20000300800 */
[----:B------:R-:W-:-:S05]  /*fb5c0*/  IMAD.WIDE R2, R163, 0x4, R18 ;  /* 0x00000004a3027825 */ /* 0x000fca00078e0212 */
[----:B------:R3:W-:Y:S01]  /*fb5d0*/  @P1 STG.E desc[UR74][R2.64], R108 ;  /* 0x0000006c02001986 */ /* 0x0007e2000c10194a */
[----:B------:R-:W-:-:S04]  /*fb5e0*/  IMAD.WIDE R4, R163, 0x4, R16 ;  /* 0x00000004a3047825 */ /* 0x000fc800078e0210 */
[----:B--2---:R-:W-:-:S04]  /*fb5f0*/  IMAD.WIDE R20, R163, 0x4, R14 ;  /* 0x00000004a3147825 */ /* 0x004fc800078e020e */
[----:B-1----:R-:W-:Y:S01]  /*fb600*/  IMAD.WIDE R22, R163, 0x4, R12 ;  /* 0x00000004a3167825 */ /* 0x002fe200078e020c */
[----:B---3--:R-:W-:Y:S02]  /*fb610*/  ISETP.GE.AND P1, PT, R0, UR6, PT ;  /* 0x0000000600007c0c */ /* 0x008fe4000bf26270 */
[----:B------:R-:W2:Y:S04]  /*fb620*/  LDL.LU R0, [R1+0x41a0] ;  /* 0x0041a00001007983 */ /* 0x000ea80000300800 */
[----:B----4-:R-:W3:Y:S04]  /*fb630*/  LDL.LU R27, [R1+0x419c] ;  /* 0x00419c00011b7983 */ /* 0x010ee80000300800 */
[----:B------:R-:W4:Y:S01]  /*fb640*/  LDL.LU R163, [R1+0x11e0] ;  /* 0x0011e00001a37983 */ /* 0x000f220000300800 */
[----:B------:R-:W-:-:S02]  /*fb650*/  ISETP.LT.AND P4, PT, R151, UR4, !P0 ;  /* 0x0000000497007c0c */ /* 0x000fc4000c781270 */
[----:B------:R-:W-:Y:S01]  /*fb660*/  ISETP.LT.AND P6, PT, R160, UR4, !P0 ;  /* 0x00000004a0007c0c */ /* 0x000fe2000c7c1270 */
[----:B------:R-:W3:Y:S01]  /*fb670*/  LDL.LU R26, [R1+0x4198] ;  /* 0x00419800011a7983 */ /* 0x000ee20000300800 */
[----:B------:R-:W-:Y:S02]  /*fb680*/  ISETP.LT.AND P0, PT, R161, UR4, !P0 ;  /* 0x00000004a1007c0c */ /* 0x000fe4000c701270 */
[----:B------:R-:W-:Y:S01]  /*fb690*/  ISETP.LT.AND P5, PT, R195, UR4, !P2 ;  /* 0x00000004c3007c0c */ /* 0x000fe2000d7a1270 */
[----:B------:R-:W3:Y:S01]  /*fb6a0*/  LDL.LU R194, [R1+0x11dc] ;  /* 0x0011dc0001c27983 */ /* 0x000ee20000300800 */
[----:B------:R-:W-:-:S05]  /*fb6b0*/  ISETP.LT.AND P3, PT, R151, UR4, !P2 ;  /* 0x0000000497007c0c */ /* 0x000fca000d761270 */
[----:B------:R1:W-:Y:S04]  /*fb6c0*/  @P4 STG.E desc[UR74][R4.64], R104 ;  /* 0x0000006804004986 */ /* 0x0003e8000c10194a */
[----:B------:R1:W-:Y:S04]  /*fb6d0*/  @P6 STG.E desc[UR74][R20.64], R100 ;  /* 0x0000006414006986 */ /* 0x0003e8000c10194a */
[----:B------:R1:W-:Y:S01]  /*fb6e0*/  @P0 STG.E desc[UR74][R22.64], R96 ;  /* 0x0000006016000986 */ /* 0x0003e2000c10194a */
[----:B------:R-:W-:Y:S01]  /*fb6f0*/  ISETP.LT.AND P0, PT, R160, UR4, !P2 ;  /* 0x00000004a0007c0c */ /* 0x000fe2000d701270 */
[----:B------:R-:W-:-:S04]  /*fb700*/  IMAD.WIDE R6, R150, 0x4, R18 ;  /* 0x0000000496067825 */ /* 0x000fc800078e0212 */
[C---:B------:R-:W-:Y:S01]  /*fb710*/  IMAD.WIDE R24, R150.reuse, 0x4, R16 ;  /* 0x0000000496187825 */ /* 0x040fe200078e0210 */
[----:B------:R1:W-:Y:S03]  /*fb720*/  @P5 STG.E desc[UR74][R6.64], R92 ;  /* 0x0000005c06005986 */ /* 0x0003e6000c10194a */
[C---:B------:R-:W-:Y:S01]  /*fb730*/  IMAD.WIDE R2, R150.reuse, 0x4, R14 ;  /* 0x0000000496027825 */ /* 0x040fe200078e020e */
[----:B------:R1:W-:Y:S04]  /*fb740*/  @P3 STG.E desc[UR74][R24.64], R156 ;  /* 0x0000009c18003986 */ /* 0x0003e8000c10194a */
[----:B------:R4:W-:Y:S01]  /*fb750*/  @P0 STG.E desc[UR74][R2.64], R168 ;  /* 0x000000a802000986 */ /* 0x0009e2000c10194a */
[----:B-1----:R-:W-:Y:S01]  /*fb760*/  IMAD.WIDE R4, R150, 0x4, R12 ;  /* 0x0000000496047825 */ /* 0x002fe200078e020c */
[----:B------:R-:W-:-:S02]  /*fb770*/  ISETP.LT.AND P2, PT, R161, UR4, !P2 ;  /* 0x00000004a1007c0c */ /* 0x000fc4000d741270 */
[----:B------:R-:W-:Y:S02]  /*fb780*/  ISETP.LT.AND P6, PT, R195, UR4, !P1 ;  /* 0x00000004c3007c0c */ /* 0x000fe4000cfc1270 */
[----:B------:R-:W-:Y:S02]  /*fb790*/  ISETP.LT.AND P4, PT, R151, UR4, !P1 ;  /* 0x0000000497007c0c */ /* 0x000fe4000cf81270 */
[----:B------:R-:W-:Y:S01]  /*fb7a0*/  ISETP.LT.AND P3, PT, R160, UR4, !P1 ;  /* 0x00000004a0007c0c */ /* 0x000fe2000cf61270 */
[----:B------:R-:W-:-:S04]  /*fb7b0*/  IMAD.WIDE R20, R162, 0x4, R18 ;  /* 0x00000004a2147825 */ /* 0x000fc800078e0212 */
[----:B------:R-:W-:-:S04]  /*fb7c0*/  IMAD.WIDE R22, R162, 0x4, R16 ;  /* 0x00000004a2167825 */ /* 0x000fc800078e0210 */
[----:B------:R-:W-:-:S04]  /*fb7d0*/  IMAD.WIDE R6, R162, 0x4, R14 ;  /* 0x00000004a2067825 */ /* 0x000fc800078e020e */
[----:B------:R-:W-:Y:S01]  /*fb7e0*/  IMAD.WIDE R24, R162, 0x4, R12 ;  /* 0x00000004a2187825 */ /* 0x000fe200078e020c */
[----:B------:R1:W-:Y:S04]  /*fb7f0*/  @P2 STG.E desc[UR74][R4.64], R8 ;  /* 0x0000000804002986 */ /* 0x0003e8000c10194a */
[----:B------:R1:W-:Y:S04]  /*fb800*/  @P6 STG.E desc[UR74][R20.64], R109 ;  /* 0x0000006d14006986 */ /* 0x0003e8000c10194a */
[----:B------:R-:W-:Y:S04]  /*fb810*/  @P4 STG.E desc[UR74][R22.64], R105 ;  /* 0x0000006916004986 */ /* 0x000fe8000c10194a */
[----:B------:R1:W-:Y:S01]  /*fb820*/  @P3 STG.E desc[UR74][R6.64], R101 ;  /* 0x0000006506003986 */ /* 0x0003e2000c10194a */
[----:B--2---:R-:W-:-:S03]  /*fb830*/  ISETP.GE.AND P0, PT, R0, UR6, PT ;  /* 0x0000000600007c0c */ /* 0x004fc6000bf06270 */
[----:B------:R-:W2:Y:S04]  /*fb840*/  LDL.LU R0, [R1+0x41c8] ;  /* 0x0041c80001007983 */ /* 0x000ea80000300800 */
[----:B------:R-:W2:Y:S04]  /*fb850*/  LDL.LU R150, [R1+0x11d8] ;  /* 0x0011d80001967983 */ /* 0x000ea80000300800 */
[----:B------:R-:W2:Y:S01]  /*fb860*/  LDL.LU R162, [R1+0x11cc] ;  /* 0x0011cc0001a27983 */ /* 0x000ea20000300800 */
[----:B----4-:R-:W-:-:S04]  /*fb870*/  IMAD.WIDE R2, R163, 0x4, R18 ;  /* 0x00000004a3027825 */ /* 0x010fc800078e0212 */
[----:B-1----:R-:W-:-:S04]  /*fb880*/  IMAD.WIDE R4, R163, 0x4, R16 ;  /* 0x00000004a3047825 */ /* 0x002fc800078e0210 */
[----:B------:R-:W-:-:S04]  /*fb890*/  IMAD.WIDE R20, R163, 0x4, R14 ;  /* 0x00000004a3147825 */ /* 0x000fc800078e020e */
[----:B------:R-:W-:Y:S02]  /*fb8a0*/  IMAD.WIDE R6, R163, 0x4, R12 ;  /* 0x00000004a3067825 */ /* 0x000fe400078e020c */
[----:B------:R-:W4:Y:S01]  /*fb8b0*/  LDL.LU R163, [R1+0x1850] ;  /* 0x0018500001a37983 */ /* 0x000f220000300800 */
[----:B------:R-:W-:Y:S02]  /*fb8c0*/  ISETP.LT.AND P5, PT, R161, UR4, !P1 ;  /* 0x00000004a1007c0c */ /* 0x000fe4000cfa1270 */
[----:B------:R-:W-:-:S04]  /*fb8d0*/  ISETP.GE.AND P1, PT, R28, UR6, PT ;  /* 0x000000061c007c0c */ /* 0x000fc8000bf26270 */
[----:B------:R-:W-:Y:S02]  /*fb8e0*/  ISETP.LT.AND P2, PT, R195, UR4, !P1 ;  /* 0x00000004c3007c0c */ /* 0x000fe4000cf41270 */
[----:B------:R-:W-:Y:S02]  /*fb8f0*/  ISETP.LT.AND P6, PT, R151, UR4, !P1 ;  /* 0x0000000497007c0c */ /* 0x000fe4000cfc1270 */
[----:B------:R-:W-:Y:S02]  /*fb900*/  ISETP.LT.AND P4, PT, R160, UR4, !P1 ;  /* 0x00000004a0007c0c */ /* 0x000fe4000cf81270 */
[----:B------:R-:W-:Y:S01]  /*fb910*/  ISETP.LT.AND P1, PT, R161, UR4, !P1 ;  /* 0x00000004a1007c0c */ /* 0x000fe2000cf21270 */
[----:B------:R1:W-:Y:S01]  /*fb920*/  @P5 STG.E desc[UR74][R24.64], R97 ;  /* 0x0000006118005986 */ /* 0x0003e2000c10194a */
[----:B------:R-:W-:-:S05]  /*fb930*/  ISETP.LT.AND P5, PT, R195, UR4, !P0 ;  /* 0x00000004c3007c0c */ /* 0x000fca000c7a1270 */
[----:B------:R1:W-:Y:S01]  /*fb940*/  @P2 STG.E desc[UR74][R2.64], R93 ;  /* 0x0000005d02002986 */ /* 0x0003e2000c10194a */
[----:B------:R-:W-:-:S03]  /*fb950*/  ISETP.LT.AND P2, PT, R151, UR4, !P0 ;  /* 0x0000000497007c0c */ /* 0x000fc6000c741270 */
[----:B------:R1:W-:Y:S01]  /*fb960*/  @P6 STG.E desc[UR74][R4.64], R157 ;  /* 0x0000009d04006986 */ /* 0x0003e2000c10194a */
[----:B------:R-:W-:Y:S01]  /*fb970*/  ISETP.LT.AND P6, PT, R160, UR4, !P0 ;  /* 0x00000004a0007c0c */ /* 0x000fe2000c7c1270 */
[C---:B---3--:R-:W-:Y:S01]  /*fb980*/  IMAD.WIDE R22, R194.reuse, 0x4, R18 ;  /* 0x00000004c2167825 */ /* 0x048fe200078e0212 */
[----:B------:R-:W-:Y:S01]  /*fb990*/  ISETP.LT.AND P0, PT, R161, UR4, !P0 ;  /* 0x00000004a1007c0c */ /* 0x000fe2000c701270 */
[----:B------:R2:W-:Y:S01]  /*fb9a0*/  @P4 STG.E desc[UR74][R20.64], R169 ;  /* 0x000000a914004986 */ /* 0x0005e2000c10194a */
[----:B------:R-:W-:Y:S01]  /*fb9b0*/  ISETP.GE.AND P3, PT, R27, UR6, PT ;  /* 0x000000061b007c0c */ /* 0x000fe2000bf66270 */
[C---:B-1----:R-:W-:Y:S02]  /*fb9c0*/  IMAD.WIDE R24, R194.reuse, 0x4, R16 ;  /* 0x00000004c2187825 */ /* 0x042fe400078e0210 */
[----:B------:R1:W-:Y:S01]  /*fb9d0*/  @P1 STG.E desc[UR74][R6.64], R9 ;  /* 0x0000000906001986 */ /* 0x0003e2000c10194a */
[----:B------:R-:W-:Y:S01]  /*fb9e0*/  ISETP.LT.AND P1, PT, R195, UR4, !P3 ;  /* 0x00000004c3007c0c */ /* 0x000fe2000df21270 */
[----:B------:R-:W-:-:S02]  /*fb9f0*/  IMAD.WIDE R2, R194, 0x4, R14 ;  /* 0x00000004c2027825 */ /* 0x000fc400078e020e */
[----:B------:R-:W-:Y:S01]  /*fba00*/  @P5 STG.E desc[UR74][R22.64], R110 ;  /* 0x0000006e16005986 */ /* 0x000fe2000c10194a */
[----:B------:R-:W-:Y:S01]  /*fba10*/  ISETP.LT.AND P5, PT, R160, UR4, !P3 ;  /* 0x00000004a0007c0c */ /* 0x000fe2000dfa1270 */
[----:B------:R-:W-:Y:S02]  /*fba20*/  IMAD.WIDE R4, R194, 0x4, R12 ;  /* 0x00000004c2047825 */ /* 0x000fe400078e020c */
[----:B------:R-:W-:Y:S01]  /*fba30*/  @P2 STG.E desc[UR74][R24.64], R106 ;  /* 0x0000006a18002986 */ /* 0x000fe2000c10194a */
[----:B------:R-:W-:Y:S02]  /*fba40*/  ISETP.LT.AND P2, PT, R151, UR4, !P3 ;  /* 0x0000000497007c0c */ /* 0x000fe4000df41270 */
[----:B------:R-:W-:Y:S02]  /*fba50*/  ISETP.GE.AND P4, PT, R26, UR6, PT ;  /* 0x000000061a007c0c */ /* 0x000fe4000bf86270 */
[----:B------:R-:W-:Y:S01]  /*fba60*/  ISETP.LT.AND P3, PT, R161, UR4, !P3 ;  /* 0x00000004a1007c0c */ /* 0x000fe2000df61270 */
[----:B------:R3:W-:Y:S04]  /*fba70*/  @P6 STG.E desc[UR74][R2.64], R102 ;  /* 0x0000006602006986 */ /* 0x0007e8000c10194a */
[----:B------:R1:W-:Y:S01]  /*fba80*/  @P0 STG.E desc[UR74][R4.64], R98 ;  /* 0x0000006204000986 */ /* 0x0003e2000c10194a */
[----:B------:R-:W-:Y:S01]  /*fba90*/  ISETP.LT.AND P0, PT, R195, UR4, !P4 ;  /* 0x00000004c3007c0c */ /* 0x000fe2000e701270 */
[----:B--2---:R-:W-:-:S04]  /*fbaa0*/  IMAD.WIDE R20, R150, 0x4, R18 ;  /* 0x0000000496147825 */ /* 0x004fc800078e0212 */
[C---:B-1----:R-:W-:Y:S01]  /*fbab0*/  IMAD.WIDE R6, R150.reuse, 0x4, R16 ;  /* 0x0000000496067825 */ /* 0x042fe200078e0210 */
[----:B------:R-:W-:Y:S03]  /*fbac0*/  @P1 STG.E desc[UR74][R20.64], R94 ;  /* 0x0000005e14001986 */ /* 0x000fe6000c10194a */
[C---:B------:R-:W-:Y:S01]  /*fbad0*/  IMAD.WIDE R8, R150.reuse, 0x4, R14 ;  /* 0x0000000496087825 */ /* 0x040fe200078e020e */
[----:B------:R1:W-:Y:S03]  /*fbae0*/  @P2 STG.E desc[UR74][R6.64], R158 ;  /* 0x0000009e06002986 */ /* 0x0003e6000c10194a */
[----:B---3--:R-:W-:Y:S01]  /*fbaf0*/  IMAD.WIDE R2, R150, 0x4, R12 ;  /* 0x0000000496027825 */ /* 0x008fe200078e020c */
[----:B------:R-:W-:Y:S01]  /*fbb00*/  ISETP.GE.AND P6, PT, R0, UR6, PT ;  /* 0x0000000600007c0c */ /* 0x000fe2000bfc6270 */
[----:B------:R2:W-:Y:S01]  /*fbb10*/  @P5 STG.E desc[UR74][R8.64], R170 ;  /* 0x000000aa08005986 */ /* 0x0005e2000c10194a */
[----:B------:R-:W-:Y:S01]  /*fbb20*/  ISETP.LT.AND P2, PT, R151, UR4, !P4 ;  /* 0x0000000497007c0c */ /* 0x000fe2000e741270 */
[----:B------:R-:W-:-:S02]  /*fbb30*/  IMAD.WIDE R22, R162, 0x4, R18 ;  /* 0x00000004a2167825 */ /* 0x000fc400078e0212 */
[----:B------:R3:W-:Y:S01]  /*fbb40*/  @P3 STG.E desc[UR74][R2.64], R10 ;  /* 0x0000000a02003986 */ /* 0x0007e2000c10194a */
[C---:B------:R-:W-:Y:S02]  /*fbb50*/  ISETP.LT.AND P3, PT, R160.reuse, UR4, !P4 ;  /* 0x00000004a0007c0c */ /* 0x040fe4000e761270 */
[----:B------:R-:W-:Y:S01]  /*fbb60*/  ISETP.LT.AND P4, PT, R161, UR4, !P4 ;  /* 0x00000004a1007c0c */ /* 0x000fe2000e781270 */
[----:B------:R3:W-:Y:S01]  /*fbb70*/  @P0 STG.E desc[UR74][R22.64], R111 ;  /* 0x0000006f16000986 */ /* 0x0007e2000c10194a */
[----:B------:R-:W-:Y:S02]  /*fbb80*/  ISETP.LT.AND P1, PT, R195, UR4, !P6 ;  /* 0x00000004c3007c0c */ /* 0x000fe4000f721270 */
[----:B------:R-:W-:Y:S02]  /*fbb90*/  ISETP.LT.AND P5, PT, R151, UR4, !P6 ;  /* 0x0000000497007c0c */ /* 0x000fe4000f7a1270 */
[----:B------:R-:W-:Y:S02]  /*fbba0*/  ISETP.LT.AND P0, PT, R160, UR4, !P6 ;  /* 0x00000004a0007c0c */ /* 0x000fe4000f701270 */
[----:B------:R-:W-:Y:S01]  /*fbbb0*/  ISETP.LT.AND P6, PT, R161, UR4, !P6 ;  /* 0x00000004a1007c0c */ /* 0x000fe2000f7c1270 */
[----:B------:R-:W-:-:S04]  /*fbbc0*/  IMAD.WIDE R4, R162, 0x4, R16 ;  /* 0x00000004a2047825 */ /* 0x000fc800078e0210 */
[C---:B-1----:R-:W-:Y:S01]  /*fbbd0*/  IMAD.WIDE R6, R162.reuse, 0x4, R14 ;  /* 0x00000004a2067825 */ /* 0x042fe200078e020e */
[----:B------:R3:W-:Y:S03]  /*fbbe0*/  @P2 STG.E desc[UR74][R4.64], R107 ;  /* 0x0000006b04002986 */ /* 0x0007e6000c10194a */
[----:B--2---:R-:W-:Y:S01]  /*fbbf0*/  IMAD.WIDE R8, R162, 0x4, R12 ;  /* 0x00000004a2087825 */ /* 0x004fe200078e020c */
[----:B------:R3:W-:Y:S03]  /*fbc00*/  @P3 STG.E desc[UR74][R6.64], R103 ;  /* 0x0000006706003986 */ /* 0x0007e6000c10194a */
[C---:B----4-:R-:W-:Y:S01]  /*fbc10*/  IMAD.WIDE R18, R163.reuse, 0x4, R18 ;  /* 0x00000004a3127825 */ /* 0x050fe200078e0212 */
[----:B------:R3:W-:Y:S03]  /*fbc20*/  @P4 STG.E desc[UR74][R8.64], R99 ;  /* 0x0000006308004986 */ /* 0x0007e6000c10194a */
[C---:B------:R-:W-:Y:S01]  /*fbc30*/  IMAD.WIDE R16, R163.reuse, 0x4, R16 ;  /* 0x00000004a3107825 */ /* 0x040fe200078e0210 */
[----:B------:R3:W-:Y:S03]  /*fbc40*/  @P1 STG.E desc[UR74][R18.64], R95 ;  /* 0x0000005f12001986 */ /* 0x0007e6000c10194a */
[C---:B------:R-:W-:Y:S01]  /*fbc50*/  IMAD.WIDE R14, R163.reuse, 0x4, R14 ;  /* 0x00000004a30e7825 */ /* 0x040fe200078e020e */
[----:B------:R3:W-:Y:S04]  /*fbc60*/  @P5 STG.E desc[UR74][R16.64], R159 ;  /* 0x0000009f10005986 */ /* 0x0007e8000c10194a */
[----:B------:R3:W-:Y:S01]  /*fbc70*/  @P0 STG.E desc[UR74][R14.64], R171 ;  /* 0x000000ab0e000986 */ /* 0x0007e2000c10194a */
[----:B------:R-:W-:Y:S01]  /*fbc80*/  IMAD.WIDE R12, R163, 0x4, R12 ;  /* 0x00000004a30c7825 */ /* 0x000fe200078e020c */
[----:B------:R-:W-:Y:S06]  /*fbc90*/  @!P6 EXIT ;  /* 0x000000000000e94d */ /* 0x000fec0003800000 */
[----:B------:R-:W-:Y:S01]  /*fbca0*/  STG.E desc[UR74][R12.64], R11 ;  /* 0x0000000b0c007986 */ /* 0x000fe2000c10194a */
[----:B------:R-:W-:Y:S05]  /*fbcb0*/  EXIT ;  /* 0x000000000000794d */ /* 0x000fea0003800000 */
.L_x_2:
[----:B------:R-:W-:-:S00]  /*fbcc0*/  BRA `(.L_x_2) ;  /* 0xfffffffc00fc7947 */ /* 0x000fc0000383ffff */
[----:B------:R-:W-:-:S00]  /*fbcd0*/  NOP ;  /* 0x0000000000007918 */ /* 0x000fc00000000000 */
        /* <DEDUP_REMOVED lines=10> */
.L_x_3:


//--------------------- .nv.shared.matmul_kernel  --------------------------
	.section	.nv.shared.matmul_kernel,"aw",@nobits
	.sectionflags	@""
	.align	16
	.zero		1024


//--------------------- .nv.shared.reserved.0     --------------------------
	.section	.nv.shared.reserved.0,"aw",@nobits
	.weak		__nv_reservedSMEM_offset_0_alias
	.size		__nv_reservedSMEM_offset_0_alias, 0, 64
	.other		__nv_reservedSMEM_offset_0_alias,@"STO_CUDA_RESERVED_SHARED STV_DEFAULT"
__nv_reservedSMEM_offset_0_alias:
	.zero		0
	.zero		64


//--------------------- .nv.constant0.matmul_kernel --------------------------
	.section	.nv.constant0.matmul_kernel,"a",@progbits
	.sectionflags	@""
	.align	4
.nv.constant0.matmul_kernel:
	.zero		976


//--------------------- SYMBOLS --------------------------

	.type		.nv.reservedSmem.offset0,@object
	.size		.nv.reservedSmem.offset0,0x4
	.type		.nv.reservedSmem.cap,@object
	.size		.nv.reservedSmem.cap,0x4
